//
// Generated by NVIDIA NVVM Compiler
//
// Compiler Build ID: CL-36424714
// Cuda compilation tools, release 13.0, V13.0.88
// Based on NVVM 20.0.0
//

.version 9.0
.target sm_100
.address_size 64

	// .globl	_Z17persistentThreadsiiPfjPjS_
.extern .func  (.param .b32 func_retval0) vprintf
(
	.param .b64 vprintf_param_0,
	.param .b64 vprintf_param_1
)
;
.extern .func  (.param .b64 func_retval0) malloc
(
	.param .b64 malloc_param_0
)
;
.extern .func free
(
	.param .b64 free_param_0
)
;
.global .align 4 .b8 precalc_xorwow_matrix[102400];
.global .align 4 .b8 precalc_xorwow_offset_matrix[102400];
.global .align 4 .b8 mrg32k3aM1[2304];
.global .align 4 .b8 mrg32k3aM2[2304];
.global .align 4 .b8 mrg32k3aM1SubSeq[2016];
.global .align 4 .b8 mrg32k3aM2SubSeq[2016];
.global .align 4 .b8 mrg32k3aM1Seq[2304];
.global .align 4 .b8 mrg32k3aM2Seq[2304];
.const .align 8 .b8 __cr_lgamma_table[72];
// _ZZ17persistentThreadsiiPfjPjS_E12totalFitness has been demoted
.global .align 1 .b8 _ZN34_INTERNAL_aed12719_4_k_cu_d7ef85f44cuda3std3__45__cpo5beginE[1];
.global .align 1 .b8 _ZN34_INTERNAL_aed12719_4_k_cu_d7ef85f44cuda3std3__45__cpo3endE[1];
.global .align 1 .b8 _ZN34_INTERNAL_aed12719_4_k_cu_d7ef85f44cuda3std3__45__cpo6cbeginE[1];
.global .align 1 .b8 _ZN34_INTERNAL_aed12719_4_k_cu_d7ef85f44cuda3std3__45__cpo4cendE[1];
.global .align 1 .b8 _ZN34_INTERNAL_aed12719_4_k_cu_d7ef85f44cuda3std3__45__cpo6rbeginE[1];
.global .align 1 .b8 _ZN34_INTERNAL_aed12719_4_k_cu_d7ef85f44cuda3std3__45__cpo4rendE[1];
.global .align 1 .b8 _ZN34_INTERNAL_aed12719_4_k_cu_d7ef85f44cuda3std3__45__cpo7crbeginE[1];
.global .align 1 .b8 _ZN34_INTERNAL_aed12719_4_k_cu_d7ef85f44cuda3std3__45__cpo5crendE[1];
.global .align 1 .b8 _ZN34_INTERNAL_aed12719_4_k_cu_d7ef85f44cuda3std3__436_GLOBAL__N__aed12719_4_k_cu_d7ef85f46ignoreE[1];
.global .align 1 .b8 _ZN34_INTERNAL_aed12719_4_k_cu_d7ef85f44cuda3std3__419piecewise_constructE[1];
.global .align 1 .b8 _ZN34_INTERNAL_aed12719_4_k_cu_d7ef85f44cuda3std3__48in_placeE[1];
.global .align 1 .b8 _ZN34_INTERNAL_aed12719_4_k_cu_d7ef85f44cuda3std3__420unreachable_sentinelE[1];
.global .align 1 .b8 _ZN34_INTERNAL_aed12719_4_k_cu_d7ef85f44cuda3std3__47nulloptE[1];
.global .align 1 .b8 _ZN34_INTERNAL_aed12719_4_k_cu_d7ef85f44cuda3std3__48unexpectE[1];
.global .align 1 .b8 _ZN34_INTERNAL_aed12719_4_k_cu_d7ef85f44cuda3std6ranges3__45__cpo4swapE[1];
.global .align 1 .b8 _ZN34_INTERNAL_aed12719_4_k_cu_d7ef85f44cuda3std6ranges3__45__cpo9iter_moveE[1];
.global .align 1 .b8 _ZN34_INTERNAL_aed12719_4_k_cu_d7ef85f44cuda3std6ranges3__45__cpo5beginE[1];
.global .align 1 .b8 _ZN34_INTERNAL_aed12719_4_k_cu_d7ef85f44cuda3std6ranges3__45__cpo3endE[1];
.global .align 1 .b8 _ZN34_INTERNAL_aed12719_4_k_cu_d7ef85f44cuda3std6ranges3__45__cpo6cbeginE[1];
.global .align 1 .b8 _ZN34_INTERNAL_aed12719_4_k_cu_d7ef85f44cuda3std6ranges3__45__cpo4cendE[1];
.global .align 1 .b8 _ZN34_INTERNAL_aed12719_4_k_cu_d7ef85f44cuda3std6ranges3__45__cpo7advanceE[1];
.global .align 1 .b8 _ZN34_INTERNAL_aed12719_4_k_cu_d7ef85f44cuda3std6ranges3__45__cpo9iter_swapE[1];
.global .align 1 .b8 _ZN34_INTERNAL_aed12719_4_k_cu_d7ef85f44cuda3std6ranges3__45__cpo4nextE[1];
.global .align 1 .b8 _ZN34_INTERNAL_aed12719_4_k_cu_d7ef85f44cuda3std6ranges3__45__cpo4prevE[1];
.global .align 1 .b8 _ZN34_INTERNAL_aed12719_4_k_cu_d7ef85f44cuda3std6ranges3__45__cpo4dataE[1];
.global .align 1 .b8 _ZN34_INTERNAL_aed12719_4_k_cu_d7ef85f44cuda3std6ranges3__45__cpo5cdataE[1];
.global .align 1 .b8 _ZN34_INTERNAL_aed12719_4_k_cu_d7ef85f44cuda3std6ranges3__45__cpo4sizeE[1];
.global .align 1 .b8 _ZN34_INTERNAL_aed12719_4_k_cu_d7ef85f44cuda3std6ranges3__45__cpo5ssizeE[1];
.global .align 1 .b8 _ZN34_INTERNAL_aed12719_4_k_cu_d7ef85f44cuda3std6ranges3__45__cpo8distanceE[1];
.global .align 1 .b8 _ZN34_INTERNAL_aed12719_4_k_cu_d7ef85f46thrust24THRUST_300001_SM_1000_NS8cuda_cub3parE[1];
.global .align 1 .b8 _ZN34_INTERNAL_aed12719_4_k_cu_d7ef85f46thrust24THRUST_300001_SM_1000_NS8cuda_cub10par_nosyncE[1];
.global .align 1 .b8 _ZN34_INTERNAL_aed12719_4_k_cu_d7ef85f46thrust24THRUST_300001_SM_1000_NS6system6detail10sequential3seqE[1];
.global .align 1 .b8 _ZN34_INTERNAL_aed12719_4_k_cu_d7ef85f46thrust24THRUST_300001_SM_1000_NS6system3cpp3parE[1];
.global .align 1 .b8 _ZN34_INTERNAL_aed12719_4_k_cu_d7ef85f46thrust24THRUST_300001_SM_1000_NS12placeholders2_1E[1];
.global .align 1 .b8 _ZN34_INTERNAL_aed12719_4_k_cu_d7ef85f46thrust24THRUST_300001_SM_1000_NS12placeholders2_2E[1];
.global .align 1 .b8 _ZN34_INTERNAL_aed12719_4_k_cu_d7ef85f46thrust24THRUST_300001_SM_1000_NS12placeholders2_3E[1];
.global .align 1 .b8 _ZN34_INTERNAL_aed12719_4_k_cu_d7ef85f46thrust24THRUST_300001_SM_1000_NS12placeholders2_4E[1];
.global .align 1 .b8 _ZN34_INTERNAL_aed12719_4_k_cu_d7ef85f46thrust24THRUST_300001_SM_1000_NS12placeholders2_5E[1];
.global .align 1 .b8 _ZN34_INTERNAL_aed12719_4_k_cu_d7ef85f46thrust24THRUST_300001_SM_1000_NS12placeholders2_6E[1];
.global .align 1 .b8 _ZN34_INTERNAL_aed12719_4_k_cu_d7ef85f46thrust24THRUST_300001_SM_1000_NS12placeholders2_7E[1];
.global .align 1 .b8 _ZN34_INTERNAL_aed12719_4_k_cu_d7ef85f46thrust24THRUST_300001_SM_1000_NS12placeholders2_8E[1];
.global .align 1 .b8 _ZN34_INTERNAL_aed12719_4_k_cu_d7ef85f46thrust24THRUST_300001_SM_1000_NS12placeholders2_9E[1];
.global .align 1 .b8 _ZN34_INTERNAL_aed12719_4_k_cu_d7ef85f46thrust24THRUST_300001_SM_1000_NS12placeholders3_10E[1];
.global .align 1 .b8 _ZN34_INTERNAL_aed12719_4_k_cu_d7ef85f46thrust24THRUST_300001_SM_1000_NS3seqE[1];
.global .align 1 .b8 _ZN34_INTERNAL_aed12719_4_k_cu_d7ef85f46thrust24THRUST_300001_SM_1000_NS6deviceE[1];
.extern .shared .align 16 .b8 population[];
.global .align 1 .b8 $str[56] = {116, 101, 109, 112, 111, 114, 97, 114, 121, 95, 98, 117, 102, 102, 101, 114, 58, 58, 97, 108, 108, 111, 99, 97, 116, 101, 58, 32, 103, 101, 116, 95, 116, 101, 109, 112, 111, 114, 97, 114, 121, 95, 98, 117, 102, 102, 101, 114, 32, 102, 97, 105, 108, 101, 100};
.global .align 1 .b8 $str$1[4] = {37, 115, 10};

.visible .entry _Z17persistentThreadsiiPfjPjS_(
	.param .u32 _Z17persistentThreadsiiPfjPjS__param_0,
	.param .u32 _Z17persistentThreadsiiPfjPjS__param_1,
	.param .u64 .ptr .align 1 _Z17persistentThreadsiiPfjPjS__param_2,
	.param .u32 _Z17persistentThreadsiiPfjPjS__param_3,
	.param .u64 .ptr .align 1 _Z17persistentThreadsiiPfjPjS__param_4,
	.param .u64 .ptr .align 1 _Z17persistentThreadsiiPfjPjS__param_5
)
{
	.local .align 8 .b8 	__local_depot0[64];
	.reg .b64 	%SP;
	.reg .b64 	%SPL;
	.reg .pred 	%p<168>;
	.reg .b32 	%r<1630>;
	.reg .b32 	%f<146>;
	.reg .b64 	%rd<233>;
	.reg .b64 	%fd<2>;
	// demoted variable
	.shared .align 4 .f32 _ZZ17persistentThreadsiiPfjPjS_E12totalFitness;
	mov.u64 	%SPL, __local_depot0;
	cvta.local.u64 	%SP, %SPL;
	ld.param.u32 	%r679, [_Z17persistentThreadsiiPfjPjS__param_0];
	ld.param.u32 	%r681, [_Z17persistentThreadsiiPfjPjS__param_3];
	ld.param.u64 	%rd119, [_Z17persistentThreadsiiPfjPjS__param_4];
	cvta.to.global.u64 	%rd1, %rd119;
	add.u64 	%rd2, %SPL, 16;
	mov.u32 	%r682, %ctaid.x;
	mov.u32 	%r1, %ntid.x;
	mul.lo.s32 	%r2, %r682, %r1;
	mov.u32 	%r3, %tid.x;
	add.s32 	%r4, %r2, %r3;
	xor.b32  	%r683, %r681, -1429050551;
	mul.lo.s32 	%r684, %r683, 1099087573;
	add.s32 	%r685, %r684, -638133224;
	add.s32 	%r686, %r684, 123456789;
	st.local.v2.u32 	[%rd2], {%r685, %r686};
	xor.b32  	%r687, %r684, 362436069;
	mov.b32 	%r688, -123459836;
	st.local.v2.u32 	[%rd2+8], {%r687, %r688};
	add.s32 	%r689, %r684, 5783321;
	mov.b32 	%r690, -589760388;
	st.local.v2.u32 	[%rd2+16], {%r690, %r689};
	setp.eq.s32 	%p3, %r4, 0;
	@%p3 bra 	$L__BB0_115;
	cvt.s64.s32 	%rd191, %r4;
	mov.b32 	%r1288, 0;
$L__BB0_2:
	mov.u64 	%rd4, %rd191;
	and.b64  	%rd5, %rd4, 3;
	setp.eq.s64 	%p4, %rd5, 0;
	@%p4 bra 	$L__BB0_114;
	mul.wide.u32 	%rd122, %r1288, 3200;
	mov.u64 	%rd123, precalc_xorwow_matrix;
	add.s64 	%rd6, %rd123, %rd122;
	mov.b32 	%r1301, 0;
	mov.u32 	%r1302, %r1301;
	mov.u32 	%r1303, %r1301;
	mov.u32 	%r1304, %r1301;
	mov.u32 	%r1305, %r1301;
	mov.u32 	%r1294, %r1301;
$L__BB0_4:
	mul.wide.u32 	%rd124, %r1294, 4;
	add.s64 	%rd125, %rd2, %rd124;
	ld.local.u32 	%r12, [%rd125+4];
	shl.b32 	%r13, %r1294, 5;
	mov.b32 	%r1300, 0;
$L__BB0_5:
	.pragma "nounroll";
	shr.u32 	%r694, %r12, %r1300;
	and.b32  	%r695, %r694, 1;
	setp.eq.b32 	%p5, %r695, 1;
	not.pred 	%p6, %p5;
	add.s32 	%r696, %r13, %r1300;
	mul.lo.s32 	%r697, %r696, 5;
	mul.wide.u32 	%rd126, %r697, 4;
	add.s64 	%rd7, %rd6, %rd126;
	@%p6 bra 	$L__BB0_7;
	ld.global.u32 	%r698, [%rd7];
	xor.b32  	%r1303, %r1303, %r698;
	ld.global.u32 	%r699, [%rd7+4];
	xor.b32  	%r1302, %r1302, %r699;
	ld.global.u32 	%r700, [%rd7+8];
	xor.b32  	%r1301, %r1301, %r700;
	ld.global.u32 	%r701, [%rd7+12];
	xor.b32  	%r1304, %r1304, %r701;
	ld.global.u32 	%r702, [%rd7+16];
	xor.b32  	%r1305, %r1305, %r702;
$L__BB0_7:
	and.b32  	%r704, %r694, 2;
	setp.eq.s32 	%p7, %r704, 0;
	@%p7 bra 	$L__BB0_9;
	ld.global.u32 	%r705, [%rd7+20];
	xor.b32  	%r1303, %r1303, %r705;
	ld.global.u32 	%r706, [%rd7+24];
	xor.b32  	%r1302, %r1302, %r706;
	ld.global.u32 	%r707, [%rd7+28];
	xor.b32  	%r1301, %r1301, %r707;
	ld.global.u32 	%r708, [%rd7+32];
	xor.b32  	%r1304, %r1304, %r708;
	ld.global.u32 	%r709, [%rd7+36];
	xor.b32  	%r1305, %r1305, %r709;
$L__BB0_9:
	and.b32  	%r711, %r694, 4;
	setp.eq.s32 	%p8, %r711, 0;
	@%p8 bra 	$L__BB0_11;
	ld.global.u32 	%r712, [%rd7+40];
	xor.b32  	%r1303, %r1303, %r712;
	ld.global.u32 	%r713, [%rd7+44];
	xor.b32  	%r1302, %r1302, %r713;
	ld.global.u32 	%r714, [%rd7+48];
	xor.b32  	%r1301, %r1301, %r714;
	ld.global.u32 	%r715, [%rd7+52];
	xor.b32  	%r1304, %r1304, %r715;
	ld.global.u32 	%r716, [%rd7+56];
	xor.b32  	%r1305, %r1305, %r716;
$L__BB0_11:
	and.b32  	%r718, %r694, 8;
	setp.eq.s32 	%p9, %r718, 0;
	@%p9 bra 	$L__BB0_13;
	ld.global.u32 	%r719, [%rd7+60];
	xor.b32  	%r1303, %r1303, %r719;
	ld.global.u32 	%r720, [%rd7+64];
	xor.b32  	%r1302, %r1302, %r720;
	ld.global.u32 	%r721, [%rd7+68];
	xor.b32  	%r1301, %r1301, %r721;
	ld.global.u32 	%r722, [%rd7+72];
	xor.b32  	%r1304, %r1304, %r722;
	ld.global.u32 	%r723, [%rd7+76];
	xor.b32  	%r1305, %r1305, %r723;
$L__BB0_13:
	and.b32  	%r725, %r694, 16;
	setp.eq.s32 	%p10, %r725, 0;
	@%p10 bra 	$L__BB0_15;
	ld.global.u32 	%r726, [%rd7+80];
	xor.b32  	%r1303, %r1303, %r726;
	ld.global.u32 	%r727, [%rd7+84];
	xor.b32  	%r1302, %r1302, %r727;
	ld.global.u32 	%r728, [%rd7+88];
	xor.b32  	%r1301, %r1301, %r728;
	ld.global.u32 	%r729, [%rd7+92];
	xor.b32  	%r1304, %r1304, %r729;
	ld.global.u32 	%r730, [%rd7+96];
	xor.b32  	%r1305, %r1305, %r730;
$L__BB0_15:
	and.b32  	%r732, %r694, 32;
	setp.eq.s32 	%p11, %r732, 0;
	@%p11 bra 	$L__BB0_17;
	ld.global.u32 	%r733, [%rd7+100];
	xor.b32  	%r1303, %r1303, %r733;
	ld.global.u32 	%r734, [%rd7+104];
	xor.b32  	%r1302, %r1302, %r734;
	ld.global.u32 	%r735, [%rd7+108];
	xor.b32  	%r1301, %r1301, %r735;
	ld.global.u32 	%r736, [%rd7+112];
	xor.b32  	%r1304, %r1304, %r736;
	ld.global.u32 	%r737, [%rd7+116];
	xor.b32  	%r1305, %r1305, %r737;
$L__BB0_17:
	and.b32  	%r739, %r694, 64;
	setp.eq.s32 	%p12, %r739, 0;
	@%p12 bra 	$L__BB0_19;
	ld.global.u32 	%r740, [%rd7+120];
	xor.b32  	%r1303, %r1303, %r740;
	ld.global.u32 	%r741, [%rd7+124];
	xor.b32  	%r1302, %r1302, %r741;
	ld.global.u32 	%r742, [%rd7+128];
	xor.b32  	%r1301, %r1301, %r742;
	ld.global.u32 	%r743, [%rd7+132];
	xor.b32  	%r1304, %r1304, %r743;
	ld.global.u32 	%r744, [%rd7+136];
	xor.b32  	%r1305, %r1305, %r744;
$L__BB0_19:
	and.b32  	%r746, %r694, 128;
	setp.eq.s32 	%p13, %r746, 0;
	@%p13 bra 	$L__BB0_21;
	ld.global.u32 	%r747, [%rd7+140];
	xor.b32  	%r1303, %r1303, %r747;
	ld.global.u32 	%r748, [%rd7+144];
	xor.b32  	%r1302, %r1302, %r748;
	ld.global.u32 	%r749, [%rd7+148];
	xor.b32  	%r1301, %r1301, %r749;
	ld.global.u32 	%r750, [%rd7+152];
	xor.b32  	%r1304, %r1304, %r750;
	ld.global.u32 	%r751, [%rd7+156];
	xor.b32  	%r1305, %r1305, %r751;
$L__BB0_21:
	and.b32  	%r753, %r694, 256;
	setp.eq.s32 	%p14, %r753, 0;
	@%p14 bra 	$L__BB0_23;
	ld.global.u32 	%r754, [%rd7+160];
	xor.b32  	%r1303, %r1303, %r754;
	ld.global.u32 	%r755, [%rd7+164];
	xor.b32  	%r1302, %r1302, %r755;
	ld.global.u32 	%r756, [%rd7+168];
	xor.b32  	%r1301, %r1301, %r756;
	ld.global.u32 	%r757, [%rd7+172];
	xor.b32  	%r1304, %r1304, %r757;
	ld.global.u32 	%r758, [%rd7+176];
	xor.b32  	%r1305, %r1305, %r758;
$L__BB0_23:
	and.b32  	%r760, %r694, 512;
	setp.eq.s32 	%p15, %r760, 0;
	@%p15 bra 	$L__BB0_25;
	ld.global.u32 	%r761, [%rd7+180];
	xor.b32  	%r1303, %r1303, %r761;
	ld.global.u32 	%r762, [%rd7+184];
	xor.b32  	%r1302, %r1302, %r762;
	ld.global.u32 	%r763, [%rd7+188];
	xor.b32  	%r1301, %r1301, %r763;
	ld.global.u32 	%r764, [%rd7+192];
	xor.b32  	%r1304, %r1304, %r764;
	ld.global.u32 	%r765, [%rd7+196];
	xor.b32  	%r1305, %r1305, %r765;
$L__BB0_25:
	and.b32  	%r767, %r694, 1024;
	setp.eq.s32 	%p16, %r767, 0;
	@%p16 bra 	$L__BB0_27;
	ld.global.u32 	%r768, [%rd7+200];
	xor.b32  	%r1303, %r1303, %r768;
	ld.global.u32 	%r769, [%rd7+204];
	xor.b32  	%r1302, %r1302, %r769;
	ld.global.u32 	%r770, [%rd7+208];
	xor.b32  	%r1301, %r1301, %r770;
	ld.global.u32 	%r771, [%rd7+212];
	xor.b32  	%r1304, %r1304, %r771;
	ld.global.u32 	%r772, [%rd7+216];
	xor.b32  	%r1305, %r1305, %r772;
$L__BB0_27:
	and.b32  	%r774, %r694, 2048;
	setp.eq.s32 	%p17, %r774, 0;
	@%p17 bra 	$L__BB0_29;
	ld.global.u32 	%r775, [%rd7+220];
	xor.b32  	%r1303, %r1303, %r775;
	ld.global.u32 	%r776, [%rd7+224];
	xor.b32  	%r1302, %r1302, %r776;
	ld.global.u32 	%r777, [%rd7+228];
	xor.b32  	%r1301, %r1301, %r777;
	ld.global.u32 	%r778, [%rd7+232];
	xor.b32  	%r1304, %r1304, %r778;
	ld.global.u32 	%r779, [%rd7+236];
	xor.b32  	%r1305, %r1305, %r779;
$L__BB0_29:
	and.b32  	%r781, %r694, 4096;
	setp.eq.s32 	%p18, %r781, 0;
	@%p18 bra 	$L__BB0_31;
	ld.global.u32 	%r782, [%rd7+240];
	xor.b32  	%r1303, %r1303, %r782;
	ld.global.u32 	%r783, [%rd7+244];
	xor.b32  	%r1302, %r1302, %r783;
	ld.global.u32 	%r784, [%rd7+248];
	xor.b32  	%r1301, %r1301, %r784;
	ld.global.u32 	%r785, [%rd7+252];
	xor.b32  	%r1304, %r1304, %r785;
	ld.global.u32 	%r786, [%rd7+256];
	xor.b32  	%r1305, %r1305, %r786;
$L__BB0_31:
	and.b32  	%r788, %r694, 8192;
	setp.eq.s32 	%p19, %r788, 0;
	@%p19 bra 	$L__BB0_33;
	ld.global.u32 	%r789, [%rd7+260];
	xor.b32  	%r1303, %r1303, %r789;
	ld.global.u32 	%r790, [%rd7+264];
	xor.b32  	%r1302, %r1302, %r790;
	ld.global.u32 	%r791, [%rd7+268];
	xor.b32  	%r1301, %r1301, %r791;
	ld.global.u32 	%r792, [%rd7+272];
	xor.b32  	%r1304, %r1304, %r792;
	ld.global.u32 	%r793, [%rd7+276];
	xor.b32  	%r1305, %r1305, %r793;
$L__BB0_33:
	and.b32  	%r795, %r694, 16384;
	setp.eq.s32 	%p20, %r795, 0;
	@%p20 bra 	$L__BB0_35;
	ld.global.u32 	%r796, [%rd7+280];
	xor.b32  	%r1303, %r1303, %r796;
	ld.global.u32 	%r797, [%rd7+284];
	xor.b32  	%r1302, %r1302, %r797;
	ld.global.u32 	%r798, [%rd7+288];
	xor.b32  	%r1301, %r1301, %r798;
	ld.global.u32 	%r799, [%rd7+292];
	xor.b32  	%r1304, %r1304, %r799;
	ld.global.u32 	%r800, [%rd7+296];
	xor.b32  	%r1305, %r1305, %r800;
$L__BB0_35:
	and.b32  	%r802, %r694, 32768;
	setp.eq.s32 	%p21, %r802, 0;
	@%p21 bra 	$L__BB0_37;
	ld.global.u32 	%r803, [%rd7+300];
	xor.b32  	%r1303, %r1303, %r803;
	ld.global.u32 	%r804, [%rd7+304];
	xor.b32  	%r1302, %r1302, %r804;
	ld.global.u32 	%r805, [%rd7+308];
	xor.b32  	%r1301, %r1301, %r805;
	ld.global.u32 	%r806, [%rd7+312];
	xor.b32  	%r1304, %r1304, %r806;
	ld.global.u32 	%r807, [%rd7+316];
	xor.b32  	%r1305, %r1305, %r807;
$L__BB0_37:
	add.s32 	%r1300, %r1300, 16;
	setp.ne.s32 	%p22, %r1300, 32;
	@%p22 bra 	$L__BB0_5;
	mad.lo.s32 	%r808, %r1294, -31, %r13;
	add.s32 	%r1294, %r808, 1;
	setp.ne.s32 	%p23, %r1294, 5;
	@%p23 bra 	$L__BB0_4;
	st.local.u32 	[%rd2+4], %r1303;
	st.local.v2.u32 	[%rd2+8], {%r1302, %r1301};
	st.local.v2.u32 	[%rd2+16], {%r1304, %r1305};
	setp.eq.s64 	%p24, %rd5, 1;
	@%p24 bra 	$L__BB0_114;
	mov.b32 	%r1393, 0;
	mov.u32 	%r1394, %r1393;
	mov.u32 	%r1395, %r1393;
	mov.u32 	%r1396, %r1393;
	mov.u32 	%r1397, %r1393;
	mov.u32 	%r1386, %r1393;
$L__BB0_41:
	mul.wide.u32 	%rd127, %r1386, 4;
	add.s64 	%rd128, %rd2, %rd127;
	ld.local.u32 	%r188, [%rd128+4];
	shl.b32 	%r189, %r1386, 5;
	mov.b32 	%r1392, 0;
$L__BB0_42:
	.pragma "nounroll";
	shr.u32 	%r811, %r188, %r1392;
	and.b32  	%r812, %r811, 1;
	setp.eq.b32 	%p25, %r812, 1;
	not.pred 	%p26, %p25;
	add.s32 	%r813, %r189, %r1392;
	mul.lo.s32 	%r814, %r813, 5;
	mul.wide.u32 	%rd129, %r814, 4;
	add.s64 	%rd8, %rd6, %rd129;
	@%p26 bra 	$L__BB0_44;
	ld.global.u32 	%r815, [%rd8];
	xor.b32  	%r1395, %r1395, %r815;
	ld.global.u32 	%r816, [%rd8+4];
	xor.b32  	%r1394, %r1394, %r816;
	ld.global.u32 	%r817, [%rd8+8];
	xor.b32  	%r1393, %r1393, %r817;
	ld.global.u32 	%r818, [%rd8+12];
	xor.b32  	%r1396, %r1396, %r818;
	ld.global.u32 	%r819, [%rd8+16];
	xor.b32  	%r1397, %r1397, %r819;
$L__BB0_44:
	and.b32  	%r821, %r811, 2;
	setp.eq.s32 	%p27, %r821, 0;
	@%p27 bra 	$L__BB0_46;
	ld.global.u32 	%r822, [%rd8+20];
	xor.b32  	%r1395, %r1395, %r822;
	ld.global.u32 	%r823, [%rd8+24];
	xor.b32  	%r1394, %r1394, %r823;
	ld.global.u32 	%r824, [%rd8+28];
	xor.b32  	%r1393, %r1393, %r824;
	ld.global.u32 	%r825, [%rd8+32];
	xor.b32  	%r1396, %r1396, %r825;
	ld.global.u32 	%r826, [%rd8+36];
	xor.b32  	%r1397, %r1397, %r826;
$L__BB0_46:
	and.b32  	%r828, %r811, 4;
	setp.eq.s32 	%p28, %r828, 0;
	@%p28 bra 	$L__BB0_48;
	ld.global.u32 	%r829, [%rd8+40];
	xor.b32  	%r1395, %r1395, %r829;
	ld.global.u32 	%r830, [%rd8+44];
	xor.b32  	%r1394, %r1394, %r830;
	ld.global.u32 	%r831, [%rd8+48];
	xor.b32  	%r1393, %r1393, %r831;
	ld.global.u32 	%r832, [%rd8+52];
	xor.b32  	%r1396, %r1396, %r832;
	ld.global.u32 	%r833, [%rd8+56];
	xor.b32  	%r1397, %r1397, %r833;
$L__BB0_48:
	and.b32  	%r835, %r811, 8;
	setp.eq.s32 	%p29, %r835, 0;
	@%p29 bra 	$L__BB0_50;
	ld.global.u32 	%r836, [%rd8+60];
	xor.b32  	%r1395, %r1395, %r836;
	ld.global.u32 	%r837, [%rd8+64];
	xor.b32  	%r1394, %r1394, %r837;
	ld.global.u32 	%r838, [%rd8+68];
	xor.b32  	%r1393, %r1393, %r838;
	ld.global.u32 	%r839, [%rd8+72];
	xor.b32  	%r1396, %r1396, %r839;
	ld.global.u32 	%r840, [%rd8+76];
	xor.b32  	%r1397, %r1397, %r840;
$L__BB0_50:
	and.b32  	%r842, %r811, 16;
	setp.eq.s32 	%p30, %r842, 0;
	@%p30 bra 	$L__BB0_52;
	ld.global.u32 	%r843, [%rd8+80];
	xor.b32  	%r1395, %r1395, %r843;
	ld.global.u32 	%r844, [%rd8+84];
	xor.b32  	%r1394, %r1394, %r844;
	ld.global.u32 	%r845, [%rd8+88];
	xor.b32  	%r1393, %r1393, %r845;
	ld.global.u32 	%r846, [%rd8+92];
	xor.b32  	%r1396, %r1396, %r846;
	ld.global.u32 	%r847, [%rd8+96];
	xor.b32  	%r1397, %r1397, %r847;
$L__BB0_52:
	and.b32  	%r849, %r811, 32;
	setp.eq.s32 	%p31, %r849, 0;
	@%p31 bra 	$L__BB0_54;
	ld.global.u32 	%r850, [%rd8+100];
	xor.b32  	%r1395, %r1395, %r850;
	ld.global.u32 	%r851, [%rd8+104];
	xor.b32  	%r1394, %r1394, %r851;
	ld.global.u32 	%r852, [%rd8+108];
	xor.b32  	%r1393, %r1393, %r852;
	ld.global.u32 	%r853, [%rd8+112];
	xor.b32  	%r1396, %r1396, %r853;
	ld.global.u32 	%r854, [%rd8+116];
	xor.b32  	%r1397, %r1397, %r854;
$L__BB0_54:
	and.b32  	%r856, %r811, 64;
	setp.eq.s32 	%p32, %r856, 0;
	@%p32 bra 	$L__BB0_56;
	ld.global.u32 	%r857, [%rd8+120];
	xor.b32  	%r1395, %r1395, %r857;
	ld.global.u32 	%r858, [%rd8+124];
	xor.b32  	%r1394, %r1394, %r858;
	ld.global.u32 	%r859, [%rd8+128];
	xor.b32  	%r1393, %r1393, %r859;
	ld.global.u32 	%r860, [%rd8+132];
	xor.b32  	%r1396, %r1396, %r860;
	ld.global.u32 	%r861, [%rd8+136];
	xor.b32  	%r1397, %r1397, %r861;
$L__BB0_56:
	and.b32  	%r863, %r811, 128;
	setp.eq.s32 	%p33, %r863, 0;
	@%p33 bra 	$L__BB0_58;
	ld.global.u32 	%r864, [%rd8+140];
	xor.b32  	%r1395, %r1395, %r864;
	ld.global.u32 	%r865, [%rd8+144];
	xor.b32  	%r1394, %r1394, %r865;
	ld.global.u32 	%r866, [%rd8+148];
	xor.b32  	%r1393, %r1393, %r866;
	ld.global.u32 	%r867, [%rd8+152];
	xor.b32  	%r1396, %r1396, %r867;
	ld.global.u32 	%r868, [%rd8+156];
	xor.b32  	%r1397, %r1397, %r868;
$L__BB0_58:
	and.b32  	%r870, %r811, 256;
	setp.eq.s32 	%p34, %r870, 0;
	@%p34 bra 	$L__BB0_60;
	ld.global.u32 	%r871, [%rd8+160];
	xor.b32  	%r1395, %r1395, %r871;
	ld.global.u32 	%r872, [%rd8+164];
	xor.b32  	%r1394, %r1394, %r872;
	ld.global.u32 	%r873, [%rd8+168];
	xor.b32  	%r1393, %r1393, %r873;
	ld.global.u32 	%r874, [%rd8+172];
	xor.b32  	%r1396, %r1396, %r874;
	ld.global.u32 	%r875, [%rd8+176];
	xor.b32  	%r1397, %r1397, %r875;
$L__BB0_60:
	and.b32  	%r877, %r811, 512;
	setp.eq.s32 	%p35, %r877, 0;
	@%p35 bra 	$L__BB0_62;
	ld.global.u32 	%r878, [%rd8+180];
	xor.b32  	%r1395, %r1395, %r878;
	ld.global.u32 	%r879, [%rd8+184];
	xor.b32  	%r1394, %r1394, %r879;
	ld.global.u32 	%r880, [%rd8+188];
	xor.b32  	%r1393, %r1393, %r880;
	ld.global.u32 	%r881, [%rd8+192];
	xor.b32  	%r1396, %r1396, %r881;
	ld.global.u32 	%r882, [%rd8+196];
	xor.b32  	%r1397, %r1397, %r882;
$L__BB0_62:
	and.b32  	%r884, %r811, 1024;
	setp.eq.s32 	%p36, %r884, 0;
	@%p36 bra 	$L__BB0_64;
	ld.global.u32 	%r885, [%rd8+200];
	xor.b32  	%r1395, %r1395, %r885;
	ld.global.u32 	%r886, [%rd8+204];
	xor.b32  	%r1394, %r1394, %r886;
	ld.global.u32 	%r887, [%rd8+208];
	xor.b32  	%r1393, %r1393, %r887;
	ld.global.u32 	%r888, [%rd8+212];
	xor.b32  	%r1396, %r1396, %r888;
	ld.global.u32 	%r889, [%rd8+216];
	xor.b32  	%r1397, %r1397, %r889;
$L__BB0_64:
	and.b32  	%r891, %r811, 2048;
	setp.eq.s32 	%p37, %r891, 0;
	@%p37 bra 	$L__BB0_66;
	ld.global.u32 	%r892, [%rd8+220];
	xor.b32  	%r1395, %r1395, %r892;
	ld.global.u32 	%r893, [%rd8+224];
	xor.b32  	%r1394, %r1394, %r893;
	ld.global.u32 	%r894, [%rd8+228];
	xor.b32  	%r1393, %r1393, %r894;
	ld.global.u32 	%r895, [%rd8+232];
	xor.b32  	%r1396, %r1396, %r895;
	ld.global.u32 	%r896, [%rd8+236];
	xor.b32  	%r1397, %r1397, %r896;
$L__BB0_66:
	and.b32  	%r898, %r811, 4096;
	setp.eq.s32 	%p38, %r898, 0;
	@%p38 bra 	$L__BB0_68;
	ld.global.u32 	%r899, [%rd8+240];
	xor.b32  	%r1395, %r1395, %r899;
	ld.global.u32 	%r900, [%rd8+244];
	xor.b32  	%r1394, %r1394, %r900;
	ld.global.u32 	%r901, [%rd8+248];
	xor.b32  	%r1393, %r1393, %r901;
	ld.global.u32 	%r902, [%rd8+252];
	xor.b32  	%r1396, %r1396, %r902;
	ld.global.u32 	%r903, [%rd8+256];
	xor.b32  	%r1397, %r1397, %r903;
$L__BB0_68:
	and.b32  	%r905, %r811, 8192;
	setp.eq.s32 	%p39, %r905, 0;
	@%p39 bra 	$L__BB0_70;
	ld.global.u32 	%r906, [%rd8+260];
	xor.b32  	%r1395, %r1395, %r906;
	ld.global.u32 	%r907, [%rd8+264];
	xor.b32  	%r1394, %r1394, %r907;
	ld.global.u32 	%r908, [%rd8+268];
	xor.b32  	%r1393, %r1393, %r908;
	ld.global.u32 	%r909, [%rd8+272];
	xor.b32  	%r1396, %r1396, %r909;
	ld.global.u32 	%r910, [%rd8+276];
	xor.b32  	%r1397, %r1397, %r910;
$L__BB0_70:
	and.b32  	%r912, %r811, 16384;
	setp.eq.s32 	%p40, %r912, 0;
	@%p40 bra 	$L__BB0_72;
	ld.global.u32 	%r913, [%rd8+280];
	xor.b32  	%r1395, %r1395, %r913;
	ld.global.u32 	%r914, [%rd8+284];
	xor.b32  	%r1394, %r1394, %r914;
	ld.global.u32 	%r915, [%rd8+288];
	xor.b32  	%r1393, %r1393, %r915;
	ld.global.u32 	%r916, [%rd8+292];
	xor.b32  	%r1396, %r1396, %r916;
	ld.global.u32 	%r917, [%rd8+296];
	xor.b32  	%r1397, %r1397, %r917;
$L__BB0_72:
	and.b32  	%r919, %r811, 32768;
	setp.eq.s32 	%p41, %r919, 0;
	@%p41 bra 	$L__BB0_74;
	ld.global.u32 	%r920, [%rd8+300];
	xor.b32  	%r1395, %r1395, %r920;
	ld.global.u32 	%r921, [%rd8+304];
	xor.b32  	%r1394, %r1394, %r921;
	ld.global.u32 	%r922, [%rd8+308];
	xor.b32  	%r1393, %r1393, %r922;
	ld.global.u32 	%r923, [%rd8+312];
	xor.b32  	%r1396, %r1396, %r923;
	ld.global.u32 	%r924, [%rd8+316];
	xor.b32  	%r1397, %r1397, %r924;
$L__BB0_74:
	add.s32 	%r1392, %r1392, 16;
	setp.ne.s32 	%p42, %r1392, 32;
	@%p42 bra 	$L__BB0_42;
	mad.lo.s32 	%r925, %r1386, -31, %r189;
	add.s32 	%r1386, %r925, 1;
	setp.ne.s32 	%p43, %r1386, 5;
	@%p43 bra 	$L__BB0_41;
	st.local.u32 	[%rd2+4], %r1395;
	st.local.v2.u32 	[%rd2+8], {%r1394, %r1393};
	st.local.v2.u32 	[%rd2+16], {%r1396, %r1397};
	setp.ne.s64 	%p44, %rd5, 3;
	@%p44 bra 	$L__BB0_114;
	mov.b32 	%r1485, 0;
	mov.u32 	%r1486, %r1485;
	mov.u32 	%r1487, %r1485;
	mov.u32 	%r1488, %r1485;
	mov.u32 	%r1489, %r1485;
	mov.u32 	%r1478, %r1485;
$L__BB0_78:
	mul.wide.u32 	%rd130, %r1478, 4;
	add.s64 	%rd131, %rd2, %rd130;
	ld.local.u32 	%r364, [%rd131+4];
	shl.b32 	%r365, %r1478, 5;
	mov.b32 	%r1484, 0;
$L__BB0_79:
	.pragma "nounroll";
	shr.u32 	%r928, %r364, %r1484;
	and.b32  	%r929, %r928, 1;
	setp.eq.b32 	%p45, %r929, 1;
	not.pred 	%p46, %p45;
	add.s32 	%r930, %r365, %r1484;
	mul.lo.s32 	%r931, %r930, 5;
	mul.wide.u32 	%rd132, %r931, 4;
	add.s64 	%rd9, %rd6, %rd132;
	@%p46 bra 	$L__BB0_81;
	ld.global.u32 	%r932, [%rd9];
	xor.b32  	%r1487, %r1487, %r932;
	ld.global.u32 	%r933, [%rd9+4];
	xor.b32  	%r1486, %r1486, %r933;
	ld.global.u32 	%r934, [%rd9+8];
	xor.b32  	%r1485, %r1485, %r934;
	ld.global.u32 	%r935, [%rd9+12];
	xor.b32  	%r1488, %r1488, %r935;
	ld.global.u32 	%r936, [%rd9+16];
	xor.b32  	%r1489, %r1489, %r936;
$L__BB0_81:
	and.b32  	%r938, %r928, 2;
	setp.eq.s32 	%p47, %r938, 0;
	@%p47 bra 	$L__BB0_83;
	ld.global.u32 	%r939, [%rd9+20];
	xor.b32  	%r1487, %r1487, %r939;
	ld.global.u32 	%r940, [%rd9+24];
	xor.b32  	%r1486, %r1486, %r940;
	ld.global.u32 	%r941, [%rd9+28];
	xor.b32  	%r1485, %r1485, %r941;
	ld.global.u32 	%r942, [%rd9+32];
	xor.b32  	%r1488, %r1488, %r942;
	ld.global.u32 	%r943, [%rd9+36];
	xor.b32  	%r1489, %r1489, %r943;
$L__BB0_83:
	and.b32  	%r945, %r928, 4;
	setp.eq.s32 	%p48, %r945, 0;
	@%p48 bra 	$L__BB0_85;
	ld.global.u32 	%r946, [%rd9+40];
	xor.b32  	%r1487, %r1487, %r946;
	ld.global.u32 	%r947, [%rd9+44];
	xor.b32  	%r1486, %r1486, %r947;
	ld.global.u32 	%r948, [%rd9+48];
	xor.b32  	%r1485, %r1485, %r948;
	ld.global.u32 	%r949, [%rd9+52];
	xor.b32  	%r1488, %r1488, %r949;
	ld.global.u32 	%r950, [%rd9+56];
	xor.b32  	%r1489, %r1489, %r950;
$L__BB0_85:
	and.b32  	%r952, %r928, 8;
	setp.eq.s32 	%p49, %r952, 0;
	@%p49 bra 	$L__BB0_87;
	ld.global.u32 	%r953, [%rd9+60];
	xor.b32  	%r1487, %r1487, %r953;
	ld.global.u32 	%r954, [%rd9+64];
	xor.b32  	%r1486, %r1486, %r954;
	ld.global.u32 	%r955, [%rd9+68];
	xor.b32  	%r1485, %r1485, %r955;
	ld.global.u32 	%r956, [%rd9+72];
	xor.b32  	%r1488, %r1488, %r956;
	ld.global.u32 	%r957, [%rd9+76];
	xor.b32  	%r1489, %r1489, %r957;
$L__BB0_87:
	and.b32  	%r959, %r928, 16;
	setp.eq.s32 	%p50, %r959, 0;
	@%p50 bra 	$L__BB0_89;
	ld.global.u32 	%r960, [%rd9+80];
	xor.b32  	%r1487, %r1487, %r960;
	ld.global.u32 	%r961, [%rd9+84];
	xor.b32  	%r1486, %r1486, %r961;
	ld.global.u32 	%r962, [%rd9+88];
	xor.b32  	%r1485, %r1485, %r962;
	ld.global.u32 	%r963, [%rd9+92];
	xor.b32  	%r1488, %r1488, %r963;
	ld.global.u32 	%r964, [%rd9+96];
	xor.b32  	%r1489, %r1489, %r964;
$L__BB0_89:
	and.b32  	%r966, %r928, 32;
	setp.eq.s32 	%p51, %r966, 0;
	@%p51 bra 	$L__BB0_91;
	ld.global.u32 	%r967, [%rd9+100];
	xor.b32  	%r1487, %r1487, %r967;
	ld.global.u32 	%r968, [%rd9+104];
	xor.b32  	%r1486, %r1486, %r968;
	ld.global.u32 	%r969, [%rd9+108];
	xor.b32  	%r1485, %r1485, %r969;
	ld.global.u32 	%r970, [%rd9+112];
	xor.b32  	%r1488, %r1488, %r970;
	ld.global.u32 	%r971, [%rd9+116];
	xor.b32  	%r1489, %r1489, %r971;
$L__BB0_91:
	and.b32  	%r973, %r928, 64;
	setp.eq.s32 	%p52, %r973, 0;
	@%p52 bra 	$L__BB0_93;
	ld.global.u32 	%r974, [%rd9+120];
	xor.b32  	%r1487, %r1487, %r974;
	ld.global.u32 	%r975, [%rd9+124];
	xor.b32  	%r1486, %r1486, %r975;
	ld.global.u32 	%r976, [%rd9+128];
	xor.b32  	%r1485, %r1485, %r976;
	ld.global.u32 	%r977, [%rd9+132];
	xor.b32  	%r1488, %r1488, %r977;
	ld.global.u32 	%r978, [%rd9+136];
	xor.b32  	%r1489, %r1489, %r978;
$L__BB0_93:
	and.b32  	%r980, %r928, 128;
	setp.eq.s32 	%p53, %r980, 0;
	@%p53 bra 	$L__BB0_95;
	ld.global.u32 	%r981, [%rd9+140];
	xor.b32  	%r1487, %r1487, %r981;
	ld.global.u32 	%r982, [%rd9+144];
	xor.b32  	%r1486, %r1486, %r982;
	ld.global.u32 	%r983, [%rd9+148];
	xor.b32  	%r1485, %r1485, %r983;
	ld.global.u32 	%r984, [%rd9+152];
	xor.b32  	%r1488, %r1488, %r984;
	ld.global.u32 	%r985, [%rd9+156];
	xor.b32  	%r1489, %r1489, %r985;
$L__BB0_95:
	and.b32  	%r987, %r928, 256;
	setp.eq.s32 	%p54, %r987, 0;
	@%p54 bra 	$L__BB0_97;
	ld.global.u32 	%r988, [%rd9+160];
	xor.b32  	%r1487, %r1487, %r988;
	ld.global.u32 	%r989, [%rd9+164];
	xor.b32  	%r1486, %r1486, %r989;
	ld.global.u32 	%r990, [%rd9+168];
	xor.b32  	%r1485, %r1485, %r990;
	ld.global.u32 	%r991, [%rd9+172];
	xor.b32  	%r1488, %r1488, %r991;
	ld.global.u32 	%r992, [%rd9+176];
	xor.b32  	%r1489, %r1489, %r992;
$L__BB0_97:
	and.b32  	%r994, %r928, 512;
	setp.eq.s32 	%p55, %r994, 0;
	@%p55 bra 	$L__BB0_99;
	ld.global.u32 	%r995, [%rd9+180];
	xor.b32  	%r1487, %r1487, %r995;
	ld.global.u32 	%r996, [%rd9+184];
	xor.b32  	%r1486, %r1486, %r996;
	ld.global.u32 	%r997, [%rd9+188];
	xor.b32  	%r1485, %r1485, %r997;
	ld.global.u32 	%r998, [%rd9+192];
	xor.b32  	%r1488, %r1488, %r998;
	ld.global.u32 	%r999, [%rd9+196];
	xor.b32  	%r1489, %r1489, %r999;
$L__BB0_99:
	and.b32  	%r1001, %r928, 1024;
	setp.eq.s32 	%p56, %r1001, 0;
	@%p56 bra 	$L__BB0_101;
	ld.global.u32 	%r1002, [%rd9+200];
	xor.b32  	%r1487, %r1487, %r1002;
	ld.global.u32 	%r1003, [%rd9+204];
	xor.b32  	%r1486, %r1486, %r1003;
	ld.global.u32 	%r1004, [%rd9+208];
	xor.b32  	%r1485, %r1485, %r1004;
	ld.global.u32 	%r1005, [%rd9+212];
	xor.b32  	%r1488, %r1488, %r1005;
	ld.global.u32 	%r1006, [%rd9+216];
	xor.b32  	%r1489, %r1489, %r1006;
$L__BB0_101:
	and.b32  	%r1008, %r928, 2048;
	setp.eq.s32 	%p57, %r1008, 0;
	@%p57 bra 	$L__BB0_103;
	ld.global.u32 	%r1009, [%rd9+220];
	xor.b32  	%r1487, %r1487, %r1009;
	ld.global.u32 	%r1010, [%rd9+224];
	xor.b32  	%r1486, %r1486, %r1010;
	ld.global.u32 	%r1011, [%rd9+228];
	xor.b32  	%r1485, %r1485, %r1011;
	ld.global.u32 	%r1012, [%rd9+232];
	xor.b32  	%r1488, %r1488, %r1012;
	ld.global.u32 	%r1013, [%rd9+236];
	xor.b32  	%r1489, %r1489, %r1013;
$L__BB0_103:
	and.b32  	%r1015, %r928, 4096;
	setp.eq.s32 	%p58, %r1015, 0;
	@%p58 bra 	$L__BB0_105;
	ld.global.u32 	%r1016, [%rd9+240];
	xor.b32  	%r1487, %r1487, %r1016;
	ld.global.u32 	%r1017, [%rd9+244];
	xor.b32  	%r1486, %r1486, %r1017;
	ld.global.u32 	%r1018, [%rd9+248];
	xor.b32  	%r1485, %r1485, %r1018;
	ld.global.u32 	%r1019, [%rd9+252];
	xor.b32  	%r1488, %r1488, %r1019;
	ld.global.u32 	%r1020, [%rd9+256];
	xor.b32  	%r1489, %r1489, %r1020;
$L__BB0_105:
	and.b32  	%r1022, %r928, 8192;
	setp.eq.s32 	%p59, %r1022, 0;
	@%p59 bra 	$L__BB0_107;
	ld.global.u32 	%r1023, [%rd9+260];
	xor.b32  	%r1487, %r1487, %r1023;
	ld.global.u32 	%r1024, [%rd9+264];
	xor.b32  	%r1486, %r1486, %r1024;
	ld.global.u32 	%r1025, [%rd9+268];
	xor.b32  	%r1485, %r1485, %r1025;
	ld.global.u32 	%r1026, [%rd9+272];
	xor.b32  	%r1488, %r1488, %r1026;
	ld.global.u32 	%r1027, [%rd9+276];
	xor.b32  	%r1489, %r1489, %r1027;
$L__BB0_107:
	and.b32  	%r1029, %r928, 16384;
	setp.eq.s32 	%p60, %r1029, 0;
	@%p60 bra 	$L__BB0_109;
	ld.global.u32 	%r1030, [%rd9+280];
	xor.b32  	%r1487, %r1487, %r1030;
	ld.global.u32 	%r1031, [%rd9+284];
	xor.b32  	%r1486, %r1486, %r1031;
	ld.global.u32 	%r1032, [%rd9+288];
	xor.b32  	%r1485, %r1485, %r1032;
	ld.global.u32 	%r1033, [%rd9+292];
	xor.b32  	%r1488, %r1488, %r1033;
	ld.global.u32 	%r1034, [%rd9+296];
	xor.b32  	%r1489, %r1489, %r1034;
$L__BB0_109:
	and.b32  	%r1036, %r928, 32768;
	setp.eq.s32 	%p61, %r1036, 0;
	@%p61 bra 	$L__BB0_111;
	ld.global.u32 	%r1037, [%rd9+300];
	xor.b32  	%r1487, %r1487, %r1037;
	ld.global.u32 	%r1038, [%rd9+304];
	xor.b32  	%r1486, %r1486, %r1038;
	ld.global.u32 	%r1039, [%rd9+308];
	xor.b32  	%r1485, %r1485, %r1039;
	ld.global.u32 	%r1040, [%rd9+312];
	xor.b32  	%r1488, %r1488, %r1040;
	ld.global.u32 	%r1041, [%rd9+316];
	xor.b32  	%r1489, %r1489, %r1041;
$L__BB0_111:
	add.s32 	%r1484, %r1484, 16;
	setp.ne.s32 	%p62, %r1484, 32;
	@%p62 bra 	$L__BB0_79;
	mad.lo.s32 	%r1042, %r1478, -31, %r365;
	add.s32 	%r1478, %r1042, 1;
	setp.ne.s32 	%p63, %r1478, 5;
	@%p63 bra 	$L__BB0_78;
	st.local.u32 	[%rd2+4], %r1487;
	st.local.v2.u32 	[%rd2+8], {%r1486, %r1485};
	st.local.v2.u32 	[%rd2+16], {%r1488, %r1489};
$L__BB0_114:
	shr.u64 	%rd191, %rd4, 2;
	add.s32 	%r1288, %r1288, 1;
	setp.gt.u64 	%p64, %rd4, 3;
	@%p64 bra 	$L__BB0_2;
$L__BB0_115:
	mov.b32 	%r1043, 0;
	st.local.v2.u32 	[%rd2+24], {%r1043, %r1043};
	st.local.u32 	[%rd2+32], %r1043;
	mov.b64 	%rd133, 0;
	st.local.u64 	[%rd2+40], %rd133;
	setp.ge.s32 	%p65, %r4, %r679;
	@%p65 bra 	$L__BB0_118;
	ld.param.u32 	%r1285, [_Z17persistentThreadsiiPfjPjS__param_1];
	mul.lo.s32 	%r1044, %r679, %r1285;
	shl.b32 	%r1045, %r1044, 1;
	add.s32 	%r1046, %r1045, %r3;
	mul.wide.u32 	%rd134, %r1046, 4;
	add.s64 	%rd135, %rd1, %rd134;
	ld.global.u32 	%r535, [%rd135];
	mov.u32 	%r1048, population;
	mov.u32 	%r1565, %r4;
$L__BB0_117:
	shl.b32 	%r1047, %r1565, 3;
	add.s32 	%r1049, %r1048, %r1047;
	mov.b32 	%r1050, 0;
	st.shared.v2.u32 	[%r1049], {%r1050, %r535};
	add.s32 	%r1565, %r1565, %r1;
	setp.lt.s32 	%p66, %r1565, %r679;
	@%p66 bra 	$L__BB0_117;
$L__BB0_118:
	ld.param.u32 	%r1286, [_Z17persistentThreadsiiPfjPjS__param_1];
	bar.sync 	0;
	setp.lt.s32 	%p67, %r1286, 1;
	@%p67 bra 	$L__BB0_239;
	ld.param.u64 	%rd189, [_Z17persistentThreadsiiPfjPjS__param_5];
	cvta.to.global.u64 	%rd136, %rd189;
	cvt.s64.s32 	%rd11, %r679;
	shl.b32 	%r1053, %r679, 3;
	mov.u32 	%r1054, population;
	add.s32 	%r538, %r1054, %r1053;
	mul.wide.s32 	%rd137, %r679, 8;
	cvt.u64.u32 	%rd138, %r1054;
	cvta.shared.u64 	%rd139, %rd138;
	add.s64 	%rd12, %rd139, %rd137;
	mul.lo.s32 	%r1055, %r2, %r679;
	shl.b32 	%r539, %r679, 1;
	mul.lo.s32 	%r1056, %r1055, 3;
	add.s32 	%r1057, %r539, %r3;
	add.s32 	%r1058, %r1057, %r1056;
	mul.wide.u32 	%rd140, %r1058, 4;
	add.s64 	%rd13, %rd136, %rd140;
	and.b32  	%r540, %r679, 15;
	and.b32  	%r541, %r679, 7;
	and.b32  	%r542, %r679, 3;
	add.s32 	%r1059, %r1056, %r3;
	add.s32 	%r1060, %r1059, %r679;
	mul.wide.u32 	%rd141, %r1060, 4;
	add.s64 	%rd14, %rd136, %rd141;
	mov.b32 	%r1568, 0;
	add.u64 	%rd142, %SP, 8;
$L__BB0_120:
	setp.ne.s32 	%p68, %r4, 0;
	cvta.to.local.u64 	%rd143, %rd142;
	mov.b32 	%r1061, 0;
	st.local.u32 	[%rd143], %r1061;
	@%p68 bra 	$L__BB0_122;
	mov.b32 	%r1062, 0;
	st.shared.u32 	[_ZZ17persistentThreadsiiPfjPjS_E12totalFitness], %r1062;
$L__BB0_122:
	setp.ge.s32 	%p69, %r4, %r679;
	bar.sync 	0;
	@%p69 bra 	$L__BB0_125;
	mov.u32 	%r1570, %r4;
$L__BB0_124:
	shl.b32 	%r1063, %r1570, 3;
	mov.u32 	%r1064, population;
	add.s32 	%r1065, %r1064, %r1063;
	ld.shared.u32 	%r1066, [%r1065+4];
	and.b32  	%r1067, %r1066, 1023;
	shr.u32 	%r1068, %r1066, 10;
	and.b32  	%r1069, %r1068, 1023;
	shr.u32 	%r1070, %r1066, 20;
	and.b32  	%r1071, %r1070, 1023;
	add.s32 	%r1072, %r1067, -512;
	cvt.rn.f32.s32 	%f31, %r1072;
	div.rn.f32 	%f32, %f31, 0f42C80000;
	add.s32 	%r1073, %r1069, -512;
	cvt.rn.f32.s32 	%f33, %r1073;
	div.rn.f32 	%f34, %f33, 0f42C80000;
	add.s32 	%r1074, %r1071, -512;
	cvt.rn.f32.s32 	%f35, %r1074;
	div.rn.f32 	%f36, %f35, 0f42C80000;
	fma.rn.f32 	%f37, %f32, %f32, 0f3F800000;
	fma.rn.f32 	%f38, %f34, %f34, %f37;
	fma.rn.f32 	%f39, %f36, %f36, %f38;
	rcp.rn.f32 	%f40, %f39;
	st.shared.f32 	[%r1065], %f40;
	atom.shared.add.f32 	%f41, [_ZZ17persistentThreadsiiPfjPjS_E12totalFitness], %f40;
	add.s32 	%r1570, %r1570, %r1;
	setp.lt.s32 	%p70, %r1570, %r679;
	@%p70 bra 	$L__BB0_124;
$L__BB0_125:
	setp.ne.s32 	%p71, %r4, 0;
	bar.sync 	0;
	@%p71 bra 	$L__BB0_227;
	setp.eq.s32 	%p72, %r679, 0;
	mov.b64 	%rd192, 0;
	@%p72 bra 	$L__BB0_129;
	shl.b64 	%rd145, %rd11, 3;
	{ // callseq 0, 0
	.param .b64 param0;
	st.param.b64 	[param0], %rd145;
	.param .b64 retval0;
	call.uni (retval0), 
	malloc, 
	(
	param0
	);
	ld.param.b64 	%rd192, [retval0];
	} // callseq 0
	setp.ne.s64 	%p73, %rd192, 0;
	@%p73 bra 	$L__BB0_129;
	add.u64 	%rd147, %SP, 0;
	add.u64 	%rd148, %SPL, 0;
	{ // callseq 1, 0
	.param .b64 param0;
	st.param.b64 	[param0], 0;
	call.uni 
	free, 
	(
	param0
	);
	} // callseq 1
	mov.u64 	%rd149, $str;
	cvta.global.u64 	%rd150, %rd149;
	st.local.u64 	[%rd148], %rd150;
	mov.u64 	%rd151, $str$1;
	cvta.global.u64 	%rd152, %rd151;
	{ // callseq 2, 0
	.param .b64 param0;
	st.param.b64 	[param0], %rd152;
	.param .b64 param1;
	st.param.b64 	[param1], %rd147;
	.param .b32 retval0;
	call.uni (retval0), 
	vprintf, 
	(
	param0, 
	param1
	);
	ld.param.b32 	%r1075, [retval0];
	} // callseq 2
	// begin inline asm
	trap;
	// end inline asm
$L__BB0_129:
	setp.lt.s32 	%p74, %r679, 1;
	@%p74 bra 	$L__BB0_133;
	mov.u32 	%r1571, population;
	mov.u32 	%r1572, %r1571;
$L__BB0_131:
	mov.u32 	%r550, %r1571;
	add.s32 	%r1571, %r550, 256;
	min.u32 	%r553, %r1571, %r538;
	add.s32 	%r1574, %r550, 8;
	setp.eq.s32 	%p75, %r1574, %r553;
	@%p75 bra 	$L__BB0_132;
	bra.uni 	$L__BB0_141;
$L__BB0_132:
	setp.lt.u32 	%p85, %r1571, %r538;
	add.s32 	%r1572, %r1572, 256;
	@%p85 bra 	$L__BB0_131;
$L__BB0_133:
	setp.lt.s32 	%p86, %r679, 33;
	@%p86 bra 	$L__BB0_224;
	shl.b64 	%rd154, %rd11, 3;
	add.s64 	%rd17, %rd192, %rd154;
	mov.b64 	%rd193, 32;
	mov.pred 	%p167, 0;
$L__BB0_135:
	mov.pred 	%p1, %p167;
	@%p1 bra 	$L__BB0_186;
	shl.b64 	%rd19, %rd193, 4;
	mov.u32 	%r1585, population;
	cvt.u64.u32 	%rd156, %r1585;
	cvta.shared.u64 	%rd197, %rd156;
	mov.u64 	%rd195, %rd192;
$L__BB0_137:
	cvt.u32.u64 	%r1092, %rd193;
	shl.b32 	%r1093, %r1092, 3;
	add.s32 	%r1094, %r1585, %r1093;
	shl.b64 	%rd157, %rd193, 3;
	add.s64 	%rd22, %rd197, %rd157;
	setp.lt.u32 	%p88, %r1094, %r538;
	min.u32 	%r590, %r1094, %r538;
	selp.b64 	%rd23, %rd22, %rd12, %p88;
	add.s32 	%r1095, %r590, %r1093;
	add.s64 	%rd158, %rd23, %rd157;
	setp.lt.u32 	%p89, %r1095, %r538;
	min.u32 	%r591, %r1095, %r538;
	selp.b64 	%rd24, %rd158, %rd12, %p89;
	setp.eq.s32 	%p90, %r1585, %r590;
	setp.eq.s32 	%p91, %r590, %r591;
	or.pred  	%p92, %p90, %p91;
	mov.u64 	%rd201, %rd195;
	mov.u32 	%r1589, %r1585;
	mov.u32 	%r1587, %r590;
	mov.u64 	%rd196, %rd23;
	@%p92 bra 	$L__BB0_157;
	mov.u64 	%rd196, %rd23;
	mov.u32 	%r1586, %r590;
	mov.u32 	%r1587, %r590;
	mov.u32 	%r1588, %r1585;
	mov.u32 	%r1589, %r1585;
	mov.u64 	%rd201, %rd195;
$L__BB0_139:
	ld.shared.f32 	%f6, [%r1587];
	ld.shared.f32 	%f7, [%r1589];
	setp.leu.f32 	%p93, %f6, %f7;
	@%p93 bra 	$L__BB0_155;
	ld.shared.u32 	%r1096, [%r1587+4];
	st.f32 	[%rd201], %f6;
	st.u32 	[%rd201+4], %r1096;
	add.s32 	%r1586, %r1586, 8;
	add.s32 	%r1587, %r1587, 8;
	add.s64 	%rd196, %rd196, 8;
	bra.uni 	$L__BB0_156;
$L__BB0_141:
	mov.b32 	%r1573, 0;
	mov.u32 	%r1575, %r1572;
	mov.u32 	%r1576, %r1572;
$L__BB0_142:
	add.s32 	%r559, %r1575, 8;
	add.s32 	%r560, %r1576, 8;
	ld.shared.v2.u32 	{%r561, %r563}, [%r1576+8];
	mov.b32 	%f2, %r561;
	ld.shared.f32 	%f42, [%r1572];
	setp.gt.f32 	%p76, %f2, %f42;
	@%p76 bra 	$L__BB0_146;
	ld.shared.f32 	%f137, [%r1576];
	setp.leu.f32 	%p82, %f2, %f137;
	mov.u32 	%r1584, %r560;
	@%p82 bra 	$L__BB0_145;
$L__BB0_144:
	mov.u32 	%r583, %r1576;
	ld.shared.u32 	%r1089, [%r1584+-4];
	mov.b32 	%r1090, %f137;
	st.shared.v2.u32 	[%r1584], {%r1090, %r1089};
	add.s32 	%r1576, %r583, -8;
	ld.shared.f32 	%f137, [%r583+-8];
	setp.gt.f32 	%p83, %f2, %f137;
	mov.u32 	%r1584, %r583;
	@%p83 bra 	$L__BB0_144;
$L__BB0_145:
	st.shared.f32 	[%r1584], %f2;
	st.shared.u32 	[%r1584+4], %r563;
	bra.uni 	$L__BB0_154;
$L__BB0_146:
	add.s32 	%r1577, %r1576, 16;
	and.b32  	%r565, %r1573, 3;
	setp.eq.s32 	%p77, %r565, 3;
	mov.u32 	%r1578, %r1574;
	mov.u32 	%r1579, %r559;
	@%p77 bra 	$L__BB0_150;
	add.s32 	%r1578, %r1574, -8;
	ld.shared.v2.u32 	{%r1079, %r1080}, [%r1575];
	st.shared.v2.u32 	[%r560], {%r1079, %r1080};
	setp.eq.s32 	%p78, %r565, 0;
	mov.u32 	%r1577, %r560;
	mov.u32 	%r1579, %r1575;
	@%p78 bra 	$L__BB0_150;
	add.s32 	%r1578, %r1574, -16;
	add.s32 	%r1579, %r1575, -8;
	ld.shared.v2.u32 	{%r1081, %r1082}, [%r1575+-8];
	st.shared.v2.u32 	[%r1576], {%r1081, %r1082};
	setp.eq.s32 	%p79, %r565, 1;
	mov.u32 	%r1577, %r1576;
	@%p79 bra 	$L__BB0_150;
	add.s32 	%r1578, %r1574, -24;
	add.s32 	%r1579, %r1575, -16;
	add.s32 	%r1577, %r1576, -8;
	ld.shared.v2.u32 	{%r1083, %r1084}, [%r1575+-16];
	st.shared.v2.u32 	[%r1576+-8], {%r1083, %r1084};
$L__BB0_150:
	setp.lt.u32 	%p80, %r1573, 3;
	@%p80 bra 	$L__BB0_153;
	add.s32 	%r1581, %r1577, -32;
	add.s32 	%r1580, %r1579, -16;
$L__BB0_152:
	ld.shared.f32 	%f43, [%r1580+8];
	ld.shared.u32 	%r1085, [%r1580+12];
	st.shared.f32 	[%r1581+24], %f43;
	st.shared.u32 	[%r1581+28], %r1085;
	ld.shared.f32 	%f44, [%r1580];
	ld.shared.u32 	%r1086, [%r1580+4];
	st.shared.f32 	[%r1581+16], %f44;
	st.shared.u32 	[%r1581+20], %r1086;
	ld.shared.f32 	%f45, [%r1580+-8];
	ld.shared.u32 	%r1087, [%r1580+-4];
	st.shared.f32 	[%r1581+8], %f45;
	st.shared.u32 	[%r1581+12], %r1087;
	add.s32 	%r1578, %r1578, -32;
	ld.shared.f32 	%f46, [%r1580+-16];
	ld.shared.u32 	%r1088, [%r1580+-12];
	st.shared.f32 	[%r1581], %f46;
	st.shared.u32 	[%r1581+4], %r1088;
	add.s32 	%r1581, %r1581, -32;
	add.s32 	%r1580, %r1580, -32;
	setp.ne.s32 	%p81, %r1578, %r550;
	@%p81 bra 	$L__BB0_152;
$L__BB0_153:
	st.shared.v2.u32 	[%r1572], {%r561, %r563};
$L__BB0_154:
	add.s32 	%r1574, %r1574, 8;
	setp.eq.s32 	%p84, %r1574, %r553;
	add.s32 	%r1573, %r1573, 1;
	mov.u32 	%r1575, %r559;
	mov.u32 	%r1576, %r560;
	@%p84 bra 	$L__BB0_132;
	bra.uni 	$L__BB0_142;
$L__BB0_155:
	ld.shared.u32 	%r1097, [%r1589+4];
	st.f32 	[%rd201], %f7;
	st.u32 	[%rd201+4], %r1097;
	add.s32 	%r1588, %r1588, 8;
	add.s32 	%r1589, %r1589, 8;
	add.s64 	%rd197, %rd197, 8;
$L__BB0_156:
	add.s64 	%rd201, %rd201, 8;
	setp.ne.s32 	%p94, %r1588, %r590;
	setp.ne.s32 	%p95, %r1586, %r591;
	and.pred  	%p96, %p94, %p95;
	@%p96 bra 	$L__BB0_139;
$L__BB0_157:
	sub.s64 	%rd36, %rd23, %rd197;
	shr.s64 	%rd37, %rd36, 3;
	setp.lt.s64 	%p97, %rd37, 1;
	@%p97 bra 	$L__BB0_171;
	and.b64  	%rd38, %rd37, 15;
	setp.lt.u64 	%p98, %rd37, 16;
	mov.u64 	%rd206, %rd201;
	@%p98 bra 	$L__BB0_161;
	and.b64  	%rd39, %rd37, 9223372036854775792;
	mov.b64 	%rd205, 0;
	mov.u64 	%rd206, %rd201;
$L__BB0_160:
	.pragma "nounroll";
	ld.shared.f32 	%f47, [%r1589];
	ld.shared.u32 	%r1098, [%r1589+4];
	st.f32 	[%rd206], %f47;
	st.u32 	[%rd206+4], %r1098;
	ld.shared.f32 	%f48, [%r1589+8];
	ld.shared.u32 	%r1099, [%r1589+12];
	st.f32 	[%rd206+8], %f48;
	st.u32 	[%rd206+12], %r1099;
	ld.shared.f32 	%f49, [%r1589+16];
	ld.shared.u32 	%r1100, [%r1589+20];
	st.f32 	[%rd206+16], %f49;
	st.u32 	[%rd206+20], %r1100;
	ld.shared.f32 	%f50, [%r1589+24];
	ld.shared.u32 	%r1101, [%r1589+28];
	st.f32 	[%rd206+24], %f50;
	st.u32 	[%rd206+28], %r1101;
	ld.shared.f32 	%f51, [%r1589+32];
	ld.shared.u32 	%r1102, [%r1589+36];
	st.f32 	[%rd206+32], %f51;
	st.u32 	[%rd206+36], %r1102;
	ld.shared.f32 	%f52, [%r1589+40];
	ld.shared.u32 	%r1103, [%r1589+44];
	st.f32 	[%rd206+40], %f52;
	st.u32 	[%rd206+44], %r1103;
	ld.shared.f32 	%f53, [%r1589+48];
	ld.shared.u32 	%r1104, [%r1589+52];
	st.f32 	[%rd206+48], %f53;
	st.u32 	[%rd206+52], %r1104;
	ld.shared.f32 	%f54, [%r1589+56];
	ld.shared.u32 	%r1105, [%r1589+60];
	st.f32 	[%rd206+56], %f54;
	st.u32 	[%rd206+60], %r1105;
	ld.shared.f32 	%f55, [%r1589+64];
	ld.shared.u32 	%r1106, [%r1589+68];
	st.f32 	[%rd206+64], %f55;
	st.u32 	[%rd206+68], %r1106;
	ld.shared.f32 	%f56, [%r1589+72];
	ld.shared.u32 	%r1107, [%r1589+76];
	st.f32 	[%rd206+72], %f56;
	st.u32 	[%rd206+76], %r1107;
	ld.shared.f32 	%f57, [%r1589+80];
	ld.shared.u32 	%r1108, [%r1589+84];
	st.f32 	[%rd206+80], %f57;
	st.u32 	[%rd206+84], %r1108;
	ld.shared.f32 	%f58, [%r1589+88];
	ld.shared.u32 	%r1109, [%r1589+92];
	st.f32 	[%rd206+88], %f58;
	st.u32 	[%rd206+92], %r1109;
	ld.shared.f32 	%f59, [%r1589+96];
	ld.shared.u32 	%r1110, [%r1589+100];
	st.f32 	[%rd206+96], %f59;
	st.u32 	[%rd206+100], %r1110;
	ld.shared.f32 	%f60, [%r1589+104];
	ld.shared.u32 	%r1111, [%r1589+108];
	st.f32 	[%rd206+104], %f60;
	st.u32 	[%rd206+108], %r1111;
	ld.shared.f32 	%f61, [%r1589+112];
	ld.shared.u32 	%r1112, [%r1589+116];
	st.f32 	[%rd206+112], %f61;
	st.u32 	[%rd206+116], %r1112;
	ld.shared.f32 	%f62, [%r1589+120];
	ld.shared.u32 	%r1113, [%r1589+124];
	st.f32 	[%rd206+120], %f62;
	st.u32 	[%rd206+124], %r1113;
	add.s32 	%r1589, %r1589, 128;
	add.s64 	%rd206, %rd206, 128;
	add.s64 	%rd205, %rd205, 16;
	setp.ne.s64 	%p99, %rd205, %rd39;
	@%p99 bra 	$L__BB0_160;
$L__BB0_161:
	setp.eq.s64 	%p100, %rd38, 0;
	@%p100 bra 	$L__BB0_171;
	setp.lt.u64 	%p101, %rd38, 8;
	@%p101 bra 	$L__BB0_164;
	ld.shared.f32 	%f63, [%r1589];
	ld.shared.u32 	%r1114, [%r1589+4];
	st.f32 	[%rd206], %f63;
	st.u32 	[%rd206+4], %r1114;
	ld.shared.f32 	%f64, [%r1589+8];
	ld.shared.u32 	%r1115, [%r1589+12];
	st.f32 	[%rd206+8], %f64;
	st.u32 	[%rd206+12], %r1115;
	ld.shared.f32 	%f65, [%r1589+16];
	ld.shared.u32 	%r1116, [%r1589+20];
	st.f32 	[%rd206+16], %f65;
	st.u32 	[%rd206+20], %r1116;
	ld.shared.f32 	%f66, [%r1589+24];
	ld.shared.u32 	%r1117, [%r1589+28];
	st.f32 	[%rd206+24], %f66;
	st.u32 	[%rd206+28], %r1117;
	ld.shared.f32 	%f67, [%r1589+32];
	ld.shared.u32 	%r1118, [%r1589+36];
	st.f32 	[%rd206+32], %f67;
	st.u32 	[%rd206+36], %r1118;
	ld.shared.f32 	%f68, [%r1589+40];
	ld.shared.u32 	%r1119, [%r1589+44];
	st.f32 	[%rd206+40], %f68;
	st.u32 	[%rd206+44], %r1119;
	ld.shared.f32 	%f69, [%r1589+48];
	ld.shared.u32 	%r1120, [%r1589+52];
	st.f32 	[%rd206+48], %f69;
	st.u32 	[%rd206+52], %r1120;
	ld.shared.f32 	%f70, [%r1589+56];
	ld.shared.u32 	%r1121, [%r1589+60];
	st.f32 	[%rd206+56], %f70;
	st.u32 	[%rd206+60], %r1121;
	add.s32 	%r1589, %r1589, 64;
	add.s64 	%rd206, %rd206, 64;
$L__BB0_164:
	and.b64  	%rd160, %rd37, 7;
	setp.eq.s64 	%p102, %rd160, 0;
	@%p102 bra 	$L__BB0_171;
	and.b64  	%rd47, %rd37, 3;
	and.b64  	%rd161, %rd37, 7;
	setp.lt.u64 	%p103, %rd161, 4;
	@%p103 bra 	$L__BB0_167;
	ld.shared.f32 	%f71, [%r1589];
	ld.shared.u32 	%r1122, [%r1589+4];
	st.f32 	[%rd206], %f71;
	st.u32 	[%rd206+4], %r1122;
	ld.shared.f32 	%f72, [%r1589+8];
	ld.shared.u32 	%r1123, [%r1589+12];
	st.f32 	[%rd206+8], %f72;
	st.u32 	[%rd206+12], %r1123;
	ld.shared.f32 	%f73, [%r1589+16];
	ld.shared.u32 	%r1124, [%r1589+20];
	st.f32 	[%rd206+16], %f73;
	st.u32 	[%rd206+20], %r1124;
	ld.shared.f32 	%f74, [%r1589+24];
	ld.shared.u32 	%r1125, [%r1589+28];
	st.f32 	[%rd206+24], %f74;
	st.u32 	[%rd206+28], %r1125;
	add.s32 	%r1589, %r1589, 32;
	add.s64 	%rd206, %rd206, 32;
$L__BB0_167:
	setp.eq.s64 	%p104, %rd47, 0;
	@%p104 bra 	$L__BB0_171;
	ld.shared.f32 	%f75, [%r1589];
	ld.shared.u32 	%r1126, [%r1589+4];
	st.f32 	[%rd206], %f75;
	st.u32 	[%rd206+4], %r1126;
	setp.eq.s64 	%p105, %rd47, 1;
	@%p105 bra 	$L__BB0_171;
	ld.shared.f32 	%f76, [%r1589+8];
	ld.shared.u32 	%r1127, [%r1589+12];
	st.f32 	[%rd206+8], %f76;
	st.u32 	[%rd206+12], %r1127;
	setp.eq.s64 	%p106, %rd47, 2;
	@%p106 bra 	$L__BB0_171;
	ld.shared.f32 	%f77, [%r1589+16];
	ld.shared.u32 	%r1128, [%r1589+20];
	st.f32 	[%rd206+16], %f77;
	st.u32 	[%rd206+20], %r1128;
$L__BB0_171:
	add.s64 	%rd211, %rd201, %rd36;
	sub.s64 	%rd162, %rd24, %rd196;
	shr.s64 	%rd51, %rd162, 3;
	setp.lt.s64 	%p107, %rd51, 1;
	@%p107 bra 	$L__BB0_185;
	and.b64  	%rd52, %rd51, 15;
	setp.lt.u64 	%p108, %rd51, 16;
	@%p108 bra 	$L__BB0_175;
	and.b64  	%rd53, %rd51, 9223372036854775792;
	mov.b64 	%rd210, 0;
$L__BB0_174:
	.pragma "nounroll";
	ld.shared.f32 	%f78, [%r1587];
	ld.shared.u32 	%r1129, [%r1587+4];
	st.f32 	[%rd211], %f78;
	st.u32 	[%rd211+4], %r1129;
	ld.shared.f32 	%f79, [%r1587+8];
	ld.shared.u32 	%r1130, [%r1587+12];
	st.f32 	[%rd211+8], %f79;
	st.u32 	[%rd211+12], %r1130;
	ld.shared.f32 	%f80, [%r1587+16];
	ld.shared.u32 	%r1131, [%r1587+20];
	st.f32 	[%rd211+16], %f80;
	st.u32 	[%rd211+20], %r1131;
	ld.shared.f32 	%f81, [%r1587+24];
	ld.shared.u32 	%r1132, [%r1587+28];
	st.f32 	[%rd211+24], %f81;
	st.u32 	[%rd211+28], %r1132;
	ld.shared.f32 	%f82, [%r1587+32];
	ld.shared.u32 	%r1133, [%r1587+36];
	st.f32 	[%rd211+32], %f82;
	st.u32 	[%rd211+36], %r1133;
	ld.shared.f32 	%f83, [%r1587+40];
	ld.shared.u32 	%r1134, [%r1587+44];
	st.f32 	[%rd211+40], %f83;
	st.u32 	[%rd211+44], %r1134;
	ld.shared.f32 	%f84, [%r1587+48];
	ld.shared.u32 	%r1135, [%r1587+52];
	st.f32 	[%rd211+48], %f84;
	st.u32 	[%rd211+52], %r1135;
	ld.shared.f32 	%f85, [%r1587+56];
	ld.shared.u32 	%r1136, [%r1587+60];
	st.f32 	[%rd211+56], %f85;
	st.u32 	[%rd211+60], %r1136;
	ld.shared.f32 	%f86, [%r1587+64];
	ld.shared.u32 	%r1137, [%r1587+68];
	st.f32 	[%rd211+64], %f86;
	st.u32 	[%rd211+68], %r1137;
	ld.shared.f32 	%f87, [%r1587+72];
	ld.shared.u32 	%r1138, [%r1587+76];
	st.f32 	[%rd211+72], %f87;
	st.u32 	[%rd211+76], %r1138;
	ld.shared.f32 	%f88, [%r1587+80];
	ld.shared.u32 	%r1139, [%r1587+84];
	st.f32 	[%rd211+80], %f88;
	st.u32 	[%rd211+84], %r1139;
	ld.shared.f32 	%f89, [%r1587+88];
	ld.shared.u32 	%r1140, [%r1587+92];
	st.f32 	[%rd211+88], %f89;
	st.u32 	[%rd211+92], %r1140;
	ld.shared.f32 	%f90, [%r1587+96];
	ld.shared.u32 	%r1141, [%r1587+100];
	st.f32 	[%rd211+96], %f90;
	st.u32 	[%rd211+100], %r1141;
	ld.shared.f32 	%f91, [%r1587+104];
	ld.shared.u32 	%r1142, [%r1587+108];
	st.f32 	[%rd211+104], %f91;
	st.u32 	[%rd211+108], %r1142;
	ld.shared.f32 	%f92, [%r1587+112];
	ld.shared.u32 	%r1143, [%r1587+116];
	st.f32 	[%rd211+112], %f92;
	st.u32 	[%rd211+116], %r1143;
	ld.shared.f32 	%f93, [%r1587+120];
	ld.shared.u32 	%r1144, [%r1587+124];
	st.f32 	[%rd211+120], %f93;
	st.u32 	[%rd211+124], %r1144;
	add.s32 	%r1587, %r1587, 128;
	add.s64 	%rd211, %rd211, 128;
	add.s64 	%rd210, %rd210, 16;
	setp.ne.s64 	%p109, %rd210, %rd53;
	@%p109 bra 	$L__BB0_174;
$L__BB0_175:
	setp.eq.s64 	%p110, %rd52, 0;
	@%p110 bra 	$L__BB0_185;
	and.b64  	%rd59, %rd51, 7;
	setp.lt.u64 	%p111, %rd52, 8;
	@%p111 bra 	$L__BB0_178;
	ld.shared.f32 	%f94, [%r1587];
	ld.shared.u32 	%r1145, [%r1587+4];
	st.f32 	[%rd211], %f94;
	st.u32 	[%rd211+4], %r1145;
	ld.shared.f32 	%f95, [%r1587+8];
	ld.shared.u32 	%r1146, [%r1587+12];
	st.f32 	[%rd211+8], %f95;
	st.u32 	[%rd211+12], %r1146;
	ld.shared.f32 	%f96, [%r1587+16];
	ld.shared.u32 	%r1147, [%r1587+20];
	st.f32 	[%rd211+16], %f96;
	st.u32 	[%rd211+20], %r1147;
	ld.shared.f32 	%f97, [%r1587+24];
	ld.shared.u32 	%r1148, [%r1587+28];
	st.f32 	[%rd211+24], %f97;
	st.u32 	[%rd211+28], %r1148;
	ld.shared.f32 	%f98, [%r1587+32];
	ld.shared.u32 	%r1149, [%r1587+36];
	st.f32 	[%rd211+32], %f98;
	st.u32 	[%rd211+36], %r1149;
	ld.shared.f32 	%f99, [%r1587+40];
	ld.shared.u32 	%r1150, [%r1587+44];
	st.f32 	[%rd211+40], %f99;
	st.u32 	[%rd211+44], %r1150;
	ld.shared.f32 	%f100, [%r1587+48];
	ld.shared.u32 	%r1151, [%r1587+52];
	st.f32 	[%rd211+48], %f100;
	st.u32 	[%rd211+52], %r1151;
	ld.shared.f32 	%f101, [%r1587+56];
	ld.shared.u32 	%r1152, [%r1587+60];
	st.f32 	[%rd211+56], %f101;
	st.u32 	[%rd211+60], %r1152;
	add.s32 	%r1587, %r1587, 64;
	add.s64 	%rd211, %rd211, 64;
$L__BB0_178:
	setp.eq.s64 	%p112, %rd59, 0;
	@%p112 bra 	$L__BB0_185;
	and.b64  	%rd62, %rd51, 3;
	setp.lt.u64 	%p113, %rd59, 4;
	@%p113 bra 	$L__BB0_181;
	ld.shared.f32 	%f102, [%r1587];
	ld.shared.u32 	%r1153, [%r1587+4];
	st.f32 	[%rd211], %f102;
	st.u32 	[%rd211+4], %r1153;
	ld.shared.f32 	%f103, [%r1587+8];
	ld.shared.u32 	%r1154, [%r1587+12];
	st.f32 	[%rd211+8], %f103;
	st.u32 	[%rd211+12], %r1154;
	ld.shared.f32 	%f104, [%r1587+16];
	ld.shared.u32 	%r1155, [%r1587+20];
	st.f32 	[%rd211+16], %f104;
	st.u32 	[%rd211+20], %r1155;
	ld.shared.f32 	%f105, [%r1587+24];
	ld.shared.u32 	%r1156, [%r1587+28];
	st.f32 	[%rd211+24], %f105;
	st.u32 	[%rd211+28], %r1156;
	add.s32 	%r1587, %r1587, 32;
	add.s64 	%rd211, %rd211, 32;
$L__BB0_181:
	setp.eq.s64 	%p114, %rd62, 0;
	@%p114 bra 	$L__BB0_185;
	ld.shared.f32 	%f106, [%r1587];
	ld.shared.u32 	%r1157, [%r1587+4];
	st.f32 	[%rd211], %f106;
	st.u32 	[%rd211+4], %r1157;
	setp.eq.s64 	%p115, %rd62, 1;
	@%p115 bra 	$L__BB0_185;
	ld.shared.f32 	%f107, [%r1587+8];
	ld.shared.u32 	%r1158, [%r1587+12];
	st.f32 	[%rd211+8], %f107;
	st.u32 	[%rd211+12], %r1158;
	setp.eq.s64 	%p116, %rd62, 2;
	@%p116 bra 	$L__BB0_185;
	ld.shared.f32 	%f108, [%r1587+16];
	ld.shared.u32 	%r1159, [%r1587+20];
	st.f32 	[%rd211+16], %f108;
	st.u32 	[%rd211+20], %r1159;
$L__BB0_185:
	cvt.u32.u64 	%r1160, %rd19;
	add.s32 	%r1585, %r1585, %r1160;
	shl.b64 	%rd164, %rd193, 3;
	add.s64 	%rd197, %rd22, %rd164;
	add.s64 	%rd195, %rd195, %rd19;
	setp.lt.u32 	%p117, %r1585, %r538;
	@%p117 bra 	$L__BB0_137;
	bra.uni 	$L__BB0_208;
$L__BB0_186:
	cvt.u32.u64 	%r1162, %rd193;
	shl.b32 	%r621, %r1162, 4;
	mov.u32 	%r1604, population;
	mov.u64 	%rd215, %rd192;
$L__BB0_187:
	shl.b64 	%rd165, %rd193, 3;
	add.s64 	%rd68, %rd215, %rd165;
	sub.s64 	%rd166, %rd68, %rd17;
	setp.lt.s64 	%p118, %rd166, 0;
	selp.b64 	%rd167, %rd68, %rd17, %p118;
	add.s64 	%rd168, %rd167, %rd165;
	sub.s64 	%rd169, %rd168, %rd17;
	setp.lt.s64 	%p119, %rd169, 0;
	selp.b64 	%rd170, %rd168, %rd17, %p119;
	setp.eq.s64 	%p120, %rd215, %rd167;
	setp.eq.s64 	%p121, %rd167, %rd170;
	or.pred  	%p122, %p120, %p121;
	mov.u64 	%rd216, %rd167;
	mov.u32 	%r1606, %r1604;
	@%p122 bra 	$L__BB0_193;
	mov.u32 	%r1606, %r1604;
	mov.u64 	%rd216, %rd167;
$L__BB0_189:
	ld.f32 	%f8, [%rd216];
	ld.f32 	%f9, [%rd215];
	setp.leu.f32 	%p123, %f8, %f9;
	@%p123 bra 	$L__BB0_191;
	ld.u32 	%r1163, [%rd216+4];
	st.shared.f32 	[%r1606], %f8;
	st.shared.u32 	[%r1606+4], %r1163;
	add.s64 	%rd216, %rd216, 8;
	bra.uni 	$L__BB0_192;
$L__BB0_191:
	ld.u32 	%r1164, [%rd215+4];
	st.shared.f32 	[%r1606], %f9;
	st.shared.u32 	[%r1606+4], %r1164;
	add.s64 	%rd215, %rd215, 8;
$L__BB0_192:
	add.s32 	%r1606, %r1606, 8;
	setp.ne.s64 	%p124, %rd215, %rd167;
	setp.ne.s64 	%p125, %rd216, %rd170;
	and.pred  	%p126, %p124, %p125;
	@%p126 bra 	$L__BB0_189;
$L__BB0_193:
	sub.s64 	%rd171, %rd167, %rd215;
	shr.s64 	%rd79, %rd171, 3;
	setp.lt.s64 	%p127, %rd79, 1;
	@%p127 bra 	$L__BB0_200;
	and.b64  	%rd80, %rd79, 3;
	setp.eq.s64 	%p128, %rd80, 0;
	mov.u32 	%r1607, %r1606;
	mov.u64 	%rd221, %rd215;
	mov.u64 	%rd222, %rd79;
	@%p128 bra 	$L__BB0_198;
	ld.f32 	%f109, [%rd215];
	ld.u32 	%r1165, [%rd215+4];
	st.shared.f32 	[%r1606], %f109;
	st.shared.u32 	[%r1606+4], %r1165;
	add.s64 	%rd221, %rd215, 8;
	add.s32 	%r1607, %r1606, 8;
	add.s64 	%rd222, %rd79, -1;
	setp.eq.s64 	%p129, %rd80, 1;
	@%p129 bra 	$L__BB0_198;
	ld.f32 	%f110, [%rd215+8];
	ld.u32 	%r1166, [%rd215+12];
	st.shared.f32 	[%r1606+8], %f110;
	st.shared.u32 	[%r1606+12], %r1166;
	add.s64 	%rd221, %rd215, 16;
	add.s32 	%r1607, %r1606, 16;
	add.s64 	%rd222, %rd79, -2;
	setp.eq.s64 	%p130, %rd80, 2;
	@%p130 bra 	$L__BB0_198;
	ld.f32 	%f111, [%rd215+16];
	ld.u32 	%r1167, [%rd215+20];
	st.shared.f32 	[%r1606+16], %f111;
	st.shared.u32 	[%r1606+20], %r1167;
	add.s64 	%rd221, %rd215, 24;
	add.s32 	%r1607, %r1606, 24;
	add.s64 	%rd222, %rd79, -3;
$L__BB0_198:
	setp.lt.u64 	%p131, %rd79, 4;
	@%p131 bra 	$L__BB0_200;
$L__BB0_199:
	ld.f32 	%f112, [%rd221];
	ld.u32 	%r1168, [%rd221+4];
	st.shared.f32 	[%r1607], %f112;
	st.shared.u32 	[%r1607+4], %r1168;
	ld.f32 	%f113, [%rd221+8];
	ld.u32 	%r1169, [%rd221+12];
	st.shared.f32 	[%r1607+8], %f113;
	st.shared.u32 	[%r1607+12], %r1169;
	ld.f32 	%f114, [%rd221+16];
	ld.u32 	%r1170, [%rd221+20];
	st.shared.f32 	[%r1607+16], %f114;
	st.shared.u32 	[%r1607+20], %r1170;
	ld.f32 	%f115, [%rd221+24];
	ld.u32 	%r1171, [%rd221+28];
	st.shared.f32 	[%r1607+24], %f115;
	st.shared.u32 	[%r1607+28], %r1171;
	add.s64 	%rd221, %rd221, 32;
	add.s32 	%r1607, %r1607, 32;
	add.s64 	%rd92, %rd222, -4;
	setp.gt.u64 	%p132, %rd222, 4;
	mov.u64 	%rd222, %rd92;
	@%p132 bra 	$L__BB0_199;
$L__BB0_200:
	cvt.u32.u64 	%r1172, %rd79;
	shl.b32 	%r1173, %r1172, 3;
	add.s32 	%r632, %r1606, %r1173;
	sub.s64 	%rd172, %rd170, %rd216;
	shr.s64 	%rd93, %rd172, 3;
	setp.lt.s64 	%p133, %rd93, 1;
	@%p133 bra 	$L__BB0_207;
	and.b64  	%rd94, %rd93, 3;
	setp.eq.s64 	%p134, %rd94, 0;
	mov.u32 	%r1609, %r632;
	mov.u64 	%rd225, %rd216;
	mov.u64 	%rd226, %rd93;
	@%p134 bra 	$L__BB0_205;
	ld.f32 	%f116, [%rd216];
	ld.u32 	%r1174, [%rd216+4];
	st.shared.f32 	[%r632], %f116;
	st.shared.u32 	[%r632+4], %r1174;
	add.s64 	%rd225, %rd216, 8;
	add.s32 	%r1609, %r632, 8;
	add.s64 	%rd226, %rd93, -1;
	setp.eq.s64 	%p135, %rd94, 1;
	@%p135 bra 	$L__BB0_205;
	ld.f32 	%f117, [%rd216+8];
	ld.u32 	%r1175, [%rd216+12];
	st.shared.f32 	[%r632+8], %f117;
	st.shared.u32 	[%r632+12], %r1175;
	add.s64 	%rd225, %rd216, 16;
	add.s32 	%r1609, %r632, 16;
	add.s64 	%rd226, %rd93, -2;
	setp.eq.s64 	%p136, %rd94, 2;
	@%p136 bra 	$L__BB0_205;
	ld.f32 	%f118, [%rd216+16];
	ld.u32 	%r1176, [%rd216+20];
	st.shared.f32 	[%r632+16], %f118;
	st.shared.u32 	[%r632+20], %r1176;
	add.s64 	%rd225, %rd216, 24;
	add.s32 	%r1609, %r632, 24;
	add.s64 	%rd226, %rd93, -3;
$L__BB0_205:
	setp.lt.u64 	%p137, %rd93, 4;
	@%p137 bra 	$L__BB0_207;
$L__BB0_206:
	ld.f32 	%f119, [%rd225];
	ld.u32 	%r1177, [%rd225+4];
	st.shared.f32 	[%r1609], %f119;
	st.shared.u32 	[%r1609+4], %r1177;
	ld.f32 	%f120, [%rd225+8];
	ld.u32 	%r1178, [%rd225+12];
	st.shared.f32 	[%r1609+8], %f120;
	st.shared.u32 	[%r1609+12], %r1178;
	ld.f32 	%f121, [%rd225+16];
	ld.u32 	%r1179, [%rd225+20];
	st.shared.f32 	[%r1609+16], %f121;
	st.shared.u32 	[%r1609+20], %r1179;
	ld.f32 	%f122, [%rd225+24];
	ld.u32 	%r1180, [%rd225+28];
	st.shared.f32 	[%r1609+24], %f122;
	st.shared.u32 	[%r1609+28], %r1180;
	add.s64 	%rd225, %rd225, 32;
	add.s32 	%r1609, %r1609, 32;
	add.s64 	%rd106, %rd226, -4;
	setp.gt.u64 	%p138, %rd226, 4;
	mov.u64 	%rd226, %rd106;
	@%p138 bra 	$L__BB0_206;
$L__BB0_207:
	shl.b64 	%rd173, %rd193, 3;
	add.s64 	%rd215, %rd68, %rd173;
	add.s32 	%r1604, %r1604, %r621;
	sub.s64 	%rd174, %rd215, %rd17;
	setp.lt.s64 	%p139, %rd174, 0;
	@%p139 bra 	$L__BB0_187;
$L__BB0_208:
	shl.b64 	%rd193, %rd193, 1;
	not.pred 	%p167, %p1;
	setp.lt.s64 	%p140, %rd193, %rd11;
	@%p140 bra 	$L__BB0_135;
	@%p1 bra 	$L__BB0_224;
	setp.eq.s32 	%p141, %r679, 0;
	@%p141 bra 	$L__BB0_226;
	setp.lt.s32 	%p142, %r679, 1;
	@%p142 bra 	$L__BB0_224;
	mov.b64 	%rd230, 0;
	mov.u32 	%r1612, population;
	mov.u64 	%rd231, %rd192;
$L__BB0_213:
	.pragma "nounroll";
	mov.u64 	%rd109, %rd231;
	mov.u32 	%r640, %r1612;
	ld.u32 	%r1182, [%rd109];
	ld.u32 	%r1183, [%rd109+4];
	st.shared.v2.u32 	[%r640], {%r1182, %r1183};
	ld.u32 	%r1184, [%rd109+8];
	ld.u32 	%r1185, [%rd109+12];
	st.shared.v2.u32 	[%r640+8], {%r1184, %r1185};
	ld.u32 	%r1186, [%rd109+16];
	ld.u32 	%r1187, [%rd109+20];
	st.shared.v2.u32 	[%r640+16], {%r1186, %r1187};
	ld.u32 	%r1188, [%rd109+24];
	ld.u32 	%r1189, [%rd109+28];
	st.shared.v2.u32 	[%r640+24], {%r1188, %r1189};
	ld.u32 	%r1190, [%rd109+32];
	ld.u32 	%r1191, [%rd109+36];
	st.shared.v2.u32 	[%r640+32], {%r1190, %r1191};
	ld.u32 	%r1192, [%rd109+40];
	ld.u32 	%r1193, [%rd109+44];
	st.shared.v2.u32 	[%r640+40], {%r1192, %r1193};
	ld.u32 	%r1194, [%rd109+48];
	ld.u32 	%r1195, [%rd109+52];
	st.shared.v2.u32 	[%r640+48], {%r1194, %r1195};
	ld.u32 	%r1196, [%rd109+56];
	ld.u32 	%r1197, [%rd109+60];
	st.shared.v2.u32 	[%r640+56], {%r1196, %r1197};
	ld.u32 	%r1198, [%rd109+64];
	ld.u32 	%r1199, [%rd109+68];
	st.shared.v2.u32 	[%r640+64], {%r1198, %r1199};
	ld.u32 	%r1200, [%rd109+72];
	ld.u32 	%r1201, [%rd109+76];
	st.shared.v2.u32 	[%r640+72], {%r1200, %r1201};
	ld.u32 	%r1202, [%rd109+80];
	ld.u32 	%r1203, [%rd109+84];
	st.shared.v2.u32 	[%r640+80], {%r1202, %r1203};
	ld.u32 	%r1204, [%rd109+88];
	ld.u32 	%r1205, [%rd109+92];
	st.shared.v2.u32 	[%r640+88], {%r1204, %r1205};
	ld.u32 	%r1206, [%rd109+96];
	ld.u32 	%r1207, [%rd109+100];
	st.shared.v2.u32 	[%r640+96], {%r1206, %r1207};
	ld.u32 	%r1208, [%rd109+104];
	ld.u32 	%r1209, [%rd109+108];
	st.shared.v2.u32 	[%r640+104], {%r1208, %r1209};
	ld.u32 	%r1210, [%rd109+112];
	ld.u32 	%r1211, [%rd109+116];
	st.shared.v2.u32 	[%r640+112], {%r1210, %r1211};
	ld.u32 	%r1212, [%rd109+120];
	ld.u32 	%r1213, [%rd109+124];
	st.shared.v2.u32 	[%r640+120], {%r1212, %r1213};
	add.s64 	%rd231, %rd109, 128;
	add.s32 	%r1612, %r640, 128;
	add.s64 	%rd230, %rd230, 16;
	and.b64  	%rd176, %rd11, 2147483632;
	setp.ne.s64 	%p143, %rd230, %rd176;
	@%p143 bra 	$L__BB0_213;
	setp.eq.s32 	%p144, %r540, 0;
	@%p144 bra 	$L__BB0_224;
	add.s32 	%r1214, %r540, -1;
	setp.lt.u32 	%p145, %r1214, 7;
	@%p145 bra 	$L__BB0_217;
	ld.u32 	%r1215, [%rd109+128];
	ld.u32 	%r1216, [%rd109+132];
	st.shared.v2.u32 	[%r640+128], {%r1215, %r1216};
	ld.u32 	%r1217, [%rd109+136];
	ld.u32 	%r1218, [%rd109+140];
	st.shared.v2.u32 	[%r640+136], {%r1217, %r1218};
	ld.u32 	%r1219, [%rd109+144];
	ld.u32 	%r1220, [%rd109+148];
	st.shared.v2.u32 	[%r640+144], {%r1219, %r1220};
	ld.u32 	%r1221, [%rd109+152];
	ld.u32 	%r1222, [%rd109+156];
	st.shared.v2.u32 	[%r640+152], {%r1221, %r1222};
	ld.u32 	%r1223, [%rd109+160];
	ld.u32 	%r1224, [%rd109+164];
	st.shared.v2.u32 	[%r640+160], {%r1223, %r1224};
	ld.u32 	%r1225, [%rd109+168];
	ld.u32 	%r1226, [%rd109+172];
	st.shared.v2.u32 	[%r640+168], {%r1225, %r1226};
	ld.u32 	%r1227, [%rd109+176];
	ld.u32 	%r1228, [%rd109+180];
	st.shared.v2.u32 	[%r640+176], {%r1227, %r1228};
	ld.u32 	%r1229, [%rd109+184];
	ld.u32 	%r1230, [%rd109+188];
	st.shared.v2.u32 	[%r640+184], {%r1229, %r1230};
	add.s64 	%rd231, %rd109, 192;
	add.s32 	%r1612, %r640, 192;
$L__BB0_217:
	setp.eq.s32 	%p146, %r541, 0;
	@%p146 bra 	$L__BB0_224;
	add.s32 	%r1231, %r541, -1;
	setp.lt.u32 	%p147, %r1231, 3;
	@%p147 bra 	$L__BB0_220;
	ld.f32 	%f123, [%rd231];
	ld.u32 	%r1232, [%rd231+4];
	st.shared.f32 	[%r1612], %f123;
	st.shared.u32 	[%r1612+4], %r1232;
	ld.f32 	%f124, [%rd231+8];
	ld.u32 	%r1233, [%rd231+12];
	st.shared.f32 	[%r1612+8], %f124;
	st.shared.u32 	[%r1612+12], %r1233;
	ld.f32 	%f125, [%rd231+16];
	ld.u32 	%r1234, [%rd231+20];
	st.shared.f32 	[%r1612+16], %f125;
	st.shared.u32 	[%r1612+20], %r1234;
	ld.f32 	%f126, [%rd231+24];
	ld.u32 	%r1235, [%rd231+28];
	st.shared.f32 	[%r1612+24], %f126;
	st.shared.u32 	[%r1612+28], %r1235;
	add.s64 	%rd231, %rd231, 32;
	add.s32 	%r1612, %r1612, 32;
$L__BB0_220:
	setp.eq.s32 	%p148, %r542, 0;
	@%p148 bra 	$L__BB0_224;
	setp.eq.s32 	%p149, %r542, 1;
	ld.f32 	%f127, [%rd231];
	ld.u32 	%r1236, [%rd231+4];
	st.shared.f32 	[%r1612], %f127;
	st.shared.u32 	[%r1612+4], %r1236;
	@%p149 bra 	$L__BB0_224;
	setp.eq.s32 	%p150, %r542, 2;
	ld.f32 	%f128, [%rd231+8];
	ld.u32 	%r1237, [%rd231+12];
	st.shared.f32 	[%r1612+8], %f128;
	st.shared.u32 	[%r1612+12], %r1237;
	@%p150 bra 	$L__BB0_224;
	ld.f32 	%f129, [%rd231+16];
	ld.u32 	%r1238, [%rd231+20];
	st.shared.f32 	[%r1612+16], %f129;
	st.shared.u32 	[%r1612+20], %r1238;
$L__BB0_224:
	setp.eq.s32 	%p151, %r679, 0;
	@%p151 bra 	$L__BB0_226;
	{ // callseq 3, 0
	.param .b64 param0;
	st.param.b64 	[param0], %rd192;
	call.uni 
	free, 
	(
	param0
	);
	} // callseq 3
$L__BB0_226:
	ld.param.u64 	%rd187, [_Z17persistentThreadsiiPfjPjS__param_2];
	ld.shared.f32 	%f130, [population];
	cvta.to.global.u64 	%rd177, %rd187;
	mul.wide.u32 	%rd178, %r1568, 4;
	add.s64 	%rd179, %rd177, %rd178;
	st.global.f32 	[%rd179], %f130;
$L__BB0_227:
	setp.ge.s32 	%p152, %r4, %r679;
	bar.sync 	0;
	@%p152 bra 	$L__BB0_233;
	ld.param.u64 	%rd188, [_Z17persistentThreadsiiPfjPjS__param_4];
	setp.gt.s32 	%p153, %r679, 0;
	mad.lo.s32 	%r1239, %r1568, %r539, %r3;
	cvta.to.global.u64 	%rd180, %rd188;
	mul.wide.u32 	%rd181, %r1239, 4;
	add.s64 	%rd182, %rd180, %rd181;
	ld.global.u32 	%r1240, [%rd182];
	mul.hi.u32 	%r1241, %r1240, 138547333;
	sub.s32 	%r1242, %r1240, %r1241;
	shr.u32 	%r1243, %r1242, 1;
	add.s32 	%r1244, %r1243, %r1241;
	shr.u32 	%r1245, %r1244, 4;
	mul.lo.s32 	%r1246, %r1245, 31;
	sub.s32 	%r1247, %r1240, %r1246;
	mov.b32 	%r1248, -1;
	shl.b32 	%r646, %r1248, %r1247;
	sub.s32 	%r1249, 32, %r1247;
	shr.u32 	%r647, %r1248, %r1249;
	ld.global.f32 	%f131, [%rd13];
	cvt.f64.f32 	%fd1, %f131;
	add.s32 	%r1250, %r1239, %r679;
	mul.wide.u32 	%rd183, %r1250, 4;
	add.s64 	%rd117, %rd180, %rd183;
	@%p153 bra 	$L__BB0_240;
	and.b32  	%r1251, %r646, %r1626;
	and.b32  	%r1252, %r647, %r1625;
	add.s32 	%r648, %r1252, %r1251;
	mov.u32 	%r1623, %r4;
$L__BB0_230:
	setp.geu.f64 	%p154, %fd1, 0d3FA999999999999A;
	mov.u32 	%r1627, %r648;
	@%p154 bra 	$L__BB0_232;
	ld.global.u32 	%r1253, [%rd117];
	mul.hi.u32 	%r1254, %r1253, -2004318071;
	shr.u32 	%r1255, %r1254, 4;
	mul.lo.s32 	%r1256, %r1255, 30;
	sub.s32 	%r1257, %r1253, %r1256;
	mov.b32 	%r1258, 1;
	shl.b32 	%r1259, %r1258, %r1257;
	xor.b32  	%r1627, %r1259, %r648;
$L__BB0_232:
	add.s32 	%r1623, %r1623, %r1;
	setp.lt.s32 	%p155, %r1623, %r679;
	mov.f32 	%f144, 0f00000000;
	@%p155 bra 	$L__BB0_230;
$L__BB0_233:
	setp.ne.s32 	%p163, %r4, 0;
	bar.sync 	0;
	@%p163 bra 	$L__BB0_235;
	ld.shared.v2.u32 	{%r1280, %r1627}, [population];
	mov.b32 	%f144, %r1280;
$L__BB0_235:
	setp.ge.s32 	%p164, %r4, %r679;
	@%p164 bra 	$L__BB0_238;
	mov.u32 	%r1629, %r4;
$L__BB0_237:
	shl.b32 	%r1281, %r1629, 3;
	mov.u32 	%r1282, population;
	add.s32 	%r1283, %r1282, %r1281;
	mov.b32 	%r1284, %f144;
	st.shared.v2.u32 	[%r1283], {%r1284, %r1627};
	add.s32 	%r1629, %r1629, %r1;
	setp.lt.s32 	%p165, %r1629, %r679;
	@%p165 bra 	$L__BB0_237;
$L__BB0_238:
	ld.param.u32 	%r1287, [_Z17persistentThreadsiiPfjPjS__param_1];
	bar.sync 	0;
	add.s32 	%r1568, %r1568, 1;
	setp.ne.s32 	%p166, %r1568, %r1287;
	@%p166 bra 	$L__BB0_120;
$L__BB0_239:
	ret;
$L__BB0_240:
	ld.param.u64 	%rd190, [_Z17persistentThreadsiiPfjPjS__param_5];
	ld.shared.f32 	%f138, [_ZZ17persistentThreadsiiPfjPjS_E12totalFitness];
	cvta.to.global.u64 	%rd184, %rd190;
	mov.u32 	%r1260, %ctaid.x;
	mul.lo.s32 	%r1261, %r1260, %r1;
	mul.lo.s32 	%r1262, %r1261, %r679;
	mad.lo.s32 	%r1263, %r1262, 3, %r3;
	mul.wide.u32 	%rd185, %r1263, 4;
	add.s64 	%rd186, %rd184, %rd185;
	ld.global.f32 	%f11, [%rd186];
	ld.global.f32 	%f12, [%rd14];
	mov.u32 	%r1616, %r4;
$L__BB0_241:
	mul.f32 	%f14, %f138, %f11;
	mov.f32 	%f139, 0f00000000;
	mov.b32 	%r1618, 0;
$L__BB0_242:
	shl.b32 	%r1265, %r1618, 3;
	mov.u32 	%r1266, population;
	add.s32 	%r656, %r1266, %r1265;
	ld.shared.f32 	%f16, [%r656];
	add.f32 	%f139, %f139, %f16;
	setp.geu.f32 	%p156, %f14, %f139;
	@%p156 bra 	$L__BB0_246;
	ld.shared.u32 	%r1626, [%r656+4];
	sub.f32 	%f138, %f138, %f16;
	mov.u32 	%r1620, %r1618;
	bra.uni 	$L__BB0_247;
$L__BB0_244:
	ld.global.u32 	%r1273, [%rd117];
	mul.hi.u32 	%r1274, %r1273, -2004318071;
	shr.u32 	%r1275, %r1274, 4;
	mul.lo.s32 	%r1276, %r1275, 30;
	sub.s32 	%r1277, %r1273, %r1276;
	mov.b32 	%r1278, 1;
	shl.b32 	%r1279, %r1278, %r1277;
	xor.b32  	%r1627, %r1279, %r1627;
$L__BB0_245:
	add.s32 	%r1616, %r1616, %r1;
	setp.lt.s32 	%p162, %r1616, %r679;
	mov.f32 	%f144, 0f00000000;
	@%p162 bra 	$L__BB0_241;
	bra.uni 	$L__BB0_233;
$L__BB0_246:
	add.s32 	%r1618, %r1618, 1;
	setp.ne.s32 	%p157, %r1618, %r679;
	mov.b32 	%r1620, -1;
	@%p157 bra 	$L__BB0_242;
$L__BB0_247:
	mul.f32 	%f20, %f138, %f12;
	mov.f32 	%f142, 0f00000000;
	mov.b32 	%r1621, 0;
$L__BB0_248:
	setp.eq.s32 	%p158, %r1621, %r1620;
	@%p158 bra 	$L__BB0_251;
	shl.b32 	%r1269, %r1621, 3;
	add.s32 	%r662, %r1266, %r1269;
	ld.shared.f32 	%f22, [%r662];
	add.f32 	%f142, %f142, %f22;
	setp.geu.f32 	%p159, %f20, %f142;
	@%p159 bra 	$L__BB0_251;
	ld.shared.u32 	%r1625, [%r662+4];
	sub.f32 	%f138, %f138, %f22;
	bra.uni 	$L__BB0_252;
$L__BB0_251:
	add.s32 	%r1621, %r1621, 1;
	setp.ne.s32 	%p160, %r1621, %r679;
	@%p160 bra 	$L__BB0_248;
$L__BB0_252:
	setp.lt.f64 	%p161, %fd1, 0d3FA999999999999A;
	and.b32  	%r1271, %r646, %r1626;
	and.b32  	%r1272, %r647, %r1625;
	add.s32 	%r1627, %r1272, %r1271;
	@%p161 bra 	$L__BB0_244;
	bra.uni 	$L__BB0_245;

}
	// .globl	_Z26generateRandomChromossomesiiPjj
.visible .entry _Z26generateRandomChromossomesiiPjj(
	.param .u32 _Z26generateRandomChromossomesiiPjj_param_0,
	.param .u32 _Z26generateRandomChromossomesiiPjj_param_1,
	.param .u64 .ptr .align 1 _Z26generateRandomChromossomesiiPjj_param_2,
	.param .u32 _Z26generateRandomChromossomesiiPjj_param_3
)
{
	.local .align 8 .b8 	__local_depot1[48];
	.reg .b64 	%SP;
	.reg .b64 	%SPL;
	.reg .pred 	%p<77>;
	.reg .b32 	%r<1403>;
	.reg .b64 	%rd<39>;

	mov.u64 	%SPL, __local_depot1;
	ld.param.u32 	%r638, [_Z26generateRandomChromossomesiiPjj_param_0];
	ld.param.u32 	%r639, [_Z26generateRandomChromossomesiiPjj_param_1];
	ld.param.u64 	%rd11, [_Z26generateRandomChromossomesiiPjj_param_2];
	ld.param.u32 	%r642, [_Z26generateRandomChromossomesiiPjj_param_3];
	cvta.to.global.u64 	%rd1, %rd11;
	add.u64 	%rd2, %SPL, 0;
	mov.u32 	%r1, %ctaid.x;
	mov.u32 	%r2, %ntid.x;
	mul.lo.s32 	%r3, %r1, %r2;
	mov.u32 	%r4, %tid.x;
	add.s32 	%r5, %r3, %r4;
	xor.b32  	%r643, %r642, -1429050551;
	mul.lo.s32 	%r644, %r643, 1099087573;
	add.s32 	%r1362, %r644, -638133224;
	add.s32 	%r1081, %r644, 123456789;
	st.local.v2.u32 	[%rd2], {%r1362, %r1081};
	xor.b32  	%r1080, %r644, 362436069;
	mov.b32 	%r1079, -123459836;
	st.local.v2.u32 	[%rd2+8], {%r1080, %r1079};
	add.s32 	%r1077, %r644, 5783321;
	mov.b32 	%r1078, -589760388;
	st.local.v2.u32 	[%rd2+16], {%r1078, %r1077};
	setp.eq.s32 	%p1, %r5, 0;
	@%p1 bra 	$L__BB1_115;
	cvt.s64.s32 	%rd38, %r5;
	mov.b32 	%r1064, 0;
	mov.b32 	%r1079, -123459836;
	mov.b32 	%r1078, -589760388;
$L__BB1_2:
	mov.u64 	%rd4, %rd38;
	and.b64  	%rd5, %rd4, 3;
	setp.eq.s64 	%p2, %rd5, 0;
	@%p2 bra 	$L__BB1_114;
	mul.wide.u32 	%rd13, %r1064, 3200;
	mov.u64 	%rd14, precalc_xorwow_matrix;
	add.s64 	%rd6, %rd14, %rd13;
	mov.b32 	%r1077, 0;
	mov.u32 	%r1078, %r1077;
	mov.u32 	%r1079, %r1077;
	mov.u32 	%r1080, %r1077;
	mov.u32 	%r1081, %r1077;
	mov.u32 	%r1070, %r1077;
$L__BB1_4:
	mul.wide.u32 	%rd15, %r1070, 4;
	add.s64 	%rd16, %rd2, %rd15;
	ld.local.u32 	%r22, [%rd16+4];
	shl.b32 	%r23, %r1070, 5;
	mov.b32 	%r1076, 0;
$L__BB1_5:
	.pragma "nounroll";
	shr.u32 	%r650, %r22, %r1076;
	and.b32  	%r651, %r650, 1;
	setp.eq.b32 	%p3, %r651, 1;
	not.pred 	%p4, %p3;
	add.s32 	%r652, %r23, %r1076;
	mul.lo.s32 	%r653, %r652, 5;
	mul.wide.u32 	%rd17, %r653, 4;
	add.s64 	%rd7, %rd6, %rd17;
	@%p4 bra 	$L__BB1_7;
	ld.global.u32 	%r654, [%rd7];
	xor.b32  	%r1081, %r1081, %r654;
	ld.global.u32 	%r655, [%rd7+4];
	xor.b32  	%r1080, %r1080, %r655;
	ld.global.u32 	%r656, [%rd7+8];
	xor.b32  	%r1079, %r1079, %r656;
	ld.global.u32 	%r657, [%rd7+12];
	xor.b32  	%r1078, %r1078, %r657;
	ld.global.u32 	%r658, [%rd7+16];
	xor.b32  	%r1077, %r1077, %r658;
$L__BB1_7:
	and.b32  	%r660, %r650, 2;
	setp.eq.s32 	%p5, %r660, 0;
	@%p5 bra 	$L__BB1_9;
	ld.global.u32 	%r661, [%rd7+20];
	xor.b32  	%r1081, %r1081, %r661;
	ld.global.u32 	%r662, [%rd7+24];
	xor.b32  	%r1080, %r1080, %r662;
	ld.global.u32 	%r663, [%rd7+28];
	xor.b32  	%r1079, %r1079, %r663;
	ld.global.u32 	%r664, [%rd7+32];
	xor.b32  	%r1078, %r1078, %r664;
	ld.global.u32 	%r665, [%rd7+36];
	xor.b32  	%r1077, %r1077, %r665;
$L__BB1_9:
	and.b32  	%r667, %r650, 4;
	setp.eq.s32 	%p6, %r667, 0;
	@%p6 bra 	$L__BB1_11;
	ld.global.u32 	%r668, [%rd7+40];
	xor.b32  	%r1081, %r1081, %r668;
	ld.global.u32 	%r669, [%rd7+44];
	xor.b32  	%r1080, %r1080, %r669;
	ld.global.u32 	%r670, [%rd7+48];
	xor.b32  	%r1079, %r1079, %r670;
	ld.global.u32 	%r671, [%rd7+52];
	xor.b32  	%r1078, %r1078, %r671;
	ld.global.u32 	%r672, [%rd7+56];
	xor.b32  	%r1077, %r1077, %r672;
$L__BB1_11:
	and.b32  	%r674, %r650, 8;
	setp.eq.s32 	%p7, %r674, 0;
	@%p7 bra 	$L__BB1_13;
	ld.global.u32 	%r675, [%rd7+60];
	xor.b32  	%r1081, %r1081, %r675;
	ld.global.u32 	%r676, [%rd7+64];
	xor.b32  	%r1080, %r1080, %r676;
	ld.global.u32 	%r677, [%rd7+68];
	xor.b32  	%r1079, %r1079, %r677;
	ld.global.u32 	%r678, [%rd7+72];
	xor.b32  	%r1078, %r1078, %r678;
	ld.global.u32 	%r679, [%rd7+76];
	xor.b32  	%r1077, %r1077, %r679;
$L__BB1_13:
	and.b32  	%r681, %r650, 16;
	setp.eq.s32 	%p8, %r681, 0;
	@%p8 bra 	$L__BB1_15;
	ld.global.u32 	%r682, [%rd7+80];
	xor.b32  	%r1081, %r1081, %r682;
	ld.global.u32 	%r683, [%rd7+84];
	xor.b32  	%r1080, %r1080, %r683;
	ld.global.u32 	%r684, [%rd7+88];
	xor.b32  	%r1079, %r1079, %r684;
	ld.global.u32 	%r685, [%rd7+92];
	xor.b32  	%r1078, %r1078, %r685;
	ld.global.u32 	%r686, [%rd7+96];
	xor.b32  	%r1077, %r1077, %r686;
$L__BB1_15:
	and.b32  	%r688, %r650, 32;
	setp.eq.s32 	%p9, %r688, 0;
	@%p9 bra 	$L__BB1_17;
	ld.global.u32 	%r689, [%rd7+100];
	xor.b32  	%r1081, %r1081, %r689;
	ld.global.u32 	%r690, [%rd7+104];
	xor.b32  	%r1080, %r1080, %r690;
	ld.global.u32 	%r691, [%rd7+108];
	xor.b32  	%r1079, %r1079, %r691;
	ld.global.u32 	%r692, [%rd7+112];
	xor.b32  	%r1078, %r1078, %r692;
	ld.global.u32 	%r693, [%rd7+116];
	xor.b32  	%r1077, %r1077, %r693;
$L__BB1_17:
	and.b32  	%r695, %r650, 64;
	setp.eq.s32 	%p10, %r695, 0;
	@%p10 bra 	$L__BB1_19;
	ld.global.u32 	%r696, [%rd7+120];
	xor.b32  	%r1081, %r1081, %r696;
	ld.global.u32 	%r697, [%rd7+124];
	xor.b32  	%r1080, %r1080, %r697;
	ld.global.u32 	%r698, [%rd7+128];
	xor.b32  	%r1079, %r1079, %r698;
	ld.global.u32 	%r699, [%rd7+132];
	xor.b32  	%r1078, %r1078, %r699;
	ld.global.u32 	%r700, [%rd7+136];
	xor.b32  	%r1077, %r1077, %r700;
$L__BB1_19:
	and.b32  	%r702, %r650, 128;
	setp.eq.s32 	%p11, %r702, 0;
	@%p11 bra 	$L__BB1_21;
	ld.global.u32 	%r703, [%rd7+140];
	xor.b32  	%r1081, %r1081, %r703;
	ld.global.u32 	%r704, [%rd7+144];
	xor.b32  	%r1080, %r1080, %r704;
	ld.global.u32 	%r705, [%rd7+148];
	xor.b32  	%r1079, %r1079, %r705;
	ld.global.u32 	%r706, [%rd7+152];
	xor.b32  	%r1078, %r1078, %r706;
	ld.global.u32 	%r707, [%rd7+156];
	xor.b32  	%r1077, %r1077, %r707;
$L__BB1_21:
	and.b32  	%r709, %r650, 256;
	setp.eq.s32 	%p12, %r709, 0;
	@%p12 bra 	$L__BB1_23;
	ld.global.u32 	%r710, [%rd7+160];
	xor.b32  	%r1081, %r1081, %r710;
	ld.global.u32 	%r711, [%rd7+164];
	xor.b32  	%r1080, %r1080, %r711;
	ld.global.u32 	%r712, [%rd7+168];
	xor.b32  	%r1079, %r1079, %r712;
	ld.global.u32 	%r713, [%rd7+172];
	xor.b32  	%r1078, %r1078, %r713;
	ld.global.u32 	%r714, [%rd7+176];
	xor.b32  	%r1077, %r1077, %r714;
$L__BB1_23:
	and.b32  	%r716, %r650, 512;
	setp.eq.s32 	%p13, %r716, 0;
	@%p13 bra 	$L__BB1_25;
	ld.global.u32 	%r717, [%rd7+180];
	xor.b32  	%r1081, %r1081, %r717;
	ld.global.u32 	%r718, [%rd7+184];
	xor.b32  	%r1080, %r1080, %r718;
	ld.global.u32 	%r719, [%rd7+188];
	xor.b32  	%r1079, %r1079, %r719;
	ld.global.u32 	%r720, [%rd7+192];
	xor.b32  	%r1078, %r1078, %r720;
	ld.global.u32 	%r721, [%rd7+196];
	xor.b32  	%r1077, %r1077, %r721;
$L__BB1_25:
	and.b32  	%r723, %r650, 1024;
	setp.eq.s32 	%p14, %r723, 0;
	@%p14 bra 	$L__BB1_27;
	ld.global.u32 	%r724, [%rd7+200];
	xor.b32  	%r1081, %r1081, %r724;
	ld.global.u32 	%r725, [%rd7+204];
	xor.b32  	%r1080, %r1080, %r725;
	ld.global.u32 	%r726, [%rd7+208];
	xor.b32  	%r1079, %r1079, %r726;
	ld.global.u32 	%r727, [%rd7+212];
	xor.b32  	%r1078, %r1078, %r727;
	ld.global.u32 	%r728, [%rd7+216];
	xor.b32  	%r1077, %r1077, %r728;
$L__BB1_27:
	and.b32  	%r730, %r650, 2048;
	setp.eq.s32 	%p15, %r730, 0;
	@%p15 bra 	$L__BB1_29;
	ld.global.u32 	%r731, [%rd7+220];
	xor.b32  	%r1081, %r1081, %r731;
	ld.global.u32 	%r732, [%rd7+224];
	xor.b32  	%r1080, %r1080, %r732;
	ld.global.u32 	%r733, [%rd7+228];
	xor.b32  	%r1079, %r1079, %r733;
	ld.global.u32 	%r734, [%rd7+232];
	xor.b32  	%r1078, %r1078, %r734;
	ld.global.u32 	%r735, [%rd7+236];
	xor.b32  	%r1077, %r1077, %r735;
$L__BB1_29:
	and.b32  	%r737, %r650, 4096;
	setp.eq.s32 	%p16, %r737, 0;
	@%p16 bra 	$L__BB1_31;
	ld.global.u32 	%r738, [%rd7+240];
	xor.b32  	%r1081, %r1081, %r738;
	ld.global.u32 	%r739, [%rd7+244];
	xor.b32  	%r1080, %r1080, %r739;
	ld.global.u32 	%r740, [%rd7+248];
	xor.b32  	%r1079, %r1079, %r740;
	ld.global.u32 	%r741, [%rd7+252];
	xor.b32  	%r1078, %r1078, %r741;
	ld.global.u32 	%r742, [%rd7+256];
	xor.b32  	%r1077, %r1077, %r742;
$L__BB1_31:
	and.b32  	%r744, %r650, 8192;
	setp.eq.s32 	%p17, %r744, 0;
	@%p17 bra 	$L__BB1_33;
	ld.global.u32 	%r745, [%rd7+260];
	xor.b32  	%r1081, %r1081, %r745;
	ld.global.u32 	%r746, [%rd7+264];
	xor.b32  	%r1080, %r1080, %r746;
	ld.global.u32 	%r747, [%rd7+268];
	xor.b32  	%r1079, %r1079, %r747;
	ld.global.u32 	%r748, [%rd7+272];
	xor.b32  	%r1078, %r1078, %r748;
	ld.global.u32 	%r749, [%rd7+276];
	xor.b32  	%r1077, %r1077, %r749;
$L__BB1_33:
	and.b32  	%r751, %r650, 16384;
	setp.eq.s32 	%p18, %r751, 0;
	@%p18 bra 	$L__BB1_35;
	ld.global.u32 	%r752, [%rd7+280];
	xor.b32  	%r1081, %r1081, %r752;
	ld.global.u32 	%r753, [%rd7+284];
	xor.b32  	%r1080, %r1080, %r753;
	ld.global.u32 	%r754, [%rd7+288];
	xor.b32  	%r1079, %r1079, %r754;
	ld.global.u32 	%r755, [%rd7+292];
	xor.b32  	%r1078, %r1078, %r755;
	ld.global.u32 	%r756, [%rd7+296];
	xor.b32  	%r1077, %r1077, %r756;
$L__BB1_35:
	and.b32  	%r758, %r650, 32768;
	setp.eq.s32 	%p19, %r758, 0;
	@%p19 bra 	$L__BB1_37;
	ld.global.u32 	%r759, [%rd7+300];
	xor.b32  	%r1081, %r1081, %r759;
	ld.global.u32 	%r760, [%rd7+304];
	xor.b32  	%r1080, %r1080, %r760;
	ld.global.u32 	%r761, [%rd7+308];
	xor.b32  	%r1079, %r1079, %r761;
	ld.global.u32 	%r762, [%rd7+312];
	xor.b32  	%r1078, %r1078, %r762;
	ld.global.u32 	%r763, [%rd7+316];
	xor.b32  	%r1077, %r1077, %r763;
$L__BB1_37:
	add.s32 	%r1076, %r1076, 16;
	setp.ne.s32 	%p20, %r1076, 32;
	@%p20 bra 	$L__BB1_5;
	mad.lo.s32 	%r764, %r1070, -31, %r23;
	add.s32 	%r1070, %r764, 1;
	setp.ne.s32 	%p21, %r1070, 5;
	@%p21 bra 	$L__BB1_4;
	st.local.u32 	[%rd2+4], %r1081;
	st.local.v2.u32 	[%rd2+8], {%r1080, %r1079};
	st.local.v2.u32 	[%rd2+16], {%r1078, %r1077};
	setp.eq.s64 	%p22, %rd5, 1;
	@%p22 bra 	$L__BB1_114;
	mov.b32 	%r1077, 0;
	mov.u32 	%r1078, %r1077;
	mov.u32 	%r1079, %r1077;
	mov.u32 	%r1080, %r1077;
	mov.u32 	%r1081, %r1077;
	mov.u32 	%r1162, %r1077;
$L__BB1_41:
	mul.wide.u32 	%rd18, %r1162, 4;
	add.s64 	%rd19, %rd2, %rd18;
	ld.local.u32 	%r198, [%rd19+4];
	shl.b32 	%r199, %r1162, 5;
	mov.b32 	%r1168, 0;
$L__BB1_42:
	.pragma "nounroll";
	shr.u32 	%r767, %r198, %r1168;
	and.b32  	%r768, %r767, 1;
	setp.eq.b32 	%p23, %r768, 1;
	not.pred 	%p24, %p23;
	add.s32 	%r769, %r199, %r1168;
	mul.lo.s32 	%r770, %r769, 5;
	mul.wide.u32 	%rd20, %r770, 4;
	add.s64 	%rd8, %rd6, %rd20;
	@%p24 bra 	$L__BB1_44;
	ld.global.u32 	%r771, [%rd8];
	xor.b32  	%r1081, %r1081, %r771;
	ld.global.u32 	%r772, [%rd8+4];
	xor.b32  	%r1080, %r1080, %r772;
	ld.global.u32 	%r773, [%rd8+8];
	xor.b32  	%r1079, %r1079, %r773;
	ld.global.u32 	%r774, [%rd8+12];
	xor.b32  	%r1078, %r1078, %r774;
	ld.global.u32 	%r775, [%rd8+16];
	xor.b32  	%r1077, %r1077, %r775;
$L__BB1_44:
	and.b32  	%r777, %r767, 2;
	setp.eq.s32 	%p25, %r777, 0;
	@%p25 bra 	$L__BB1_46;
	ld.global.u32 	%r778, [%rd8+20];
	xor.b32  	%r1081, %r1081, %r778;
	ld.global.u32 	%r779, [%rd8+24];
	xor.b32  	%r1080, %r1080, %r779;
	ld.global.u32 	%r780, [%rd8+28];
	xor.b32  	%r1079, %r1079, %r780;
	ld.global.u32 	%r781, [%rd8+32];
	xor.b32  	%r1078, %r1078, %r781;
	ld.global.u32 	%r782, [%rd8+36];
	xor.b32  	%r1077, %r1077, %r782;
$L__BB1_46:
	and.b32  	%r784, %r767, 4;
	setp.eq.s32 	%p26, %r784, 0;
	@%p26 bra 	$L__BB1_48;
	ld.global.u32 	%r785, [%rd8+40];
	xor.b32  	%r1081, %r1081, %r785;
	ld.global.u32 	%r786, [%rd8+44];
	xor.b32  	%r1080, %r1080, %r786;
	ld.global.u32 	%r787, [%rd8+48];
	xor.b32  	%r1079, %r1079, %r787;
	ld.global.u32 	%r788, [%rd8+52];
	xor.b32  	%r1078, %r1078, %r788;
	ld.global.u32 	%r789, [%rd8+56];
	xor.b32  	%r1077, %r1077, %r789;
$L__BB1_48:
	and.b32  	%r791, %r767, 8;
	setp.eq.s32 	%p27, %r791, 0;
	@%p27 bra 	$L__BB1_50;
	ld.global.u32 	%r792, [%rd8+60];
	xor.b32  	%r1081, %r1081, %r792;
	ld.global.u32 	%r793, [%rd8+64];
	xor.b32  	%r1080, %r1080, %r793;
	ld.global.u32 	%r794, [%rd8+68];
	xor.b32  	%r1079, %r1079, %r794;
	ld.global.u32 	%r795, [%rd8+72];
	xor.b32  	%r1078, %r1078, %r795;
	ld.global.u32 	%r796, [%rd8+76];
	xor.b32  	%r1077, %r1077, %r796;
$L__BB1_50:
	and.b32  	%r798, %r767, 16;
	setp.eq.s32 	%p28, %r798, 0;
	@%p28 bra 	$L__BB1_52;
	ld.global.u32 	%r799, [%rd8+80];
	xor.b32  	%r1081, %r1081, %r799;
	ld.global.u32 	%r800, [%rd8+84];
	xor.b32  	%r1080, %r1080, %r800;
	ld.global.u32 	%r801, [%rd8+88];
	xor.b32  	%r1079, %r1079, %r801;
	ld.global.u32 	%r802, [%rd8+92];
	xor.b32  	%r1078, %r1078, %r802;
	ld.global.u32 	%r803, [%rd8+96];
	xor.b32  	%r1077, %r1077, %r803;
$L__BB1_52:
	and.b32  	%r805, %r767, 32;
	setp.eq.s32 	%p29, %r805, 0;
	@%p29 bra 	$L__BB1_54;
	ld.global.u32 	%r806, [%rd8+100];
	xor.b32  	%r1081, %r1081, %r806;
	ld.global.u32 	%r807, [%rd8+104];
	xor.b32  	%r1080, %r1080, %r807;
	ld.global.u32 	%r808, [%rd8+108];
	xor.b32  	%r1079, %r1079, %r808;
	ld.global.u32 	%r809, [%rd8+112];
	xor.b32  	%r1078, %r1078, %r809;
	ld.global.u32 	%r810, [%rd8+116];
	xor.b32  	%r1077, %r1077, %r810;
$L__BB1_54:
	and.b32  	%r812, %r767, 64;
	setp.eq.s32 	%p30, %r812, 0;
	@%p30 bra 	$L__BB1_56;
	ld.global.u32 	%r813, [%rd8+120];
	xor.b32  	%r1081, %r1081, %r813;
	ld.global.u32 	%r814, [%rd8+124];
	xor.b32  	%r1080, %r1080, %r814;
	ld.global.u32 	%r815, [%rd8+128];
	xor.b32  	%r1079, %r1079, %r815;
	ld.global.u32 	%r816, [%rd8+132];
	xor.b32  	%r1078, %r1078, %r816;
	ld.global.u32 	%r817, [%rd8+136];
	xor.b32  	%r1077, %r1077, %r817;
$L__BB1_56:
	and.b32  	%r819, %r767, 128;
	setp.eq.s32 	%p31, %r819, 0;
	@%p31 bra 	$L__BB1_58;
	ld.global.u32 	%r820, [%rd8+140];
	xor.b32  	%r1081, %r1081, %r820;
	ld.global.u32 	%r821, [%rd8+144];
	xor.b32  	%r1080, %r1080, %r821;
	ld.global.u32 	%r822, [%rd8+148];
	xor.b32  	%r1079, %r1079, %r822;
	ld.global.u32 	%r823, [%rd8+152];
	xor.b32  	%r1078, %r1078, %r823;
	ld.global.u32 	%r824, [%rd8+156];
	xor.b32  	%r1077, %r1077, %r824;
$L__BB1_58:
	and.b32  	%r826, %r767, 256;
	setp.eq.s32 	%p32, %r826, 0;
	@%p32 bra 	$L__BB1_60;
	ld.global.u32 	%r827, [%rd8+160];
	xor.b32  	%r1081, %r1081, %r827;
	ld.global.u32 	%r828, [%rd8+164];
	xor.b32  	%r1080, %r1080, %r828;
	ld.global.u32 	%r829, [%rd8+168];
	xor.b32  	%r1079, %r1079, %r829;
	ld.global.u32 	%r830, [%rd8+172];
	xor.b32  	%r1078, %r1078, %r830;
	ld.global.u32 	%r831, [%rd8+176];
	xor.b32  	%r1077, %r1077, %r831;
$L__BB1_60:
	and.b32  	%r833, %r767, 512;
	setp.eq.s32 	%p33, %r833, 0;
	@%p33 bra 	$L__BB1_62;
	ld.global.u32 	%r834, [%rd8+180];
	xor.b32  	%r1081, %r1081, %r834;
	ld.global.u32 	%r835, [%rd8+184];
	xor.b32  	%r1080, %r1080, %r835;
	ld.global.u32 	%r836, [%rd8+188];
	xor.b32  	%r1079, %r1079, %r836;
	ld.global.u32 	%r837, [%rd8+192];
	xor.b32  	%r1078, %r1078, %r837;
	ld.global.u32 	%r838, [%rd8+196];
	xor.b32  	%r1077, %r1077, %r838;
$L__BB1_62:
	and.b32  	%r840, %r767, 1024;
	setp.eq.s32 	%p34, %r840, 0;
	@%p34 bra 	$L__BB1_64;
	ld.global.u32 	%r841, [%rd8+200];
	xor.b32  	%r1081, %r1081, %r841;
	ld.global.u32 	%r842, [%rd8+204];
	xor.b32  	%r1080, %r1080, %r842;
	ld.global.u32 	%r843, [%rd8+208];
	xor.b32  	%r1079, %r1079, %r843;
	ld.global.u32 	%r844, [%rd8+212];
	xor.b32  	%r1078, %r1078, %r844;
	ld.global.u32 	%r845, [%rd8+216];
	xor.b32  	%r1077, %r1077, %r845;
$L__BB1_64:
	and.b32  	%r847, %r767, 2048;
	setp.eq.s32 	%p35, %r847, 0;
	@%p35 bra 	$L__BB1_66;
	ld.global.u32 	%r848, [%rd8+220];
	xor.b32  	%r1081, %r1081, %r848;
	ld.global.u32 	%r849, [%rd8+224];
	xor.b32  	%r1080, %r1080, %r849;
	ld.global.u32 	%r850, [%rd8+228];
	xor.b32  	%r1079, %r1079, %r850;
	ld.global.u32 	%r851, [%rd8+232];
	xor.b32  	%r1078, %r1078, %r851;
	ld.global.u32 	%r852, [%rd8+236];
	xor.b32  	%r1077, %r1077, %r852;
$L__BB1_66:
	and.b32  	%r854, %r767, 4096;
	setp.eq.s32 	%p36, %r854, 0;
	@%p36 bra 	$L__BB1_68;
	ld.global.u32 	%r855, [%rd8+240];
	xor.b32  	%r1081, %r1081, %r855;
	ld.global.u32 	%r856, [%rd8+244];
	xor.b32  	%r1080, %r1080, %r856;
	ld.global.u32 	%r857, [%rd8+248];
	xor.b32  	%r1079, %r1079, %r857;
	ld.global.u32 	%r858, [%rd8+252];
	xor.b32  	%r1078, %r1078, %r858;
	ld.global.u32 	%r859, [%rd8+256];
	xor.b32  	%r1077, %r1077, %r859;
$L__BB1_68:
	and.b32  	%r861, %r767, 8192;
	setp.eq.s32 	%p37, %r861, 0;
	@%p37 bra 	$L__BB1_70;
	ld.global.u32 	%r862, [%rd8+260];
	xor.b32  	%r1081, %r1081, %r862;
	ld.global.u32 	%r863, [%rd8+264];
	xor.b32  	%r1080, %r1080, %r863;
	ld.global.u32 	%r864, [%rd8+268];
	xor.b32  	%r1079, %r1079, %r864;
	ld.global.u32 	%r865, [%rd8+272];
	xor.b32  	%r1078, %r1078, %r865;
	ld.global.u32 	%r866, [%rd8+276];
	xor.b32  	%r1077, %r1077, %r866;
$L__BB1_70:
	and.b32  	%r868, %r767, 16384;
	setp.eq.s32 	%p38, %r868, 0;
	@%p38 bra 	$L__BB1_72;
	ld.global.u32 	%r869, [%rd8+280];
	xor.b32  	%r1081, %r1081, %r869;
	ld.global.u32 	%r870, [%rd8+284];
	xor.b32  	%r1080, %r1080, %r870;
	ld.global.u32 	%r871, [%rd8+288];
	xor.b32  	%r1079, %r1079, %r871;
	ld.global.u32 	%r872, [%rd8+292];
	xor.b32  	%r1078, %r1078, %r872;
	ld.global.u32 	%r873, [%rd8+296];
	xor.b32  	%r1077, %r1077, %r873;
$L__BB1_72:
	and.b32  	%r875, %r767, 32768;
	setp.eq.s32 	%p39, %r875, 0;
	@%p39 bra 	$L__BB1_74;
	ld.global.u32 	%r876, [%rd8+300];
	xor.b32  	%r1081, %r1081, %r876;
	ld.global.u32 	%r877, [%rd8+304];
	xor.b32  	%r1080, %r1080, %r877;
	ld.global.u32 	%r878, [%rd8+308];
	xor.b32  	%r1079, %r1079, %r878;
	ld.global.u32 	%r879, [%rd8+312];
	xor.b32  	%r1078, %r1078, %r879;
	ld.global.u32 	%r880, [%rd8+316];
	xor.b32  	%r1077, %r1077, %r880;
$L__BB1_74:
	add.s32 	%r1168, %r1168, 16;
	setp.ne.s32 	%p40, %r1168, 32;
	@%p40 bra 	$L__BB1_42;
	mad.lo.s32 	%r881, %r1162, -31, %r199;
	add.s32 	%r1162, %r881, 1;
	setp.ne.s32 	%p41, %r1162, 5;
	@%p41 bra 	$L__BB1_41;
	st.local.u32 	[%rd2+4], %r1081;
	st.local.v2.u32 	[%rd2+8], {%r1080, %r1079};
	st.local.v2.u32 	[%rd2+16], {%r1078, %r1077};
	setp.ne.s64 	%p42, %rd5, 3;
	@%p42 bra 	$L__BB1_114;
	mov.b32 	%r1077, 0;
	mov.u32 	%r1078, %r1077;
	mov.u32 	%r1079, %r1077;
	mov.u32 	%r1080, %r1077;
	mov.u32 	%r1081, %r1077;
	mov.u32 	%r1254, %r1077;
$L__BB1_78:
	mul.wide.u32 	%rd21, %r1254, 4;
	add.s64 	%rd22, %rd2, %rd21;
	ld.local.u32 	%r374, [%rd22+4];
	shl.b32 	%r375, %r1254, 5;
	mov.b32 	%r1260, 0;
$L__BB1_79:
	.pragma "nounroll";
	shr.u32 	%r884, %r374, %r1260;
	and.b32  	%r885, %r884, 1;
	setp.eq.b32 	%p43, %r885, 1;
	not.pred 	%p44, %p43;
	add.s32 	%r886, %r375, %r1260;
	mul.lo.s32 	%r887, %r886, 5;
	mul.wide.u32 	%rd23, %r887, 4;
	add.s64 	%rd9, %rd6, %rd23;
	@%p44 bra 	$L__BB1_81;
	ld.global.u32 	%r888, [%rd9];
	xor.b32  	%r1081, %r1081, %r888;
	ld.global.u32 	%r889, [%rd9+4];
	xor.b32  	%r1080, %r1080, %r889;
	ld.global.u32 	%r890, [%rd9+8];
	xor.b32  	%r1079, %r1079, %r890;
	ld.global.u32 	%r891, [%rd9+12];
	xor.b32  	%r1078, %r1078, %r891;
	ld.global.u32 	%r892, [%rd9+16];
	xor.b32  	%r1077, %r1077, %r892;
$L__BB1_81:
	and.b32  	%r894, %r884, 2;
	setp.eq.s32 	%p45, %r894, 0;
	@%p45 bra 	$L__BB1_83;
	ld.global.u32 	%r895, [%rd9+20];
	xor.b32  	%r1081, %r1081, %r895;
	ld.global.u32 	%r896, [%rd9+24];
	xor.b32  	%r1080, %r1080, %r896;
	ld.global.u32 	%r897, [%rd9+28];
	xor.b32  	%r1079, %r1079, %r897;
	ld.global.u32 	%r898, [%rd9+32];
	xor.b32  	%r1078, %r1078, %r898;
	ld.global.u32 	%r899, [%rd9+36];
	xor.b32  	%r1077, %r1077, %r899;
$L__BB1_83:
	and.b32  	%r901, %r884, 4;
	setp.eq.s32 	%p46, %r901, 0;
	@%p46 bra 	$L__BB1_85;
	ld.global.u32 	%r902, [%rd9+40];
	xor.b32  	%r1081, %r1081, %r902;
	ld.global.u32 	%r903, [%rd9+44];
	xor.b32  	%r1080, %r1080, %r903;
	ld.global.u32 	%r904, [%rd9+48];
	xor.b32  	%r1079, %r1079, %r904;
	ld.global.u32 	%r905, [%rd9+52];
	xor.b32  	%r1078, %r1078, %r905;
	ld.global.u32 	%r906, [%rd9+56];
	xor.b32  	%r1077, %r1077, %r906;
$L__BB1_85:
	and.b32  	%r908, %r884, 8;
	setp.eq.s32 	%p47, %r908, 0;
	@%p47 bra 	$L__BB1_87;
	ld.global.u32 	%r909, [%rd9+60];
	xor.b32  	%r1081, %r1081, %r909;
	ld.global.u32 	%r910, [%rd9+64];
	xor.b32  	%r1080, %r1080, %r910;
	ld.global.u32 	%r911, [%rd9+68];
	xor.b32  	%r1079, %r1079, %r911;
	ld.global.u32 	%r912, [%rd9+72];
	xor.b32  	%r1078, %r1078, %r912;
	ld.global.u32 	%r913, [%rd9+76];
	xor.b32  	%r1077, %r1077, %r913;
$L__BB1_87:
	and.b32  	%r915, %r884, 16;
	setp.eq.s32 	%p48, %r915, 0;
	@%p48 bra 	$L__BB1_89;
	ld.global.u32 	%r916, [%rd9+80];
	xor.b32  	%r1081, %r1081, %r916;
	ld.global.u32 	%r917, [%rd9+84];
	xor.b32  	%r1080, %r1080, %r917;
	ld.global.u32 	%r918, [%rd9+88];
	xor.b32  	%r1079, %r1079, %r918;
	ld.global.u32 	%r919, [%rd9+92];
	xor.b32  	%r1078, %r1078, %r919;
	ld.global.u32 	%r920, [%rd9+96];
	xor.b32  	%r1077, %r1077, %r920;
$L__BB1_89:
	and.b32  	%r922, %r884, 32;
	setp.eq.s32 	%p49, %r922, 0;
	@%p49 bra 	$L__BB1_91;
	ld.global.u32 	%r923, [%rd9+100];
	xor.b32  	%r1081, %r1081, %r923;
	ld.global.u32 	%r924, [%rd9+104];
	xor.b32  	%r1080, %r1080, %r924;
	ld.global.u32 	%r925, [%rd9+108];
	xor.b32  	%r1079, %r1079, %r925;
	ld.global.u32 	%r926, [%rd9+112];
	xor.b32  	%r1078, %r1078, %r926;
	ld.global.u32 	%r927, [%rd9+116];
	xor.b32  	%r1077, %r1077, %r927;
$L__BB1_91:
	and.b32  	%r929, %r884, 64;
	setp.eq.s32 	%p50, %r929, 0;
	@%p50 bra 	$L__BB1_93;
	ld.global.u32 	%r930, [%rd9+120];
	xor.b32  	%r1081, %r1081, %r930;
	ld.global.u32 	%r931, [%rd9+124];
	xor.b32  	%r1080, %r1080, %r931;
	ld.global.u32 	%r932, [%rd9+128];
	xor.b32  	%r1079, %r1079, %r932;
	ld.global.u32 	%r933, [%rd9+132];
	xor.b32  	%r1078, %r1078, %r933;
	ld.global.u32 	%r934, [%rd9+136];
	xor.b32  	%r1077, %r1077, %r934;
$L__BB1_93:
	and.b32  	%r936, %r884, 128;
	setp.eq.s32 	%p51, %r936, 0;
	@%p51 bra 	$L__BB1_95;
	ld.global.u32 	%r937, [%rd9+140];
	xor.b32  	%r1081, %r1081, %r937;
	ld.global.u32 	%r938, [%rd9+144];
	xor.b32  	%r1080, %r1080, %r938;
	ld.global.u32 	%r939, [%rd9+148];
	xor.b32  	%r1079, %r1079, %r939;
	ld.global.u32 	%r940, [%rd9+152];
	xor.b32  	%r1078, %r1078, %r940;
	ld.global.u32 	%r941, [%rd9+156];
	xor.b32  	%r1077, %r1077, %r941;
$L__BB1_95:
	and.b32  	%r943, %r884, 256;
	setp.eq.s32 	%p52, %r943, 0;
	@%p52 bra 	$L__BB1_97;
	ld.global.u32 	%r944, [%rd9+160];
	xor.b32  	%r1081, %r1081, %r944;
	ld.global.u32 	%r945, [%rd9+164];
	xor.b32  	%r1080, %r1080, %r945;
	ld.global.u32 	%r946, [%rd9+168];
	xor.b32  	%r1079, %r1079, %r946;
	ld.global.u32 	%r947, [%rd9+172];
	xor.b32  	%r1078, %r1078, %r947;
	ld.global.u32 	%r948, [%rd9+176];
	xor.b32  	%r1077, %r1077, %r948;
$L__BB1_97:
	and.b32  	%r950, %r884, 512;
	setp.eq.s32 	%p53, %r950, 0;
	@%p53 bra 	$L__BB1_99;
	ld.global.u32 	%r951, [%rd9+180];
	xor.b32  	%r1081, %r1081, %r951;
	ld.global.u32 	%r952, [%rd9+184];
	xor.b32  	%r1080, %r1080, %r952;
	ld.global.u32 	%r953, [%rd9+188];
	xor.b32  	%r1079, %r1079, %r953;
	ld.global.u32 	%r954, [%rd9+192];
	xor.b32  	%r1078, %r1078, %r954;
	ld.global.u32 	%r955, [%rd9+196];
	xor.b32  	%r1077, %r1077, %r955;
$L__BB1_99:
	and.b32  	%r957, %r884, 1024;
	setp.eq.s32 	%p54, %r957, 0;
	@%p54 bra 	$L__BB1_101;
	ld.global.u32 	%r958, [%rd9+200];
	xor.b32  	%r1081, %r1081, %r958;
	ld.global.u32 	%r959, [%rd9+204];
	xor.b32  	%r1080, %r1080, %r959;
	ld.global.u32 	%r960, [%rd9+208];
	xor.b32  	%r1079, %r1079, %r960;
	ld.global.u32 	%r961, [%rd9+212];
	xor.b32  	%r1078, %r1078, %r961;
	ld.global.u32 	%r962, [%rd9+216];
	xor.b32  	%r1077, %r1077, %r962;
$L__BB1_101:
	and.b32  	%r964, %r884, 2048;
	setp.eq.s32 	%p55, %r964, 0;
	@%p55 bra 	$L__BB1_103;
	ld.global.u32 	%r965, [%rd9+220];
	xor.b32  	%r1081, %r1081, %r965;
	ld.global.u32 	%r966, [%rd9+224];
	xor.b32  	%r1080, %r1080, %r966;
	ld.global.u32 	%r967, [%rd9+228];
	xor.b32  	%r1079, %r1079, %r967;
	ld.global.u32 	%r968, [%rd9+232];
	xor.b32  	%r1078, %r1078, %r968;
	ld.global.u32 	%r969, [%rd9+236];
	xor.b32  	%r1077, %r1077, %r969;
$L__BB1_103:
	and.b32  	%r971, %r884, 4096;
	setp.eq.s32 	%p56, %r971, 0;
	@%p56 bra 	$L__BB1_105;
	ld.global.u32 	%r972, [%rd9+240];
	xor.b32  	%r1081, %r1081, %r972;
	ld.global.u32 	%r973, [%rd9+244];
	xor.b32  	%r1080, %r1080, %r973;
	ld.global.u32 	%r974, [%rd9+248];
	xor.b32  	%r1079, %r1079, %r974;
	ld.global.u32 	%r975, [%rd9+252];
	xor.b32  	%r1078, %r1078, %r975;
	ld.global.u32 	%r976, [%rd9+256];
	xor.b32  	%r1077, %r1077, %r976;
$L__BB1_105:
	and.b32  	%r978, %r884, 8192;
	setp.eq.s32 	%p57, %r978, 0;
	@%p57 bra 	$L__BB1_107;
	ld.global.u32 	%r979, [%rd9+260];
	xor.b32  	%r1081, %r1081, %r979;
	ld.global.u32 	%r980, [%rd9+264];
	xor.b32  	%r1080, %r1080, %r980;
	ld.global.u32 	%r981, [%rd9+268];
	xor.b32  	%r1079, %r1079, %r981;
	ld.global.u32 	%r982, [%rd9+272];
	xor.b32  	%r1078, %r1078, %r982;
	ld.global.u32 	%r983, [%rd9+276];
	xor.b32  	%r1077, %r1077, %r983;
$L__BB1_107:
	and.b32  	%r985, %r884, 16384;
	setp.eq.s32 	%p58, %r985, 0;
	@%p58 bra 	$L__BB1_109;
	ld.global.u32 	%r986, [%rd9+280];
	xor.b32  	%r1081, %r1081, %r986;
	ld.global.u32 	%r987, [%rd9+284];
	xor.b32  	%r1080, %r1080, %r987;
	ld.global.u32 	%r988, [%rd9+288];
	xor.b32  	%r1079, %r1079, %r988;
	ld.global.u32 	%r989, [%rd9+292];
	xor.b32  	%r1078, %r1078, %r989;
	ld.global.u32 	%r990, [%rd9+296];
	xor.b32  	%r1077, %r1077, %r990;
$L__BB1_109:
	and.b32  	%r992, %r884, 32768;
	setp.eq.s32 	%p59, %r992, 0;
	@%p59 bra 	$L__BB1_111;
	ld.global.u32 	%r993, [%rd9+300];
	xor.b32  	%r1081, %r1081, %r993;
	ld.global.u32 	%r994, [%rd9+304];
	xor.b32  	%r1080, %r1080, %r994;
	ld.global.u32 	%r995, [%rd9+308];
	xor.b32  	%r1079, %r1079, %r995;
	ld.global.u32 	%r996, [%rd9+312];
	xor.b32  	%r1078, %r1078, %r996;
	ld.global.u32 	%r997, [%rd9+316];
	xor.b32  	%r1077, %r1077, %r997;
$L__BB1_111:
	add.s32 	%r1260, %r1260, 16;
	setp.ne.s32 	%p60, %r1260, 32;
	@%p60 bra 	$L__BB1_79;
	mad.lo.s32 	%r998, %r1254, -31, %r375;
	add.s32 	%r1254, %r998, 1;
	setp.ne.s32 	%p61, %r1254, 5;
	@%p61 bra 	$L__BB1_78;
	st.local.u32 	[%rd2+4], %r1081;
	st.local.v2.u32 	[%rd2+8], {%r1080, %r1079};
	st.local.v2.u32 	[%rd2+16], {%r1078, %r1077};
$L__BB1_114:
	shr.u64 	%rd38, %rd4, 2;
	add.s32 	%r1064, %r1064, 1;
	setp.gt.u64 	%p62, %rd4, 3;
	@%p62 bra 	$L__BB1_2;
$L__BB1_115:
	setp.lt.s32 	%p63, %r638, 1;
	@%p63 bra 	$L__BB1_137;
	mul.lo.s32 	%r555, %r638, %r1;
	mul.lo.s32 	%r1000, %r639, %r638;
	shl.b32 	%r1001, %r1000, 1;
	add.s32 	%r556, %r1001, %r638;
	and.b32  	%r557, %r638, 3;
	setp.lt.u32 	%p64, %r638, 4;
	mov.b32 	%r1402, 0;
	@%p64 bra 	$L__BB1_127;
	and.b32  	%r1402, %r638, 2147483644;
	neg.s32 	%r1355, %r1402;
	mad.lo.s32 	%r1002, %r2, %r555, %r2;
	add.s32 	%r1354, %r4, %r1002;
	shl.b32 	%r561, %r2, 2;
	add.s32 	%r1003, %r555, 2;
	mad.lo.s32 	%r1353, %r2, %r1003, %r4;
	add.s32 	%r1004, %r555, 3;
	mad.lo.s32 	%r1352, %r2, %r1004, %r4;
	mad.lo.s32 	%r1351, %r3, %r638, %r4;
$L__BB1_118:
	.pragma "nounroll";
	setp.ge.s32 	%p65, %r1351, %r556;
	mov.u32 	%r1363, %r1077;
	mov.u32 	%r1364, %r1078;
	mov.u32 	%r1365, %r1079;
	mov.u32 	%r1366, %r1080;
	@%p65 bra 	$L__BB1_120;
	shr.u32 	%r1005, %r1081, 2;
	xor.b32  	%r1006, %r1005, %r1081;
	shl.b32 	%r1007, %r1077, 4;
	shl.b32 	%r1008, %r1006, 1;
	xor.b32  	%r1009, %r1008, %r1007;
	xor.b32  	%r1010, %r1009, %r1006;
	xor.b32  	%r1363, %r1010, %r1077;
	add.s32 	%r1362, %r1362, 362437;
	add.s32 	%r1011, %r1363, %r1362;
	mul.wide.s32 	%rd24, %r1351, 4;
	add.s64 	%rd25, %rd1, %rd24;
	st.global.u32 	[%rd25], %r1011;
	mov.u32 	%r1364, %r1077;
	mov.u32 	%r1365, %r1078;
	mov.u32 	%r1366, %r1079;
	mov.u32 	%r1081, %r1080;
$L__BB1_120:
	setp.ge.s32 	%p66, %r1354, %r556;
	mov.u32 	%r1369, %r1363;
	mov.u32 	%r1370, %r1364;
	mov.u32 	%r1371, %r1365;
	mov.u32 	%r1372, %r1366;
	@%p66 bra 	$L__BB1_122;
	shr.u32 	%r1012, %r1081, 2;
	xor.b32  	%r1013, %r1012, %r1081;
	shl.b32 	%r1014, %r1363, 4;
	shl.b32 	%r1015, %r1013, 1;
	xor.b32  	%r1016, %r1015, %r1014;
	xor.b32  	%r1017, %r1016, %r1013;
	xor.b32  	%r1369, %r1017, %r1363;
	add.s32 	%r1362, %r1362, 362437;
	add.s32 	%r1018, %r1369, %r1362;
	mul.wide.s32 	%rd26, %r1354, 4;
	add.s64 	%rd27, %rd1, %rd26;
	st.global.u32 	[%rd27], %r1018;
	mov.u32 	%r1370, %r1363;
	mov.u32 	%r1371, %r1364;
	mov.u32 	%r1372, %r1365;
	mov.u32 	%r1081, %r1366;
$L__BB1_122:
	setp.ge.s32 	%p67, %r1353, %r556;
	mov.u32 	%r1375, %r1369;
	mov.u32 	%r1376, %r1370;
	mov.u32 	%r1377, %r1371;
	mov.u32 	%r1378, %r1372;
	@%p67 bra 	$L__BB1_124;
	shr.u32 	%r1019, %r1081, 2;
	xor.b32  	%r1020, %r1019, %r1081;
	shl.b32 	%r1021, %r1369, 4;
	shl.b32 	%r1022, %r1020, 1;
	xor.b32  	%r1023, %r1022, %r1021;
	xor.b32  	%r1024, %r1023, %r1020;
	xor.b32  	%r1375, %r1024, %r1369;
	add.s32 	%r1362, %r1362, 362437;
	add.s32 	%r1025, %r1375, %r1362;
	mul.wide.s32 	%rd28, %r1353, 4;
	add.s64 	%rd29, %rd1, %rd28;
	st.global.u32 	[%rd29], %r1025;
	mov.u32 	%r1376, %r1369;
	mov.u32 	%r1377, %r1370;
	mov.u32 	%r1378, %r1371;
	mov.u32 	%r1081, %r1372;
$L__BB1_124:
	setp.ge.s32 	%p68, %r1352, %r556;
	mov.u32 	%r1077, %r1375;
	mov.u32 	%r1078, %r1376;
	mov.u32 	%r1079, %r1377;
	mov.u32 	%r1080, %r1378;
	@%p68 bra 	$L__BB1_126;
	shr.u32 	%r1026, %r1081, 2;
	xor.b32  	%r1027, %r1026, %r1081;
	shl.b32 	%r1028, %r1375, 4;
	shl.b32 	%r1029, %r1027, 1;
	xor.b32  	%r1030, %r1029, %r1028;
	xor.b32  	%r1031, %r1030, %r1027;
	xor.b32  	%r1077, %r1031, %r1375;
	add.s32 	%r1362, %r1362, 362437;
	add.s32 	%r1032, %r1077, %r1362;
	mul.wide.s32 	%rd30, %r1352, 4;
	add.s64 	%rd31, %rd1, %rd30;
	st.global.u32 	[%rd31], %r1032;
	mov.u32 	%r1078, %r1375;
	mov.u32 	%r1079, %r1376;
	mov.u32 	%r1080, %r1377;
	mov.u32 	%r1081, %r1378;
$L__BB1_126:
	add.s32 	%r1355, %r1355, 4;
	add.s32 	%r1354, %r1354, %r561;
	add.s32 	%r1353, %r1353, %r561;
	add.s32 	%r1352, %r1352, %r561;
	add.s32 	%r1351, %r1351, %r561;
	setp.ne.s32 	%p69, %r1355, 0;
	@%p69 bra 	$L__BB1_118;
$L__BB1_127:
	setp.eq.s32 	%p70, %r557, 0;
	@%p70 bra 	$L__BB1_137;
	setp.eq.s32 	%p71, %r557, 1;
	@%p71 bra 	$L__BB1_134;
	add.s32 	%r1033, %r1402, %r555;
	mad.lo.s32 	%r619, %r1033, %r2, %r4;
	setp.ge.s32 	%p72, %r619, %r556;
	mov.u32 	%r1394, %r1080;
	@%p72 bra 	$L__BB1_131;
	shr.u32 	%r1034, %r1081, 2;
	xor.b32  	%r1035, %r1034, %r1081;
	shl.b32 	%r1036, %r1077, 4;
	shl.b32 	%r1037, %r1035, 1;
	xor.b32  	%r1038, %r1037, %r1036;
	xor.b32  	%r1039, %r1038, %r1035;
	xor.b32  	%r1077, %r1039, %r1077;
	add.s32 	%r1362, %r1362, 362437;
	add.s32 	%r1040, %r1077, %r1362;
	mul.wide.s32 	%rd32, %r619, 4;
	add.s64 	%rd33, %rd1, %rd32;
	st.global.u32 	[%rd33], %r1040;
	mov.u32 	%r1394, %r1079;
	mov.u32 	%r1081, %r1080;
$L__BB1_131:
	add.s32 	%r626, %r619, %r2;
	setp.ge.s32 	%p73, %r626, %r556;
	@%p73 bra 	$L__BB1_133;
	shr.u32 	%r1041, %r1081, 2;
	xor.b32  	%r1042, %r1041, %r1081;
	shl.b32 	%r1043, %r1077, 4;
	shl.b32 	%r1044, %r1042, 1;
	xor.b32  	%r1045, %r1044, %r1043;
	xor.b32  	%r1046, %r1045, %r1042;
	xor.b32  	%r1077, %r1046, %r1077;
	add.s32 	%r1362, %r1362, 362437;
	add.s32 	%r1047, %r1077, %r1362;
	mul.wide.s32 	%rd34, %r626, 4;
	add.s64 	%rd35, %rd1, %rd34;
	st.global.u32 	[%rd35], %r1047;
	mov.u32 	%r1081, %r1394;
$L__BB1_133:
	add.s32 	%r1402, %r1402, 2;
$L__BB1_134:
	and.b32  	%r1048, %r638, 1;
	setp.eq.b32 	%p74, %r1048, 1;
	not.pred 	%p75, %p74;
	@%p75 bra 	$L__BB1_137;
	add.s32 	%r1049, %r1402, %r555;
	mad.lo.s32 	%r637, %r1049, %r2, %r4;
	setp.ge.s32 	%p76, %r637, %r556;
	@%p76 bra 	$L__BB1_137;
	shr.u32 	%r1050, %r1081, 2;
	xor.b32  	%r1051, %r1050, %r1081;
	shl.b32 	%r1052, %r1077, 4;
	shl.b32 	%r1053, %r1051, 1;
	xor.b32  	%r1054, %r1053, %r1052;
	xor.b32  	%r1055, %r1054, %r1051;
	xor.b32  	%r1056, %r1055, %r1077;
	add.s32 	%r1057, %r1362, %r1056;
	add.s32 	%r1058, %r1057, 362437;
	mul.wide.s32 	%rd36, %r637, 4;
	add.s64 	%rd37, %rd1, %rd36;
	st.global.u32 	[%rd37], %r1058;
$L__BB1_137:
	ret;

}
	// .globl	_Z24generateRandomThresholdsiiPfj
.visible .entry _Z24generateRandomThresholdsiiPfj(
	.param .u32 _Z24generateRandomThresholdsiiPfj_param_0,
	.param .u32 _Z24generateRandomThresholdsiiPfj_param_1,
	.param .u64 .ptr .align 1 _Z24generateRandomThresholdsiiPfj_param_2,
	.param .u32 _Z24generateRandomThresholdsiiPfj_param_3
)
{
	.local .align 8 .b8 	__local_depot2[48];
	.reg .b64 	%SP;
	.reg .b64 	%SPL;
	.reg .pred 	%p<71>;
	.reg .b32 	%r<1361>;
	.reg .b32 	%f<19>;
	.reg .b64 	%rd<31>;

	mov.u64 	%SPL, __local_depot2;
	ld.param.u32 	%r601, [_Z24generateRandomThresholdsiiPfj_param_0];
	ld.param.u32 	%r602, [_Z24generateRandomThresholdsiiPfj_param_1];
	ld.param.u64 	%rd11, [_Z24generateRandomThresholdsiiPfj_param_2];
	ld.param.u32 	%r605, [_Z24generateRandomThresholdsiiPfj_param_3];
	cvta.to.global.u64 	%rd1, %rd11;
	add.u64 	%rd2, %SPL, 0;
	mov.u32 	%r1, %ctaid.x;
	mov.u32 	%r2, %ntid.x;
	mul.lo.s32 	%r3, %r1, %r2;
	mov.u32 	%r4, %tid.x;
	add.s32 	%r5, %r3, %r4;
	xor.b32  	%r606, %r605, -1429050551;
	mul.lo.s32 	%r607, %r606, 1099087573;
	add.s32 	%r1343, %r607, -638133224;
	add.s32 	%r1064, %r607, 123456789;
	st.local.v2.u32 	[%rd2], {%r1343, %r1064};
	xor.b32  	%r1063, %r607, 362436069;
	mov.b32 	%r1062, -123459836;
	st.local.v2.u32 	[%rd2+8], {%r1063, %r1062};
	add.s32 	%r1060, %r607, 5783321;
	mov.b32 	%r1061, -589760388;
	st.local.v2.u32 	[%rd2+16], {%r1061, %r1060};
	setp.eq.s32 	%p1, %r5, 0;
	@%p1 bra 	$L__BB2_115;
	cvt.s64.s32 	%rd30, %r5;
	mov.b32 	%r1047, 0;
	mov.b32 	%r1062, -123459836;
	mov.b32 	%r1061, -589760388;
$L__BB2_2:
	mov.u64 	%rd4, %rd30;
	and.b64  	%rd5, %rd4, 3;
	setp.eq.s64 	%p2, %rd5, 0;
	@%p2 bra 	$L__BB2_114;
	mul.wide.u32 	%rd13, %r1047, 3200;
	mov.u64 	%rd14, precalc_xorwow_matrix;
	add.s64 	%rd6, %rd14, %rd13;
	mov.b32 	%r1060, 0;
	mov.u32 	%r1061, %r1060;
	mov.u32 	%r1062, %r1060;
	mov.u32 	%r1063, %r1060;
	mov.u32 	%r1064, %r1060;
	mov.u32 	%r1053, %r1060;
$L__BB2_4:
	mul.wide.u32 	%rd15, %r1053, 4;
	add.s64 	%rd16, %rd2, %rd15;
	ld.local.u32 	%r22, [%rd16+4];
	shl.b32 	%r23, %r1053, 5;
	mov.b32 	%r1059, 0;
$L__BB2_5:
	.pragma "nounroll";
	shr.u32 	%r613, %r22, %r1059;
	and.b32  	%r614, %r613, 1;
	setp.eq.b32 	%p3, %r614, 1;
	not.pred 	%p4, %p3;
	add.s32 	%r615, %r23, %r1059;
	mul.lo.s32 	%r616, %r615, 5;
	mul.wide.u32 	%rd17, %r616, 4;
	add.s64 	%rd7, %rd6, %rd17;
	@%p4 bra 	$L__BB2_7;
	ld.global.u32 	%r617, [%rd7];
	xor.b32  	%r1064, %r1064, %r617;
	ld.global.u32 	%r618, [%rd7+4];
	xor.b32  	%r1063, %r1063, %r618;
	ld.global.u32 	%r619, [%rd7+8];
	xor.b32  	%r1062, %r1062, %r619;
	ld.global.u32 	%r620, [%rd7+12];
	xor.b32  	%r1061, %r1061, %r620;
	ld.global.u32 	%r621, [%rd7+16];
	xor.b32  	%r1060, %r1060, %r621;
$L__BB2_7:
	and.b32  	%r623, %r613, 2;
	setp.eq.s32 	%p5, %r623, 0;
	@%p5 bra 	$L__BB2_9;
	ld.global.u32 	%r624, [%rd7+20];
	xor.b32  	%r1064, %r1064, %r624;
	ld.global.u32 	%r625, [%rd7+24];
	xor.b32  	%r1063, %r1063, %r625;
	ld.global.u32 	%r626, [%rd7+28];
	xor.b32  	%r1062, %r1062, %r626;
	ld.global.u32 	%r627, [%rd7+32];
	xor.b32  	%r1061, %r1061, %r627;
	ld.global.u32 	%r628, [%rd7+36];
	xor.b32  	%r1060, %r1060, %r628;
$L__BB2_9:
	and.b32  	%r630, %r613, 4;
	setp.eq.s32 	%p6, %r630, 0;
	@%p6 bra 	$L__BB2_11;
	ld.global.u32 	%r631, [%rd7+40];
	xor.b32  	%r1064, %r1064, %r631;
	ld.global.u32 	%r632, [%rd7+44];
	xor.b32  	%r1063, %r1063, %r632;
	ld.global.u32 	%r633, [%rd7+48];
	xor.b32  	%r1062, %r1062, %r633;
	ld.global.u32 	%r634, [%rd7+52];
	xor.b32  	%r1061, %r1061, %r634;
	ld.global.u32 	%r635, [%rd7+56];
	xor.b32  	%r1060, %r1060, %r635;
$L__BB2_11:
	and.b32  	%r637, %r613, 8;
	setp.eq.s32 	%p7, %r637, 0;
	@%p7 bra 	$L__BB2_13;
	ld.global.u32 	%r638, [%rd7+60];
	xor.b32  	%r1064, %r1064, %r638;
	ld.global.u32 	%r639, [%rd7+64];
	xor.b32  	%r1063, %r1063, %r639;
	ld.global.u32 	%r640, [%rd7+68];
	xor.b32  	%r1062, %r1062, %r640;
	ld.global.u32 	%r641, [%rd7+72];
	xor.b32  	%r1061, %r1061, %r641;
	ld.global.u32 	%r642, [%rd7+76];
	xor.b32  	%r1060, %r1060, %r642;
$L__BB2_13:
	and.b32  	%r644, %r613, 16;
	setp.eq.s32 	%p8, %r644, 0;
	@%p8 bra 	$L__BB2_15;
	ld.global.u32 	%r645, [%rd7+80];
	xor.b32  	%r1064, %r1064, %r645;
	ld.global.u32 	%r646, [%rd7+84];
	xor.b32  	%r1063, %r1063, %r646;
	ld.global.u32 	%r647, [%rd7+88];
	xor.b32  	%r1062, %r1062, %r647;
	ld.global.u32 	%r648, [%rd7+92];
	xor.b32  	%r1061, %r1061, %r648;
	ld.global.u32 	%r649, [%rd7+96];
	xor.b32  	%r1060, %r1060, %r649;
$L__BB2_15:
	and.b32  	%r651, %r613, 32;
	setp.eq.s32 	%p9, %r651, 0;
	@%p9 bra 	$L__BB2_17;
	ld.global.u32 	%r652, [%rd7+100];
	xor.b32  	%r1064, %r1064, %r652;
	ld.global.u32 	%r653, [%rd7+104];
	xor.b32  	%r1063, %r1063, %r653;
	ld.global.u32 	%r654, [%rd7+108];
	xor.b32  	%r1062, %r1062, %r654;
	ld.global.u32 	%r655, [%rd7+112];
	xor.b32  	%r1061, %r1061, %r655;
	ld.global.u32 	%r656, [%rd7+116];
	xor.b32  	%r1060, %r1060, %r656;
$L__BB2_17:
	and.b32  	%r658, %r613, 64;
	setp.eq.s32 	%p10, %r658, 0;
	@%p10 bra 	$L__BB2_19;
	ld.global.u32 	%r659, [%rd7+120];
	xor.b32  	%r1064, %r1064, %r659;
	ld.global.u32 	%r660, [%rd7+124];
	xor.b32  	%r1063, %r1063, %r660;
	ld.global.u32 	%r661, [%rd7+128];
	xor.b32  	%r1062, %r1062, %r661;
	ld.global.u32 	%r662, [%rd7+132];
	xor.b32  	%r1061, %r1061, %r662;
	ld.global.u32 	%r663, [%rd7+136];
	xor.b32  	%r1060, %r1060, %r663;
$L__BB2_19:
	and.b32  	%r665, %r613, 128;
	setp.eq.s32 	%p11, %r665, 0;
	@%p11 bra 	$L__BB2_21;
	ld.global.u32 	%r666, [%rd7+140];
	xor.b32  	%r1064, %r1064, %r666;
	ld.global.u32 	%r667, [%rd7+144];
	xor.b32  	%r1063, %r1063, %r667;
	ld.global.u32 	%r668, [%rd7+148];
	xor.b32  	%r1062, %r1062, %r668;
	ld.global.u32 	%r669, [%rd7+152];
	xor.b32  	%r1061, %r1061, %r669;
	ld.global.u32 	%r670, [%rd7+156];
	xor.b32  	%r1060, %r1060, %r670;
$L__BB2_21:
	and.b32  	%r672, %r613, 256;
	setp.eq.s32 	%p12, %r672, 0;
	@%p12 bra 	$L__BB2_23;
	ld.global.u32 	%r673, [%rd7+160];
	xor.b32  	%r1064, %r1064, %r673;
	ld.global.u32 	%r674, [%rd7+164];
	xor.b32  	%r1063, %r1063, %r674;
	ld.global.u32 	%r675, [%rd7+168];
	xor.b32  	%r1062, %r1062, %r675;
	ld.global.u32 	%r676, [%rd7+172];
	xor.b32  	%r1061, %r1061, %r676;
	ld.global.u32 	%r677, [%rd7+176];
	xor.b32  	%r1060, %r1060, %r677;
$L__BB2_23:
	and.b32  	%r679, %r613, 512;
	setp.eq.s32 	%p13, %r679, 0;
	@%p13 bra 	$L__BB2_25;
	ld.global.u32 	%r680, [%rd7+180];
	xor.b32  	%r1064, %r1064, %r680;
	ld.global.u32 	%r681, [%rd7+184];
	xor.b32  	%r1063, %r1063, %r681;
	ld.global.u32 	%r682, [%rd7+188];
	xor.b32  	%r1062, %r1062, %r682;
	ld.global.u32 	%r683, [%rd7+192];
	xor.b32  	%r1061, %r1061, %r683;
	ld.global.u32 	%r684, [%rd7+196];
	xor.b32  	%r1060, %r1060, %r684;
$L__BB2_25:
	and.b32  	%r686, %r613, 1024;
	setp.eq.s32 	%p14, %r686, 0;
	@%p14 bra 	$L__BB2_27;
	ld.global.u32 	%r687, [%rd7+200];
	xor.b32  	%r1064, %r1064, %r687;
	ld.global.u32 	%r688, [%rd7+204];
	xor.b32  	%r1063, %r1063, %r688;
	ld.global.u32 	%r689, [%rd7+208];
	xor.b32  	%r1062, %r1062, %r689;
	ld.global.u32 	%r690, [%rd7+212];
	xor.b32  	%r1061, %r1061, %r690;
	ld.global.u32 	%r691, [%rd7+216];
	xor.b32  	%r1060, %r1060, %r691;
$L__BB2_27:
	and.b32  	%r693, %r613, 2048;
	setp.eq.s32 	%p15, %r693, 0;
	@%p15 bra 	$L__BB2_29;
	ld.global.u32 	%r694, [%rd7+220];
	xor.b32  	%r1064, %r1064, %r694;
	ld.global.u32 	%r695, [%rd7+224];
	xor.b32  	%r1063, %r1063, %r695;
	ld.global.u32 	%r696, [%rd7+228];
	xor.b32  	%r1062, %r1062, %r696;
	ld.global.u32 	%r697, [%rd7+232];
	xor.b32  	%r1061, %r1061, %r697;
	ld.global.u32 	%r698, [%rd7+236];
	xor.b32  	%r1060, %r1060, %r698;
$L__BB2_29:
	and.b32  	%r700, %r613, 4096;
	setp.eq.s32 	%p16, %r700, 0;
	@%p16 bra 	$L__BB2_31;
	ld.global.u32 	%r701, [%rd7+240];
	xor.b32  	%r1064, %r1064, %r701;
	ld.global.u32 	%r702, [%rd7+244];
	xor.b32  	%r1063, %r1063, %r702;
	ld.global.u32 	%r703, [%rd7+248];
	xor.b32  	%r1062, %r1062, %r703;
	ld.global.u32 	%r704, [%rd7+252];
	xor.b32  	%r1061, %r1061, %r704;
	ld.global.u32 	%r705, [%rd7+256];
	xor.b32  	%r1060, %r1060, %r705;
$L__BB2_31:
	and.b32  	%r707, %r613, 8192;
	setp.eq.s32 	%p17, %r707, 0;
	@%p17 bra 	$L__BB2_33;
	ld.global.u32 	%r708, [%rd7+260];
	xor.b32  	%r1064, %r1064, %r708;
	ld.global.u32 	%r709, [%rd7+264];
	xor.b32  	%r1063, %r1063, %r709;
	ld.global.u32 	%r710, [%rd7+268];
	xor.b32  	%r1062, %r1062, %r710;
	ld.global.u32 	%r711, [%rd7+272];
	xor.b32  	%r1061, %r1061, %r711;
	ld.global.u32 	%r712, [%rd7+276];
	xor.b32  	%r1060, %r1060, %r712;
$L__BB2_33:
	and.b32  	%r714, %r613, 16384;
	setp.eq.s32 	%p18, %r714, 0;
	@%p18 bra 	$L__BB2_35;
	ld.global.u32 	%r715, [%rd7+280];
	xor.b32  	%r1064, %r1064, %r715;
	ld.global.u32 	%r716, [%rd7+284];
	xor.b32  	%r1063, %r1063, %r716;
	ld.global.u32 	%r717, [%rd7+288];
	xor.b32  	%r1062, %r1062, %r717;
	ld.global.u32 	%r718, [%rd7+292];
	xor.b32  	%r1061, %r1061, %r718;
	ld.global.u32 	%r719, [%rd7+296];
	xor.b32  	%r1060, %r1060, %r719;
$L__BB2_35:
	and.b32  	%r721, %r613, 32768;
	setp.eq.s32 	%p19, %r721, 0;
	@%p19 bra 	$L__BB2_37;
	ld.global.u32 	%r722, [%rd7+300];
	xor.b32  	%r1064, %r1064, %r722;
	ld.global.u32 	%r723, [%rd7+304];
	xor.b32  	%r1063, %r1063, %r723;
	ld.global.u32 	%r724, [%rd7+308];
	xor.b32  	%r1062, %r1062, %r724;
	ld.global.u32 	%r725, [%rd7+312];
	xor.b32  	%r1061, %r1061, %r725;
	ld.global.u32 	%r726, [%rd7+316];
	xor.b32  	%r1060, %r1060, %r726;
$L__BB2_37:
	add.s32 	%r1059, %r1059, 16;
	setp.ne.s32 	%p20, %r1059, 32;
	@%p20 bra 	$L__BB2_5;
	mad.lo.s32 	%r727, %r1053, -31, %r23;
	add.s32 	%r1053, %r727, 1;
	setp.ne.s32 	%p21, %r1053, 5;
	@%p21 bra 	$L__BB2_4;
	st.local.u32 	[%rd2+4], %r1064;
	st.local.v2.u32 	[%rd2+8], {%r1063, %r1062};
	st.local.v2.u32 	[%rd2+16], {%r1061, %r1060};
	setp.eq.s64 	%p22, %rd5, 1;
	@%p22 bra 	$L__BB2_114;
	mov.b32 	%r1060, 0;
	mov.u32 	%r1061, %r1060;
	mov.u32 	%r1062, %r1060;
	mov.u32 	%r1063, %r1060;
	mov.u32 	%r1064, %r1060;
	mov.u32 	%r1145, %r1060;
$L__BB2_41:
	mul.wide.u32 	%rd18, %r1145, 4;
	add.s64 	%rd19, %rd2, %rd18;
	ld.local.u32 	%r198, [%rd19+4];
	shl.b32 	%r199, %r1145, 5;
	mov.b32 	%r1151, 0;
$L__BB2_42:
	.pragma "nounroll";
	shr.u32 	%r730, %r198, %r1151;
	and.b32  	%r731, %r730, 1;
	setp.eq.b32 	%p23, %r731, 1;
	not.pred 	%p24, %p23;
	add.s32 	%r732, %r199, %r1151;
	mul.lo.s32 	%r733, %r732, 5;
	mul.wide.u32 	%rd20, %r733, 4;
	add.s64 	%rd8, %rd6, %rd20;
	@%p24 bra 	$L__BB2_44;
	ld.global.u32 	%r734, [%rd8];
	xor.b32  	%r1064, %r1064, %r734;
	ld.global.u32 	%r735, [%rd8+4];
	xor.b32  	%r1063, %r1063, %r735;
	ld.global.u32 	%r736, [%rd8+8];
	xor.b32  	%r1062, %r1062, %r736;
	ld.global.u32 	%r737, [%rd8+12];
	xor.b32  	%r1061, %r1061, %r737;
	ld.global.u32 	%r738, [%rd8+16];
	xor.b32  	%r1060, %r1060, %r738;
$L__BB2_44:
	and.b32  	%r740, %r730, 2;
	setp.eq.s32 	%p25, %r740, 0;
	@%p25 bra 	$L__BB2_46;
	ld.global.u32 	%r741, [%rd8+20];
	xor.b32  	%r1064, %r1064, %r741;
	ld.global.u32 	%r742, [%rd8+24];
	xor.b32  	%r1063, %r1063, %r742;
	ld.global.u32 	%r743, [%rd8+28];
	xor.b32  	%r1062, %r1062, %r743;
	ld.global.u32 	%r744, [%rd8+32];
	xor.b32  	%r1061, %r1061, %r744;
	ld.global.u32 	%r745, [%rd8+36];
	xor.b32  	%r1060, %r1060, %r745;
$L__BB2_46:
	and.b32  	%r747, %r730, 4;
	setp.eq.s32 	%p26, %r747, 0;
	@%p26 bra 	$L__BB2_48;
	ld.global.u32 	%r748, [%rd8+40];
	xor.b32  	%r1064, %r1064, %r748;
	ld.global.u32 	%r749, [%rd8+44];
	xor.b32  	%r1063, %r1063, %r749;
	ld.global.u32 	%r750, [%rd8+48];
	xor.b32  	%r1062, %r1062, %r750;
	ld.global.u32 	%r751, [%rd8+52];
	xor.b32  	%r1061, %r1061, %r751;
	ld.global.u32 	%r752, [%rd8+56];
	xor.b32  	%r1060, %r1060, %r752;
$L__BB2_48:
	and.b32  	%r754, %r730, 8;
	setp.eq.s32 	%p27, %r754, 0;
	@%p27 bra 	$L__BB2_50;
	ld.global.u32 	%r755, [%rd8+60];
	xor.b32  	%r1064, %r1064, %r755;
	ld.global.u32 	%r756, [%rd8+64];
	xor.b32  	%r1063, %r1063, %r756;
	ld.global.u32 	%r757, [%rd8+68];
	xor.b32  	%r1062, %r1062, %r757;
	ld.global.u32 	%r758, [%rd8+72];
	xor.b32  	%r1061, %r1061, %r758;
	ld.global.u32 	%r759, [%rd8+76];
	xor.b32  	%r1060, %r1060, %r759;
$L__BB2_50:
	and.b32  	%r761, %r730, 16;
	setp.eq.s32 	%p28, %r761, 0;
	@%p28 bra 	$L__BB2_52;
	ld.global.u32 	%r762, [%rd8+80];
	xor.b32  	%r1064, %r1064, %r762;
	ld.global.u32 	%r763, [%rd8+84];
	xor.b32  	%r1063, %r1063, %r763;
	ld.global.u32 	%r764, [%rd8+88];
	xor.b32  	%r1062, %r1062, %r764;
	ld.global.u32 	%r765, [%rd8+92];
	xor.b32  	%r1061, %r1061, %r765;
	ld.global.u32 	%r766, [%rd8+96];
	xor.b32  	%r1060, %r1060, %r766;
$L__BB2_52:
	and.b32  	%r768, %r730, 32;
	setp.eq.s32 	%p29, %r768, 0;
	@%p29 bra 	$L__BB2_54;
	ld.global.u32 	%r769, [%rd8+100];
	xor.b32  	%r1064, %r1064, %r769;
	ld.global.u32 	%r770, [%rd8+104];
	xor.b32  	%r1063, %r1063, %r770;
	ld.global.u32 	%r771, [%rd8+108];
	xor.b32  	%r1062, %r1062, %r771;
	ld.global.u32 	%r772, [%rd8+112];
	xor.b32  	%r1061, %r1061, %r772;
	ld.global.u32 	%r773, [%rd8+116];
	xor.b32  	%r1060, %r1060, %r773;
$L__BB2_54:
	and.b32  	%r775, %r730, 64;
	setp.eq.s32 	%p30, %r775, 0;
	@%p30 bra 	$L__BB2_56;
	ld.global.u32 	%r776, [%rd8+120];
	xor.b32  	%r1064, %r1064, %r776;
	ld.global.u32 	%r777, [%rd8+124];
	xor.b32  	%r1063, %r1063, %r777;
	ld.global.u32 	%r778, [%rd8+128];
	xor.b32  	%r1062, %r1062, %r778;
	ld.global.u32 	%r779, [%rd8+132];
	xor.b32  	%r1061, %r1061, %r779;
	ld.global.u32 	%r780, [%rd8+136];
	xor.b32  	%r1060, %r1060, %r780;
$L__BB2_56:
	and.b32  	%r782, %r730, 128;
	setp.eq.s32 	%p31, %r782, 0;
	@%p31 bra 	$L__BB2_58;
	ld.global.u32 	%r783, [%rd8+140];
	xor.b32  	%r1064, %r1064, %r783;
	ld.global.u32 	%r784, [%rd8+144];
	xor.b32  	%r1063, %r1063, %r784;
	ld.global.u32 	%r785, [%rd8+148];
	xor.b32  	%r1062, %r1062, %r785;
	ld.global.u32 	%r786, [%rd8+152];
	xor.b32  	%r1061, %r1061, %r786;
	ld.global.u32 	%r787, [%rd8+156];
	xor.b32  	%r1060, %r1060, %r787;
$L__BB2_58:
	and.b32  	%r789, %r730, 256;
	setp.eq.s32 	%p32, %r789, 0;
	@%p32 bra 	$L__BB2_60;
	ld.global.u32 	%r790, [%rd8+160];
	xor.b32  	%r1064, %r1064, %r790;
	ld.global.u32 	%r791, [%rd8+164];
	xor.b32  	%r1063, %r1063, %r791;
	ld.global.u32 	%r792, [%rd8+168];
	xor.b32  	%r1062, %r1062, %r792;
	ld.global.u32 	%r793, [%rd8+172];
	xor.b32  	%r1061, %r1061, %r793;
	ld.global.u32 	%r794, [%rd8+176];
	xor.b32  	%r1060, %r1060, %r794;
$L__BB2_60:
	and.b32  	%r796, %r730, 512;
	setp.eq.s32 	%p33, %r796, 0;
	@%p33 bra 	$L__BB2_62;
	ld.global.u32 	%r797, [%rd8+180];
	xor.b32  	%r1064, %r1064, %r797;
	ld.global.u32 	%r798, [%rd8+184];
	xor.b32  	%r1063, %r1063, %r798;
	ld.global.u32 	%r799, [%rd8+188];
	xor.b32  	%r1062, %r1062, %r799;
	ld.global.u32 	%r800, [%rd8+192];
	xor.b32  	%r1061, %r1061, %r800;
	ld.global.u32 	%r801, [%rd8+196];
	xor.b32  	%r1060, %r1060, %r801;
$L__BB2_62:
	and.b32  	%r803, %r730, 1024;
	setp.eq.s32 	%p34, %r803, 0;
	@%p34 bra 	$L__BB2_64;
	ld.global.u32 	%r804, [%rd8+200];
	xor.b32  	%r1064, %r1064, %r804;
	ld.global.u32 	%r805, [%rd8+204];
	xor.b32  	%r1063, %r1063, %r805;
	ld.global.u32 	%r806, [%rd8+208];
	xor.b32  	%r1062, %r1062, %r806;
	ld.global.u32 	%r807, [%rd8+212];
	xor.b32  	%r1061, %r1061, %r807;
	ld.global.u32 	%r808, [%rd8+216];
	xor.b32  	%r1060, %r1060, %r808;
$L__BB2_64:
	and.b32  	%r810, %r730, 2048;
	setp.eq.s32 	%p35, %r810, 0;
	@%p35 bra 	$L__BB2_66;
	ld.global.u32 	%r811, [%rd8+220];
	xor.b32  	%r1064, %r1064, %r811;
	ld.global.u32 	%r812, [%rd8+224];
	xor.b32  	%r1063, %r1063, %r812;
	ld.global.u32 	%r813, [%rd8+228];
	xor.b32  	%r1062, %r1062, %r813;
	ld.global.u32 	%r814, [%rd8+232];
	xor.b32  	%r1061, %r1061, %r814;
	ld.global.u32 	%r815, [%rd8+236];
	xor.b32  	%r1060, %r1060, %r815;
$L__BB2_66:
	and.b32  	%r817, %r730, 4096;
	setp.eq.s32 	%p36, %r817, 0;
	@%p36 bra 	$L__BB2_68;
	ld.global.u32 	%r818, [%rd8+240];
	xor.b32  	%r1064, %r1064, %r818;
	ld.global.u32 	%r819, [%rd8+244];
	xor.b32  	%r1063, %r1063, %r819;
	ld.global.u32 	%r820, [%rd8+248];
	xor.b32  	%r1062, %r1062, %r820;
	ld.global.u32 	%r821, [%rd8+252];
	xor.b32  	%r1061, %r1061, %r821;
	ld.global.u32 	%r822, [%rd8+256];
	xor.b32  	%r1060, %r1060, %r822;
$L__BB2_68:
	and.b32  	%r824, %r730, 8192;
	setp.eq.s32 	%p37, %r824, 0;
	@%p37 bra 	$L__BB2_70;
	ld.global.u32 	%r825, [%rd8+260];
	xor.b32  	%r1064, %r1064, %r825;
	ld.global.u32 	%r826, [%rd8+264];
	xor.b32  	%r1063, %r1063, %r826;
	ld.global.u32 	%r827, [%rd8+268];
	xor.b32  	%r1062, %r1062, %r827;
	ld.global.u32 	%r828, [%rd8+272];
	xor.b32  	%r1061, %r1061, %r828;
	ld.global.u32 	%r829, [%rd8+276];
	xor.b32  	%r1060, %r1060, %r829;
$L__BB2_70:
	and.b32  	%r831, %r730, 16384;
	setp.eq.s32 	%p38, %r831, 0;
	@%p38 bra 	$L__BB2_72;
	ld.global.u32 	%r832, [%rd8+280];
	xor.b32  	%r1064, %r1064, %r832;
	ld.global.u32 	%r833, [%rd8+284];
	xor.b32  	%r1063, %r1063, %r833;
	ld.global.u32 	%r834, [%rd8+288];
	xor.b32  	%r1062, %r1062, %r834;
	ld.global.u32 	%r835, [%rd8+292];
	xor.b32  	%r1061, %r1061, %r835;
	ld.global.u32 	%r836, [%rd8+296];
	xor.b32  	%r1060, %r1060, %r836;
$L__BB2_72:
	and.b32  	%r838, %r730, 32768;
	setp.eq.s32 	%p39, %r838, 0;
	@%p39 bra 	$L__BB2_74;
	ld.global.u32 	%r839, [%rd8+300];
	xor.b32  	%r1064, %r1064, %r839;
	ld.global.u32 	%r840, [%rd8+304];
	xor.b32  	%r1063, %r1063, %r840;
	ld.global.u32 	%r841, [%rd8+308];
	xor.b32  	%r1062, %r1062, %r841;
	ld.global.u32 	%r842, [%rd8+312];
	xor.b32  	%r1061, %r1061, %r842;
	ld.global.u32 	%r843, [%rd8+316];
	xor.b32  	%r1060, %r1060, %r843;
$L__BB2_74:
	add.s32 	%r1151, %r1151, 16;
	setp.ne.s32 	%p40, %r1151, 32;
	@%p40 bra 	$L__BB2_42;
	mad.lo.s32 	%r844, %r1145, -31, %r199;
	add.s32 	%r1145, %r844, 1;
	setp.ne.s32 	%p41, %r1145, 5;
	@%p41 bra 	$L__BB2_41;
	st.local.u32 	[%rd2+4], %r1064;
	st.local.v2.u32 	[%rd2+8], {%r1063, %r1062};
	st.local.v2.u32 	[%rd2+16], {%r1061, %r1060};
	setp.ne.s64 	%p42, %rd5, 3;
	@%p42 bra 	$L__BB2_114;
	mov.b32 	%r1060, 0;
	mov.u32 	%r1061, %r1060;
	mov.u32 	%r1062, %r1060;
	mov.u32 	%r1063, %r1060;
	mov.u32 	%r1064, %r1060;
	mov.u32 	%r1237, %r1060;
$L__BB2_78:
	mul.wide.u32 	%rd21, %r1237, 4;
	add.s64 	%rd22, %rd2, %rd21;
	ld.local.u32 	%r374, [%rd22+4];
	shl.b32 	%r375, %r1237, 5;
	mov.b32 	%r1243, 0;
$L__BB2_79:
	.pragma "nounroll";
	shr.u32 	%r847, %r374, %r1243;
	and.b32  	%r848, %r847, 1;
	setp.eq.b32 	%p43, %r848, 1;
	not.pred 	%p44, %p43;
	add.s32 	%r849, %r375, %r1243;
	mul.lo.s32 	%r850, %r849, 5;
	mul.wide.u32 	%rd23, %r850, 4;
	add.s64 	%rd9, %rd6, %rd23;
	@%p44 bra 	$L__BB2_81;
	ld.global.u32 	%r851, [%rd9];
	xor.b32  	%r1064, %r1064, %r851;
	ld.global.u32 	%r852, [%rd9+4];
	xor.b32  	%r1063, %r1063, %r852;
	ld.global.u32 	%r853, [%rd9+8];
	xor.b32  	%r1062, %r1062, %r853;
	ld.global.u32 	%r854, [%rd9+12];
	xor.b32  	%r1061, %r1061, %r854;
	ld.global.u32 	%r855, [%rd9+16];
	xor.b32  	%r1060, %r1060, %r855;
$L__BB2_81:
	and.b32  	%r857, %r847, 2;
	setp.eq.s32 	%p45, %r857, 0;
	@%p45 bra 	$L__BB2_83;
	ld.global.u32 	%r858, [%rd9+20];
	xor.b32  	%r1064, %r1064, %r858;
	ld.global.u32 	%r859, [%rd9+24];
	xor.b32  	%r1063, %r1063, %r859;
	ld.global.u32 	%r860, [%rd9+28];
	xor.b32  	%r1062, %r1062, %r860;
	ld.global.u32 	%r861, [%rd9+32];
	xor.b32  	%r1061, %r1061, %r861;
	ld.global.u32 	%r862, [%rd9+36];
	xor.b32  	%r1060, %r1060, %r862;
$L__BB2_83:
	and.b32  	%r864, %r847, 4;
	setp.eq.s32 	%p46, %r864, 0;
	@%p46 bra 	$L__BB2_85;
	ld.global.u32 	%r865, [%rd9+40];
	xor.b32  	%r1064, %r1064, %r865;
	ld.global.u32 	%r866, [%rd9+44];
	xor.b32  	%r1063, %r1063, %r866;
	ld.global.u32 	%r867, [%rd9+48];
	xor.b32  	%r1062, %r1062, %r867;
	ld.global.u32 	%r868, [%rd9+52];
	xor.b32  	%r1061, %r1061, %r868;
	ld.global.u32 	%r869, [%rd9+56];
	xor.b32  	%r1060, %r1060, %r869;
$L__BB2_85:
	and.b32  	%r871, %r847, 8;
	setp.eq.s32 	%p47, %r871, 0;
	@%p47 bra 	$L__BB2_87;
	ld.global.u32 	%r872, [%rd9+60];
	xor.b32  	%r1064, %r1064, %r872;
	ld.global.u32 	%r873, [%rd9+64];
	xor.b32  	%r1063, %r1063, %r873;
	ld.global.u32 	%r874, [%rd9+68];
	xor.b32  	%r1062, %r1062, %r874;
	ld.global.u32 	%r875, [%rd9+72];
	xor.b32  	%r1061, %r1061, %r875;
	ld.global.u32 	%r876, [%rd9+76];
	xor.b32  	%r1060, %r1060, %r876;
$L__BB2_87:
	and.b32  	%r878, %r847, 16;
	setp.eq.s32 	%p48, %r878, 0;
	@%p48 bra 	$L__BB2_89;
	ld.global.u32 	%r879, [%rd9+80];
	xor.b32  	%r1064, %r1064, %r879;
	ld.global.u32 	%r880, [%rd9+84];
	xor.b32  	%r1063, %r1063, %r880;
	ld.global.u32 	%r881, [%rd9+88];
	xor.b32  	%r1062, %r1062, %r881;
	ld.global.u32 	%r882, [%rd9+92];
	xor.b32  	%r1061, %r1061, %r882;
	ld.global.u32 	%r883, [%rd9+96];
	xor.b32  	%r1060, %r1060, %r883;
$L__BB2_89:
	and.b32  	%r885, %r847, 32;
	setp.eq.s32 	%p49, %r885, 0;
	@%p49 bra 	$L__BB2_91;
	ld.global.u32 	%r886, [%rd9+100];
	xor.b32  	%r1064, %r1064, %r886;
	ld.global.u32 	%r887, [%rd9+104];
	xor.b32  	%r1063, %r1063, %r887;
	ld.global.u32 	%r888, [%rd9+108];
	xor.b32  	%r1062, %r1062, %r888;
	ld.global.u32 	%r889, [%rd9+112];
	xor.b32  	%r1061, %r1061, %r889;
	ld.global.u32 	%r890, [%rd9+116];
	xor.b32  	%r1060, %r1060, %r890;
$L__BB2_91:
	and.b32  	%r892, %r847, 64;
	setp.eq.s32 	%p50, %r892, 0;
	@%p50 bra 	$L__BB2_93;
	ld.global.u32 	%r893, [%rd9+120];
	xor.b32  	%r1064, %r1064, %r893;
	ld.global.u32 	%r894, [%rd9+124];
	xor.b32  	%r1063, %r1063, %r894;
	ld.global.u32 	%r895, [%rd9+128];
	xor.b32  	%r1062, %r1062, %r895;
	ld.global.u32 	%r896, [%rd9+132];
	xor.b32  	%r1061, %r1061, %r896;
	ld.global.u32 	%r897, [%rd9+136];
	xor.b32  	%r1060, %r1060, %r897;
$L__BB2_93:
	and.b32  	%r899, %r847, 128;
	setp.eq.s32 	%p51, %r899, 0;
	@%p51 bra 	$L__BB2_95;
	ld.global.u32 	%r900, [%rd9+140];
	xor.b32  	%r1064, %r1064, %r900;
	ld.global.u32 	%r901, [%rd9+144];
	xor.b32  	%r1063, %r1063, %r901;
	ld.global.u32 	%r902, [%rd9+148];
	xor.b32  	%r1062, %r1062, %r902;
	ld.global.u32 	%r903, [%rd9+152];
	xor.b32  	%r1061, %r1061, %r903;
	ld.global.u32 	%r904, [%rd9+156];
	xor.b32  	%r1060, %r1060, %r904;
$L__BB2_95:
	and.b32  	%r906, %r847, 256;
	setp.eq.s32 	%p52, %r906, 0;
	@%p52 bra 	$L__BB2_97;
	ld.global.u32 	%r907, [%rd9+160];
	xor.b32  	%r1064, %r1064, %r907;
	ld.global.u32 	%r908, [%rd9+164];
	xor.b32  	%r1063, %r1063, %r908;
	ld.global.u32 	%r909, [%rd9+168];
	xor.b32  	%r1062, %r1062, %r909;
	ld.global.u32 	%r910, [%rd9+172];
	xor.b32  	%r1061, %r1061, %r910;
	ld.global.u32 	%r911, [%rd9+176];
	xor.b32  	%r1060, %r1060, %r911;
$L__BB2_97:
	and.b32  	%r913, %r847, 512;
	setp.eq.s32 	%p53, %r913, 0;
	@%p53 bra 	$L__BB2_99;
	ld.global.u32 	%r914, [%rd9+180];
	xor.b32  	%r1064, %r1064, %r914;
	ld.global.u32 	%r915, [%rd9+184];
	xor.b32  	%r1063, %r1063, %r915;
	ld.global.u32 	%r916, [%rd9+188];
	xor.b32  	%r1062, %r1062, %r916;
	ld.global.u32 	%r917, [%rd9+192];
	xor.b32  	%r1061, %r1061, %r917;
	ld.global.u32 	%r918, [%rd9+196];
	xor.b32  	%r1060, %r1060, %r918;
$L__BB2_99:
	and.b32  	%r920, %r847, 1024;
	setp.eq.s32 	%p54, %r920, 0;
	@%p54 bra 	$L__BB2_101;
	ld.global.u32 	%r921, [%rd9+200];
	xor.b32  	%r1064, %r1064, %r921;
	ld.global.u32 	%r922, [%rd9+204];
	xor.b32  	%r1063, %r1063, %r922;
	ld.global.u32 	%r923, [%rd9+208];
	xor.b32  	%r1062, %r1062, %r923;
	ld.global.u32 	%r924, [%rd9+212];
	xor.b32  	%r1061, %r1061, %r924;
	ld.global.u32 	%r925, [%rd9+216];
	xor.b32  	%r1060, %r1060, %r925;
$L__BB2_101:
	and.b32  	%r927, %r847, 2048;
	setp.eq.s32 	%p55, %r927, 0;
	@%p55 bra 	$L__BB2_103;
	ld.global.u32 	%r928, [%rd9+220];
	xor.b32  	%r1064, %r1064, %r928;
	ld.global.u32 	%r929, [%rd9+224];
	xor.b32  	%r1063, %r1063, %r929;
	ld.global.u32 	%r930, [%rd9+228];
	xor.b32  	%r1062, %r1062, %r930;
	ld.global.u32 	%r931, [%rd9+232];
	xor.b32  	%r1061, %r1061, %r931;
	ld.global.u32 	%r932, [%rd9+236];
	xor.b32  	%r1060, %r1060, %r932;
$L__BB2_103:
	and.b32  	%r934, %r847, 4096;
	setp.eq.s32 	%p56, %r934, 0;
	@%p56 bra 	$L__BB2_105;
	ld.global.u32 	%r935, [%rd9+240];
	xor.b32  	%r1064, %r1064, %r935;
	ld.global.u32 	%r936, [%rd9+244];
	xor.b32  	%r1063, %r1063, %r936;
	ld.global.u32 	%r937, [%rd9+248];
	xor.b32  	%r1062, %r1062, %r937;
	ld.global.u32 	%r938, [%rd9+252];
	xor.b32  	%r1061, %r1061, %r938;
	ld.global.u32 	%r939, [%rd9+256];
	xor.b32  	%r1060, %r1060, %r939;
$L__BB2_105:
	and.b32  	%r941, %r847, 8192;
	setp.eq.s32 	%p57, %r941, 0;
	@%p57 bra 	$L__BB2_107;
	ld.global.u32 	%r942, [%rd9+260];
	xor.b32  	%r1064, %r1064, %r942;
	ld.global.u32 	%r943, [%rd9+264];
	xor.b32  	%r1063, %r1063, %r943;
	ld.global.u32 	%r944, [%rd9+268];
	xor.b32  	%r1062, %r1062, %r944;
	ld.global.u32 	%r945, [%rd9+272];
	xor.b32  	%r1061, %r1061, %r945;
	ld.global.u32 	%r946, [%rd9+276];
	xor.b32  	%r1060, %r1060, %r946;
$L__BB2_107:
	and.b32  	%r948, %r847, 16384;
	setp.eq.s32 	%p58, %r948, 0;
	@%p58 bra 	$L__BB2_109;
	ld.global.u32 	%r949, [%rd9+280];
	xor.b32  	%r1064, %r1064, %r949;
	ld.global.u32 	%r950, [%rd9+284];
	xor.b32  	%r1063, %r1063, %r950;
	ld.global.u32 	%r951, [%rd9+288];
	xor.b32  	%r1062, %r1062, %r951;
	ld.global.u32 	%r952, [%rd9+292];
	xor.b32  	%r1061, %r1061, %r952;
	ld.global.u32 	%r953, [%rd9+296];
	xor.b32  	%r1060, %r1060, %r953;
$L__BB2_109:
	and.b32  	%r955, %r847, 32768;
	setp.eq.s32 	%p59, %r955, 0;
	@%p59 bra 	$L__BB2_111;
	ld.global.u32 	%r956, [%rd9+300];
	xor.b32  	%r1064, %r1064, %r956;
	ld.global.u32 	%r957, [%rd9+304];
	xor.b32  	%r1063, %r1063, %r957;
	ld.global.u32 	%r958, [%rd9+308];
	xor.b32  	%r1062, %r1062, %r958;
	ld.global.u32 	%r959, [%rd9+312];
	xor.b32  	%r1061, %r1061, %r959;
	ld.global.u32 	%r960, [%rd9+316];
	xor.b32  	%r1060, %r1060, %r960;
$L__BB2_111:
	add.s32 	%r1243, %r1243, 16;
	setp.ne.s32 	%p60, %r1243, 32;
	@%p60 bra 	$L__BB2_79;
	mad.lo.s32 	%r961, %r1237, -31, %r375;
	add.s32 	%r1237, %r961, 1;
	setp.ne.s32 	%p61, %r1237, 5;
	@%p61 bra 	$L__BB2_78;
	st.local.u32 	[%rd2+4], %r1064;
	st.local.v2.u32 	[%rd2+8], {%r1063, %r1062};
	st.local.v2.u32 	[%rd2+16], {%r1061, %r1060};
$L__BB2_114:
	shr.u64 	%rd30, %rd4, 2;
	add.s32 	%r1047, %r1047, 1;
	setp.gt.u64 	%p62, %rd4, 3;
	@%p62 bra 	$L__BB2_2;
$L__BB2_115:
	setp.lt.s32 	%p63, %r601, 1;
	@%p63 bra 	$L__BB2_126;
	mul.lo.s32 	%r555, %r601, %r1;
	mul.lo.s32 	%r963, %r601, %r602;
	mul.lo.s32 	%r556, %r963, 3;
	setp.eq.s32 	%p64, %r601, 1;
	mov.b32 	%r1360, 0;
	@%p64 bra 	$L__BB2_123;
	and.b32  	%r1360, %r601, 2147483646;
	neg.s32 	%r1336, %r1360;
	mad.lo.s32 	%r964, %r555, 3, 3;
	mad.lo.s32 	%r1335, %r2, %r964, %r4;
	mul.lo.s32 	%r560, %r2, 6;
	mul.lo.s32 	%r965, %r3, %r601;
	mad.lo.s32 	%r1334, %r965, 3, %r4;
$L__BB2_118:
	setp.ge.s32 	%p65, %r1334, %r556;
	mov.u32 	%r1344, %r1060;
	mov.u32 	%r1345, %r1061;
	@%p65 bra 	$L__BB2_120;
	shr.u32 	%r966, %r1064, 2;
	xor.b32  	%r967, %r966, %r1064;
	shl.b32 	%r968, %r1060, 4;
	shl.b32 	%r969, %r967, 1;
	xor.b32  	%r970, %r969, %r968;
	xor.b32  	%r971, %r970, %r967;
	xor.b32  	%r571, %r971, %r1060;
	add.s32 	%r972, %r1343, %r571;
	add.s32 	%r973, %r972, 362437;
	cvt.rn.f32.u32 	%f1, %r973;
	fma.rn.f32 	%f2, %f1, 0f2F800000, 0f2F000000;
	mul.wide.s32 	%rd24, %r1334, 4;
	add.s64 	%rd25, %rd1, %rd24;
	st.global.f32 	[%rd25], %f2;
	shr.u32 	%r974, %r1063, 2;
	xor.b32  	%r975, %r974, %r1063;
	shl.b32 	%r976, %r571, 4;
	shl.b32 	%r977, %r975, 1;
	xor.b32  	%r978, %r977, %r976;
	xor.b32  	%r979, %r978, %r975;
	xor.b32  	%r1345, %r979, %r571;
	add.s32 	%r980, %r1343, %r1345;
	add.s32 	%r981, %r980, 724874;
	cvt.rn.f32.u32 	%f3, %r981;
	fma.rn.f32 	%f4, %f3, 0f2F800000, 0f2F000000;
	st.global.f32 	[%rd25+4096], %f4;
	shr.u32 	%r982, %r1062, 2;
	xor.b32  	%r983, %r982, %r1062;
	shl.b32 	%r984, %r1345, 4;
	shl.b32 	%r985, %r983, 1;
	xor.b32  	%r986, %r985, %r984;
	xor.b32  	%r987, %r986, %r983;
	xor.b32  	%r1344, %r987, %r1345;
	add.s32 	%r1343, %r1343, 1087311;
	add.s32 	%r988, %r1344, %r1343;
	cvt.rn.f32.u32 	%f5, %r988;
	fma.rn.f32 	%f6, %f5, 0f2F800000, 0f2F000000;
	st.global.f32 	[%rd25+8192], %f6;
	mov.u32 	%r1062, %r571;
	mov.u32 	%r1063, %r1060;
	mov.u32 	%r1064, %r1061;
	mov.u32 	%r1060, %r1344;
	mov.u32 	%r1061, %r1345;
$L__BB2_120:
	setp.ge.s32 	%p66, %r1335, %r556;
	@%p66 bra 	$L__BB2_122;
	shr.u32 	%r989, %r1064, 2;
	xor.b32  	%r990, %r989, %r1064;
	shl.b32 	%r991, %r1344, 4;
	shl.b32 	%r992, %r990, 1;
	xor.b32  	%r993, %r992, %r991;
	xor.b32  	%r994, %r993, %r990;
	xor.b32  	%r581, %r994, %r1344;
	add.s32 	%r995, %r1343, %r581;
	add.s32 	%r996, %r995, 362437;
	cvt.rn.f32.u32 	%f7, %r996;
	fma.rn.f32 	%f8, %f7, 0f2F800000, 0f2F000000;
	mul.wide.s32 	%rd26, %r1335, 4;
	add.s64 	%rd27, %rd1, %rd26;
	st.global.f32 	[%rd27], %f8;
	shr.u32 	%r997, %r1063, 2;
	xor.b32  	%r998, %r997, %r1063;
	shl.b32 	%r999, %r581, 4;
	shl.b32 	%r1000, %r998, 1;
	xor.b32  	%r1001, %r1000, %r999;
	xor.b32  	%r1002, %r1001, %r998;
	xor.b32  	%r1061, %r1002, %r581;
	add.s32 	%r1003, %r1343, %r1061;
	add.s32 	%r1004, %r1003, 724874;
	cvt.rn.f32.u32 	%f9, %r1004;
	fma.rn.f32 	%f10, %f9, 0f2F800000, 0f2F000000;
	st.global.f32 	[%rd27+4096], %f10;
	shr.u32 	%r1005, %r1062, 2;
	xor.b32  	%r1006, %r1005, %r1062;
	shl.b32 	%r1007, %r1061, 4;
	shl.b32 	%r1008, %r1006, 1;
	xor.b32  	%r1009, %r1008, %r1007;
	xor.b32  	%r1010, %r1009, %r1006;
	xor.b32  	%r1060, %r1010, %r1061;
	add.s32 	%r1343, %r1343, 1087311;
	add.s32 	%r1011, %r1060, %r1343;
	cvt.rn.f32.u32 	%f11, %r1011;
	fma.rn.f32 	%f12, %f11, 0f2F800000, 0f2F000000;
	st.global.f32 	[%rd27+8192], %f12;
	mov.u32 	%r1062, %r581;
	mov.u32 	%r1063, %r1344;
	mov.u32 	%r1064, %r1345;
$L__BB2_122:
	add.s32 	%r1336, %r1336, 2;
	add.s32 	%r1335, %r1335, %r560;
	add.s32 	%r1334, %r1334, %r560;
	setp.ne.s32 	%p67, %r1336, 0;
	@%p67 bra 	$L__BB2_118;
$L__BB2_123:
	and.b32  	%r1012, %r601, 1;
	setp.eq.b32 	%p68, %r1012, 1;
	not.pred 	%p69, %p68;
	@%p69 bra 	$L__BB2_126;
	add.s32 	%r1013, %r1360, %r555;
	mul.lo.s32 	%r1014, %r2, %r1013;
	mad.lo.s32 	%r600, %r1014, 3, %r4;
	setp.ge.s32 	%p70, %r600, %r556;
	@%p70 bra 	$L__BB2_126;
	shr.u32 	%r1015, %r1064, 2;
	xor.b32  	%r1016, %r1015, %r1064;
	shl.b32 	%r1017, %r1060, 4;
	shl.b32 	%r1018, %r1016, 1;
	xor.b32  	%r1019, %r1018, %r1017;
	xor.b32  	%r1020, %r1019, %r1016;
	xor.b32  	%r1021, %r1020, %r1060;
	add.s32 	%r1022, %r1343, %r1021;
	add.s32 	%r1023, %r1022, 362437;
	cvt.rn.f32.u32 	%f13, %r1023;
	fma.rn.f32 	%f14, %f13, 0f2F800000, 0f2F000000;
	mul.wide.s32 	%rd28, %r600, 4;
	add.s64 	%rd29, %rd1, %rd28;
	st.global.f32 	[%rd29], %f14;
	shr.u32 	%r1024, %r1063, 2;
	xor.b32  	%r1025, %r1024, %r1063;
	shl.b32 	%r1026, %r1021, 4;
	shl.b32 	%r1027, %r1025, 1;
	xor.b32  	%r1028, %r1027, %r1026;
	xor.b32  	%r1029, %r1028, %r1025;
	xor.b32  	%r1030, %r1029, %r1021;
	add.s32 	%r1031, %r1343, %r1030;
	add.s32 	%r1032, %r1031, 724874;
	cvt.rn.f32.u32 	%f15, %r1032;
	fma.rn.f32 	%f16, %f15, 0f2F800000, 0f2F000000;
	st.global.f32 	[%rd29+4096], %f16;
	shr.u32 	%r1033, %r1062, 2;
	xor.b32  	%r1034, %r1033, %r1062;
	shl.b32 	%r1035, %r1030, 4;
	shl.b32 	%r1036, %r1034, 1;
	xor.b32  	%r1037, %r1036, %r1035;
	xor.b32  	%r1038, %r1037, %r1034;
	xor.b32  	%r1039, %r1038, %r1030;
	add.s32 	%r1040, %r1343, %r1039;
	add.s32 	%r1041, %r1040, 1087311;
	cvt.rn.f32.u32 	%f17, %r1041;
	fma.rn.f32 	%f18, %f17, 0f2F800000, 0f2F000000;
	st.global.f32 	[%rd29+8192], %f18;
$L__BB2_126:
	ret;

}
	// .globl	_ZN3cub18CUB_300001_SM_10006detail11EmptyKernelIvEEvv
.visible .entry _ZN3cub18CUB_300001_SM_10006detail11EmptyKernelIvEEvv()
{


	ret;

}


// ===== COMPILED SASS (sm_100) =====

	.target	sm_100

	.elftype	@"ET_EXEC"


//--------------------- .note.nv.tkinfo           --------------------------
	.section	.note.nv.tkinfo,"",@"SHT_NOTE"
	.sectionflags	@"SHF_NOTE_NV_TKINFO"
	.tkinfo
        /*0018*/ 	.word	0x00000002
        /*0030*/ 	.string	""
        /*0030*/ 	.string	"ptxas"
        /*0030*/ 	.string	"Cuda compilation tools, release 13.0, V13.0.88"
        /*0030*/ 	.string	"Build cuda_13.0.r13.0/compiler.36424714_0"
        /*0030*/ 	.string	"-arch sm_100 -m 64 "



//--------------------- .note.nv.cuinfo           --------------------------
	.section	.note.nv.cuinfo,"",@"SHT_NOTE"
	.sectionflags	@"SHF_NOTE_NV_CUINFO"
        /*0018*/ 	.short	0x0002
        /*001a*/ 	.short	0x0064
        /*001c*/ 	.short	0x0082
	.zero		2


//--------------------- .nv.info                  --------------------------
	.section	.nv.info,"",@"SHT_CUDA_INFO"
	.align	4


	//----- nvinfo : EIATTR_REGCOUNT
	.align		4
        /*0000*/ 	.byte	0x04, 0x2f
        /*0002*/ 	.short	(.L_57 - .L_56)
	.align		4
.L_56:
        /*0004*/ 	.word	index@(_Z17persistentThreadsiiPfjPjS_)
        /*0008*/ 	.word	0x0000002c


	//----- nvinfo : EIATTR_FRAME_SIZE
	.align		4
.L_57:
        /*000c*/ 	.byte	0x04, 0x11
        /*000e*/ 	.short	(.L_59 - .L_58)
	.align		4
.L_58:
        /*0010*/ 	.word	index@($__internal_1_$__cuda_sm3x_div_rn_noftz_f32_slowpath)
        /*0014*/ 	.word	0x00000040


	//----- nvinfo : EIATTR_FRAME_SIZE
	.align		4
.L_59:
        /*0018*/ 	.byte	0x04, 0x11
        /*001a*/ 	.short	(.L_61 - .L_60)
	.align		4
.L_60:
        /*001c*/ 	.word	index@($__internal_0_$__cuda_sm20_rcp_rn_f32_slowpath)
        /*0020*/ 	.word	0x00000040


	//----- nvinfo : EIATTR_FRAME_SIZE
	.align		4
.L_61:
        /*0024*/ 	.byte	0x04, 0x11
        /*0026*/ 	.short	(.L_63 - .L_62)
	.align		4
.L_62:
        /*0028*/ 	.word	index@(_Z17persistentThreadsiiPfjPjS_)
        /*002c*/ 	.word	0x00000040


	//----- nvinfo : EIATTR_REGCOUNT
	.align		4
.L_63:
        /*0030*/ 	.byte	0x04, 0x2f
        /*0032*/ 	.short	(.L_65 - .L_64)
	.align		4
.L_64:
        /*0034*/ 	.word	index@(_Z26generateRandomChromossomesiiPjj)
        /*0038*/ 	.word	0x0000001f


	//----- nvinfo : EIATTR_FRAME_SIZE
	.align		4
.L_65:
        /*003c*/ 	.byte	0x04, 0x11
        /*003e*/ 	.short	(.L_67 - .L_66)
	.align		4
.L_66:
        /*0040*/ 	.word	index@(_Z26generateRandomChromossomesiiPjj)
        /*0044*/ 	.word	0x00000030


	//----- nvinfo : EIATTR_REGCOUNT
	.align		4
.L_67:
        /*0048*/ 	.byte	0x04, 0x2f
        /*004a*/ 	.short	(.L_69 - .L_68)
	.align		4
.L_68:
        /*004c*/ 	.word	index@(_Z24generateRandomThresholdsiiPfj)
        /*0050*/ 	.word	0x00000020


	//----- nvinfo : EIATTR_FRAME_SIZE
	.align		4
.L_69:
        /*0054*/ 	.byte	0x04, 0x11
        /*0056*/ 	.short	(.L_71 - .L_70)
	.align		4
.L_70:
        /*0058*/ 	.word	index@(_Z24generateRandomThresholdsiiPfj)
        /*005c*/ 	.word	0x00000030


	//----- nvinfo : EIATTR_REGCOUNT
	.align		4
.L_71:
        /*0060*/ 	.byte	0x04, 0x2f
        /*0062*/ 	.short	(.L_73 - .L_72)
	.align		4
.L_72:
        /*0064*/ 	.word	index@(_ZN3cub18CUB_300001_SM_10006detail11EmptyKernelIvEEvv)
        /*0068*/ 	.word	0x00000004


	//----- nvinfo : EIATTR_FRAME_SIZE
	.align		4
.L_73:
        /*006c*/ 	.byte	0x04, 0x11
        /*006e*/ 	.short	(.L_75 - .L_74)
	.align		4
.L_74:
        /*0070*/ 	.word	index@(_ZN3cub18CUB_300001_SM_10006detail11EmptyKernelIvEEvv)
        /*0074*/ 	.word	0x00000000


	//----- nvinfo : EIATTR_MIN_STACK_SIZE
	.align		4
.L_75:
        /*0078*/ 	.byte	0x04, 0x12
        /*007a*/ 	.short	(.L_77 - .L_76)
	.align		4
.L_76:
        /*007c*/ 	.word	index@(_ZN3cub18CUB_300001_SM_10006detail11EmptyKernelIvEEvv)
        /*0080*/ 	.word	0x00000000


	//----- nvinfo : EIATTR_MIN_STACK_SIZE
	.align		4
.L_77:
        /*0084*/ 	.byte	0x04, 0x12
        /*0086*/ 	.short	(.L_79 - .L_78)
	.align		4
.L_78:
        /*0088*/ 	.word	index@(_Z24generateRandomThresholdsiiPfj)
        /*008c*/ 	.word	0x00000030


	//----- nvinfo : EIATTR_MIN_STACK_SIZE
	.align		4
.L_79:
        /*0090*/ 	.byte	0x04, 0x12
        /*0092*/ 	.short	(.L_81 - .L_80)
	.align		4
.L_80:
        /*0094*/ 	.word	index@(_Z26generateRandomChromossomesiiPjj)
        /*0098*/ 	.word	0x00000030


	//----- nvinfo : EIATTR_MIN_STACK_SIZE
	.align		4
.L_81:
        /*009c*/ 	.byte	0x04, 0x12
        /*009e*/ 	.short	(.L_83 - .L_82)
	.align		4
.L_82:
        /*00a0*/ 	.word	index@(_Z17persistentThreadsiiPfjPjS_)
        /*00a4*/ 	.word	0x00000040
.L_83:


//--------------------- .nv.compat                --------------------------
	.section	.nv.compat,"",@"SHT_CUDA_COMPAT_INFO"
	.align	4
        /*0000*/ 	.byte	0x02, 0x09, 0x00, 0x00, 0x02, 0x02, 0x01, 0x00, 0x02, 0x05, 0x05, 0x00, 0x03, 0x07, 0x01, 0x01
        /*0010*/ 	.byte	0x02, 0x03, 0x00, 0x00, 0x02, 0x06, 0x01, 0x00, 0x04, 0x0b, 0x08, 0x00, 0x01, 0x00, 0x00, 0x00
        /*0020*/ 	.byte	0x00, 0x00, 0x00, 0x00


//--------------------- .nv.info._ZN3cub18CUB_300001_SM_10006detail11EmptyKernelIvEEvv --------------------------
	.section	.nv.info._ZN3cub18CUB_300001_SM_10006detail11EmptyKernelIvEEvv,"",@"SHT_CUDA_INFO"
	.sectionflags	@""
	.align	4


	//----- nvinfo : EIATTR_CUDA_API_VERSION
	.align		4
        /*0000*/ 	.byte	0x04, 0x37
        /*0002*/ 	.short	(.L_85 - .L_84)
.L_84:
        /*0004*/ 	.word	0x00000082


	//----- nvinfo : EIATTR_SPARSE_MMA_MASK
	.align		4
.L_85:
        /*0008*/ 	.byte	0x03, 0x50
        /*000a*/ 	.short	0x0000


	//----- nvinfo : EIATTR_MAXREG_COUNT
	.align		4
        /*000c*/ 	.byte	0x03, 0x1b
        /*000e*/ 	.short	0x00ff


	//----- nvinfo : EIATTR_MERCURY_ISA_VERSION
	.align		4
        /*0010*/ 	.byte	0x03, 0x5f
        /*0012*/ 	.short	0x0101


	//----- nvinfo : EIATTR_VRC_CTA_INIT_COUNT
	.align		4
        /*0014*/ 	.byte	0x02, 0x4a
	.zero		1
	.zero		1


	//----- nvinfo : EIATTR_EXIT_INSTR_OFFSETS
	.align		4
        /*0018*/ 	.byte	0x04, 0x1c
        /*001a*/ 	.short	(.L_87 - .L_86)


	//   ....[0]....
.L_86:
        /*001c*/ 	.word	0x00000010


	//----- nvinfo : EIATTR_SW_WAR
	.align		4
.L_87:
        /*0020*/ 	.byte	0x04, 0x36
        /*0022*/ 	.short	(.L_89 - .L_88)
.L_88:
        /*0024*/ 	.word	0x00000008
.L_89:


//--------------------- .nv.info._Z24generateRandomThresholdsiiPfj --------------------------
	.section	.nv.info._Z24generateRandomThresholdsiiPfj,"",@"SHT_CUDA_INFO"
	.sectionflags	@""
	.align	4


	//----- nvinfo : EIATTR_CUDA_API_VERSION
	.align		4
        /*0000*/ 	.byte	0x04, 0x37
        /*0002*/ 	.short	(.L_91 - .L_90)
.L_90:
        /*0004*/ 	.word	0x00000082


	//----- nvinfo : EIATTR_KPARAM_INFO
	.align		4
.L_91:
        /*0008*/ 	.byte	0x04, 0x17
        /*000a*/ 	.short	(.L_93 - .L_92)
.L_92:
        /*000c*/ 	.word	0x00000000
        /*0010*/ 	.short	0x0003
        /*0012*/ 	.short	0x0010
        /*0014*/ 	.byte	0x00, 0xf0, 0x11, 0x00


	//----- nvinfo : EIATTR_KPARAM_INFO
	.align		4
.L_93:
        /*0018*/ 	.byte	0x04, 0x17
        /*001a*/ 	.short	(.L_95 - .L_94)
.L_94:
        /*001c*/ 	.word	0x00000000
        /*0020*/ 	.short	0x0002
        /*0022*/ 	.short	0x0008
        /*0024*/ 	.byte	0x00, 0xf5, 0x21, 0x00


	//----- nvinfo : EIATTR_KPARAM_INFO
	.align		4
.L_95:
        /*0028*/ 	.byte	0x04, 0x17
        /*002a*/ 	.short	(.L_97 - .L_96)
.L_96:
        /*002c*/ 	.word	0x00000000
        /*0030*/ 	.short	0x0001
        /*0032*/ 	.short	0x0004
        /*0034*/ 	.byte	0x00, 0xf0, 0x11, 0x00


	//----- nvinfo : EIATTR_KPARAM_INFO
	.align		4
.L_97:
        /*0038*/ 	.byte	0x04, 0x17
        /*003a*/ 	.short	(.L_99 - .L_98)
.L_98:
        /*003c*/ 	.word	0x00000000
        /*0040*/ 	.short	0x0000
        /*0042*/ 	.short	0x0000
        /*0044*/ 	.byte	0x00, 0xf0, 0x11, 0x00


	//----- nvinfo : EIATTR_SPARSE_MMA_MASK
	.align		4
.L_99:
        /*0048*/ 	.byte	0x03, 0x50
        /*004a*/ 	.short	0x0000


	//----- nvinfo : EIATTR_MAXREG_COUNT
	.align		4
        /*004c*/ 	.byte	0x03, 0x1b
        /*004e*/ 	.short	0x00ff


	//----- nvinfo : EIATTR_MERCURY_ISA_VERSION
	.align		4
        /*0050*/ 	.byte	0x03, 0x5f
        /*0052*/ 	.short	0x0101


	//----- nvinfo : EIATTR_VRC_CTA_INIT_COUNT
	.align		4
        /*0054*/ 	.byte	0x02, 0x4a
	.zero		1
	.zero		1


	//----- nvinfo : EIATTR_EXIT_INSTR_OFFSETS
	.align		4
        /*0058*/ 	.byte	0x04, 0x1c
        /*005a*/ 	.short	(.L_101 - .L_100)


	//   ....[0]....
.L_100:
        /*005c*/ 	.word	0x00002700


	//   ....[1]....
        /*0060*/ 	.word	0x00002de0


	//   ....[2]....
        /*0064*/ 	.word	0x00002e30


	//   ....[3]....
        /*0068*/ 	.word	0x00003050


	//----- nvinfo : EIATTR_CRS_STACK_SIZE
	.align		4
.L_101:
        /*006c*/ 	.byte	0x04, 0x1e
        /*006e*/ 	.short	(.L_103 - .L_102)
.L_102:
        /*0070*/ 	.word	0x00000000


	//----- nvinfo : EIATTR_CBANK_PARAM_SIZE
	.align		4
.L_103:
        /*0074*/ 	.byte	0x03, 0x19
        /*0076*/ 	.short	0x0014


	//----- nvinfo : EIATTR_PARAM_CBANK
	.align		4
        /*0078*/ 	.byte	0x04, 0x0a
        /*007a*/ 	.short	(.L_105 - .L_104)
	.align		4
.L_104:
        /*007c*/ 	.word	index@(.nv.constant0._Z24generateRandomThresholdsiiPfj)
        /*0080*/ 	.short	0x0380
        /*0082*/ 	.short	0x0014


	//----- nvinfo : EIATTR_SW_WAR
	.align		4
.L_105:
        /*0084*/ 	.byte	0x04, 0x36
        /*0086*/ 	.short	(.L_107 - .L_106)
.L_106:
        /*0088*/ 	.word	0x00000008
.L_107:


//--------------------- .nv.info._Z26generateRandomChromossomesiiPjj --------------------------
	.section	.nv.info._Z26generateRandomChromossomesiiPjj,"",@"SHT_CUDA_INFO"
	.sectionflags	@""
	.align	4


	//----- nvinfo : EIATTR_CUDA_API_VERSION
	.align		4
        /*0000*/ 	.byte	0x04, 0x37
        /*0002*/ 	.short	(.L_109 - .L_108)
.L_108:
        /*0004*/ 	.word	0x00000082


	//----- nvinfo : EIATTR_KPARAM_INFO
	.align		4
.L_109:
        /*0008*/ 	.byte	0x04, 0x17
        /*000a*/ 	.short	(.L_111 - .L_110)
.L_110:
        /*000c*/ 	.word	0x00000000
        /*0010*/ 	.short	0x0003
        /*0012*/ 	.short	0x0010
        /*0014*/ 	.byte	0x00, 0xf0, 0x11, 0x00


	//----- nvinfo : EIATTR_KPARAM_INFO
	.align		4
.L_111:
        /*0018*/ 	.byte	0x04, 0x17
        /*001a*/ 	.short	(.L_113 - .L_112)
.L_112:
        /*001c*/ 	.word	0x00000000
        /*0020*/ 	.short	0x0002
        /*0022*/ 	.short	0x0008
        /*0024*/ 	.byte	0x00, 0xf5, 0x21, 0x00


	//----- nvinfo : EIATTR_KPARAM_INFO
	.align		4
.L_113:
        /*0028*/ 	.byte	0x04, 0x17
        /*002a*/ 	.short	(.L_115 - .L_114)
.L_114:
        /*002c*/ 	.word	0x00000000
        /*0030*/ 	.short	0x0001
        /*0032*/ 	.short	0x0004
        /*0034*/ 	.byte	0x00, 0xf0, 0x11, 0x00


	//----- nvinfo : EIATTR_KPARAM_INFO
	.align		4
.L_115:
        /*0038*/ 	.byte	0x04, 0x17
        /*003a*/ 	.short	(.L_117 - .L_116)
.L_116:
        /*003c*/ 	.word	0x00000000
        /*0040*/ 	.short	0x0000
        /*0042*/ 	.short	0x0000
        /*0044*/ 	.byte	0x00, 0xf0, 0x11, 0x00


	//----- nvinfo : EIATTR_SPARSE_MMA_MASK
	.align		4
.L_117:
        /*0048*/ 	.byte	0x03, 0x50
        /*004a*/ 	.short	0x0000


	//----- nvinfo : EIATTR_MAXREG_COUNT
	.align		4
        /*004c*/ 	.byte	0x03, 0x1b
        /*004e*/ 	.short	0x00ff


	//----- nvinfo : EIATTR_MERCURY_ISA_VERSION
	.align		4
        /*0050*/ 	.byte	0x03, 0x5f
        /*0052*/ 	.short	0x0101


	//----- nvinfo : EIATTR_VRC_CTA_INIT_COUNT
	.align		4
        /*0054*/ 	.byte	0x02, 0x4a
	.zero		1
	.zero		1


	//----- nvinfo : EIATTR_EXIT_INSTR_OFFSETS
	.align		4
        /*0058*/ 	.byte	0x04, 0x1c
        /*005a*/ 	.short	(.L_119 - .L_118)


	//   ....[0]....
.L_118:
        /*005c*/ 	.word	0x00002700


	//   ....[1]....
        /*0060*/ 	.word	0x00002e50


	//   ....[2]....
        /*0064*/ 	.word	0x00003110


	//   ....[3]....
        /*0068*/ 	.word	0x00003150


	//   ....[4]....
        /*006c*/ 	.word	0x00003200


	//----- nvinfo : EIATTR_CRS_STACK_SIZE
	.align		4
.L_119:
        /*0070*/ 	.byte	0x04, 0x1e
        /*0072*/ 	.short	(.L_121 - .L_120)
.L_120:
        /*0074*/ 	.word	0x00000000


	//----- nvinfo : EIATTR_CBANK_PARAM_SIZE
	.align		4
.L_121:
        /*0078*/ 	.byte	0x03, 0x19
        /*007a*/ 	.short	0x0014


	//----- nvinfo : EIATTR_PARAM_CBANK
	.align		4
        /*007c*/ 	.byte	0x04, 0x0a
        /*007e*/ 	.short	(.L_123 - .L_122)
	.align		4
.L_122:
        /*0080*/ 	.word	index@(.nv.constant0._Z26generateRandomChromossomesiiPjj)
        /*0084*/ 	.short	0x0380
        /*0086*/ 	.short	0x0014


	//----- nvinfo : EIATTR_SW_WAR
	.align		4
.L_123:
        /*0088*/ 	.byte	0x04, 0x36
        /*008a*/ 	.short	(.L_125 - .L_124)
.L_124:
        /*008c*/ 	.word	0x00000008
.L_125:


//--------------------- .nv.info._Z17persistentThreadsiiPfjPjS_ --------------------------
	.section	.nv.info._Z17persistentThreadsiiPfjPjS_,"",@"SHT_CUDA_INFO"
	.sectionflags	@""
	.align	4


	//----- nvinfo : EIATTR_CUDA_API_VERSION
	.align		4
        /*0000*/ 	.byte	0x04, 0x37
        /*0002*/ 	.short	(.L_127 - .L_126)
.L_126:
        /*0004*/ 	.word	0x00000082


	//----- nvinfo : EIATTR_KPARAM_INFO
	.align		4
.L_127:
        /*0008*/ 	.byte	0x04, 0x17
        /*000a*/ 	.short	(.L_129 - .L_128)
.L_128:
        /*000c*/ 	.word	0x00000000
        /*0010*/ 	.short	0x0005
        /*0012*/ 	.short	0x0020
        /*0014*/ 	.byte	0x00, 0xf5, 0x21, 0x00


	//----- nvinfo : EIATTR_KPARAM_INFO
	.align		4
.L_129:
        /*0018*/ 	.byte	0x04, 0x17
        /*001a*/ 	.short	(.L_131 - .L_130)
.L_130:
        /*001c*/ 	.word	0x00000000
        /*0020*/ 	.short	0x0004
        /*0022*/ 	.short	0x0018
        /*0024*/ 	.byte	0x00, 0xf5, 0x21, 0x00


	//----- nvinfo : EIATTR_KPARAM_INFO
	.align		4
.L_131:
        /*0028*/ 	.byte	0x04, 0x17
        /*002a*/ 	.short	(.L_133 - .L_132)
.L_132:
        /*002c*/ 	.word	0x00000000
        /*0030*/ 	.short	0x0003
        /*0032*/ 	.short	0x0010
        /*0034*/ 	.byte	0x00, 0xf0, 0x11, 0x00


	//----- nvinfo : EIATTR_KPARAM_INFO
	.align		4
.L_133:
        /*0038*/ 	.byte	0x04, 0x17
        /*003a*/ 	.short	(.L_135 - .L_134)
.L_134:
        /*003c*/ 	.word	0x00000000
        /*0040*/ 	.short	0x0002
        /*0042*/ 	.short	0x0008
        /*0044*/ 	.byte	0x00, 0xf5, 0x21, 0x00


	//----- nvinfo : EIATTR_KPARAM_INFO
	.align		4
.L_135:
        /*0048*/ 	.byte	0x04, 0x17
        /*004a*/ 	.short	(.L_137 - .L_136)
.L_136:
        /*004c*/ 	.word	0x00000000
        /*0050*/ 	.short	0x0001
        /*0052*/ 	.short	0x0004
        /*0054*/ 	.byte	0x00, 0xf0, 0x11, 0x00


	//----- nvinfo : EIATTR_KPARAM_INFO
	.align		4
.L_137:
        /*0058*/ 	.byte	0x04, 0x17
        /*005a*/ 	.short	(.L_139 - .L_138)
.L_138:
        /*005c*/ 	.word	0x00000000
        /*0060*/ 	.short	0x0000
        /*0062*/ 	.short	0x0000
        /*0064*/ 	.byte	0x00, 0xf0, 0x11, 0x00


	//----- nvinfo : EIATTR_SPARSE_MMA_MASK
	.align		4
.L_139:
        /*0068*/ 	.byte	0x03, 0x50
        /*006a*/ 	.short	0x0000


	//----- nvinfo : EIATTR_MAXREG_COUNT
	.align		4
        /*006c*/ 	.byte	0x03, 0x1b
        /*006e*/ 	.short	0x00ff


	//----- nvinfo : EIATTR_NUM_BARRIERS
	.align		4
        /*0070*/ 	.byte	0x02, 0x4c
        /*0072*/ 	.byte	0x01
	.zero		1


	//----- nvinfo : EIATTR_EXTERNS
	.align		4
        /*0074*/ 	.byte	0x04, 0x0f
        /*0076*/ 	.short	(.L_141 - .L_140)


	//   ....[0]....
	.align		4
.L_140:
        /*0078*/ 	.word	index@(vprintf)


	//   ....[1]....
	.align		4
        /*007c*/ 	.word	index@(malloc)


	//   ....[2]....
	.align		4
        /*0080*/ 	.word	index@(free)


	//----- nvinfo : EIATTR_MERCURY_ISA_VERSION
	.align		4
.L_141:
        /*0084*/ 	.byte	0x03, 0x5f
        /*0086*/ 	.short	0x0101


	//----- nvinfo : EIATTR_VRC_CTA_INIT_COUNT
	.align		4
        /*0088*/ 	.byte	0x02, 0x4a
	.zero		1
	.zero		1


	//----- nvinfo : EIATTR_SYSCALL_OFFSETS
	.align		4
        /*008c*/ 	.byte	0x04, 0x46
        /*008e*/ 	.short	(.L_143 - .L_142)


	//   ....[0]....
.L_142:
        /*0090*/ 	.word	0x00003000


	//   ....[1]....
        /*0094*/ 	.word	0x00007120


	//   ....[2]....
        /*0098*/ 	.word	0x00007c80


	//   ....[3]....
        /*009c*/ 	.word	0x00007d30


	//----- nvinfo : EIATTR_EXIT_INSTR_OFFSETS
	.align		4
.L_143:
        /*00a0*/ 	.byte	0x04, 0x1c
        /*00a2*/ 	.short	(.L_145 - .L_144)


	//   ....[0]....
.L_144:
        /*00a4*/ 	.word	0x00002820


	//   ....[1]....
        /*00a8*/ 	.word	0x00007c30


	//----- nvinfo : EIATTR_CRS_STACK_SIZE
	.align		4
.L_145:
        /*00ac*/ 	.byte	0x04, 0x1e
        /*00ae*/ 	.short	(.L_147 - .L_146)
.L_146:
        /*00b0*/ 	.word	0x00000000


	//----- nvinfo : EIATTR_CBANK_PARAM_SIZE
	.align		4
.L_147:
        /*00b4*/ 	.byte	0x03, 0x19
        /*00b6*/ 	.short	0x0028


	//----- nvinfo : EIATTR_PARAM_CBANK
	.align		4
        /*00b8*/ 	.byte	0x04, 0x0a
        /*00ba*/ 	.short	(.L_149 - .L_148)
	.align		4
.L_148:
        /*00bc*/ 	.word	index@(.nv.constant0._Z17persistentThreadsiiPfjPjS_)
        /*00c0*/ 	.short	0x0380
        /*00c2*/ 	.short	0x0028


	//----- nvinfo : EIATTR_SW_WAR
	.align		4
.L_149:
        /*00c4*/ 	.byte	0x04, 0x36
        /*00c6*/ 	.short	(.L_151 - .L_150)
.L_150:
        /*00c8*/ 	.word	0x00000008
.L_151:


//--------------------- .nv.callgraph             --------------------------
	.section	.nv.callgraph,"",@"SHT_CUDA_CALLGRAPH"
	.align	4
	.sectionentsize	8
	.align		4
        /*0000*/ 	.word	0x00000000
	.align		4
        /*0004*/ 	.word	0xffffffff
	.align		4
        /*0008*/ 	.word	index@(_Z17persistentThreadsiiPfjPjS_)
	.align		4
        /*000c*/ 	.word	index@(vprintf)
	.align		4
        /*0010*/ 	.word	index@(_Z17persistentThreadsiiPfjPjS_)
	.align		4
        /*0014*/ 	.word	index@(free)
	.align		4
        /*0018*/ 	.word	index@(_Z17persistentThreadsiiPfjPjS_)
	.align		4
        /*001c*/ 	.word	index@(malloc)
	.align		4
        /*0020*/ 	.word	0x00000000
	.align		4
        /*0024*/ 	.word	0xfffffffe
	.align		4
        /*0028*/ 	.word	0x00000000
	.align		4
        /*002c*/ 	.word	0xfffffffd
	.align		4
        /*0030*/ 	.word	0x00000000
	.align		4
        /*0034*/ 	.word	0xfffffffc


//--------------------- .nv.constant4             --------------------------
	.section	.nv.constant4,"a",@progbits
	.align	8
	.align		8
.nv.constant4:
        /*0000*/ 	.dword	precalc_xorwow_matrix
	.align		8
        /*0008*/ 	.dword	precalc_xorwow_offset_matrix
	.align		8
        /*0010*/ 	.dword	mrg32k3aM1
	.align		8
        /*0018*/ 	.dword	mrg32k3aM2
	.align		8
        /*0020*/ 	.dword	mrg32k3aM1SubSeq
	.align		8
        /*0028*/ 	.dword	mrg32k3aM2SubSeq
	.align		8
        /*0030*/ 	.dword	mrg32k3aM1Seq
	.align		8
        /*0038*/ 	.dword	mrg32k3aM2Seq
	.align		8
        /*0040*/ 	.dword	_ZN34_INTERNAL_aed12719_4_k_cu_d7ef85f44cuda3std3__45__cpo5beginE
	.align		8
        /*0048*/ 	.dword	_ZN34_INTERNAL_aed12719_4_k_cu_d7ef85f44cuda3std3__45__cpo3endE
	.align		8
        /*0050*/ 	.dword	_ZN34_INTERNAL_aed12719_4_k_cu_d7ef85f44cuda3std3__45__cpo6cbeginE
	.align		8
        /*0058*/ 	.dword	_ZN34_INTERNAL_aed12719_4_k_cu_d7ef85f44cuda3std3__45__cpo4cendE
	.align		8
        /*0060*/ 	.dword	_ZN34_INTERNAL_aed12719_4_k_cu_d7ef85f44cuda3std3__45__cpo6rbeginE
	.align		8
        /*0068*/ 	.dword	_ZN34_INTERNAL_aed12719_4_k_cu_d7ef85f44cuda3std3__45__cpo4rendE
	.align		8
        /*0070*/ 	.dword	_ZN34_INTERNAL_aed12719_4_k_cu_d7ef85f44cuda3std3__45__cpo7crbeginE
	.align		8
        /*0078*/ 	.dword	_ZN34_INTERNAL_aed12719_4_k_cu_d7ef85f44cuda3std3__45__cpo5crendE
	.align		8
        /*0080*/ 	.dword	_ZN34_INTERNAL_aed12719_4_k_cu_d7ef85f44cuda3std3__436_GLOBAL__N__aed12719_4_k_cu_d7ef85f46ignoreE
	.align		8
        /*0088*/ 	.dword	_ZN34_INTERNAL_aed12719_4_k_cu_d7ef85f44cuda3std3__419piecewise_constructE
	.align		8
        /*0090*/ 	.dword	_ZN34_INTERNAL_aed12719_4_k_cu_d7ef85f44cuda3std3__48in_placeE
	.align		8
        /*0098*/ 	.dword	_ZN34_INTERNAL_aed12719_4_k_cu_d7ef85f44cuda3std3__420unreachable_sentinelE
	.align		8
        /*00a0*/ 	.dword	_ZN34_INTERNAL_aed12719_4_k_cu_d7ef85f44cuda3std3__47nulloptE
	.align		8
        /*00a8*/ 	.dword	_ZN34_INTERNAL_aed12719_4_k_cu_d7ef85f44cuda3std3__48unexpectE
	.align		8
        /*00b0*/ 	.dword	_ZN34_INTERNAL_aed12719_4_k_cu_d7ef85f44cuda3std6ranges3__45__cpo4swapE
	.align		8
        /*00b8*/ 	.dword	_ZN34_INTERNAL_aed12719_4_k_cu_d7ef85f44cuda3std6ranges3__45__cpo9iter_moveE
	.align		8
        /*00c0*/ 	.dword	_ZN34_INTERNAL_aed12719_4_k_cu_d7ef85f44cuda3std6ranges3__45__cpo5beginE
	.align		8
        /*00c8*/ 	.dword	_ZN34_INTERNAL_aed12719_4_k_cu_d7ef85f44cuda3std6ranges3__45__cpo3endE
	.align		8
        /*00d0*/ 	.dword	_ZN34_INTERNAL_aed12719_4_k_cu_d7ef85f44cuda3std6ranges3__45__cpo6cbeginE
	.align		8
        /*00d8*/ 	.dword	_ZN34_INTERNAL_aed12719_4_k_cu_d7ef85f44cuda3std6ranges3__45__cpo4cendE
	.align		8
        /*00e0*/ 	.dword	_ZN34_INTERNAL_aed12719_4_k_cu_d7ef85f44cuda3std6ranges3__45__cpo7advanceE
	.align		8
        /*00e8*/ 	.dword	_ZN34_INTERNAL_aed12719_4_k_cu_d7ef85f44cuda3std6ranges3__45__cpo9iter_swapE
	.align		8
        /*00f0*/ 	.dword	_ZN34_INTERNAL_aed12719_4_k_cu_d7ef85f44cuda3std6ranges3__45__cpo4nextE
	.align		8
        /*00f8*/ 	.dword	_ZN34_INTERNAL_aed12719_4_k_cu_d7ef85f44cuda3std6ranges3__45__cpo4prevE
	.align		8
        /*0100*/ 	.dword	_ZN34_INTERNAL_aed12719_4_k_cu_d7ef85f44cuda3std6ranges3__45__cpo4dataE
	.align		8
        /*0108*/ 	.dword	_ZN34_INTERNAL_aed12719_4_k_cu_d7ef85f44cuda3std6ranges3__45__cpo5cdataE
	.align		8
        /*0110*/ 	.dword	_ZN34_INTERNAL_aed12719_4_k_cu_d7ef85f44cuda3std6ranges3__45__cpo4sizeE
	.align		8
        /*0118*/ 	.dword	_ZN34_INTERNAL_aed12719_4_k_cu_d7ef85f44cuda3std6ranges3__45__cpo5ssizeE
	.align		8
        /*0120*/ 	.dword	_ZN34_INTERNAL_aed12719_4_k_cu_d7ef85f44cuda3std6ranges3__45__cpo8distanceE
	.align		8
        /*0128*/ 	.dword	_ZN34_INTERNAL_aed12719_4_k_cu_d7ef85f46thrust24THRUST_300001_SM_1000_NS8cuda_cub3parE
	.align		8
        /*0130*/ 	.dword	_ZN34_INTERNAL_aed12719_4_k_cu_d7ef85f46thrust24THRUST_300001_SM_1000_NS8cuda_cub10par_nosyncE
	.align		8
        /*0138*/ 	.dword	_ZN34_INTERNAL_aed12719_4_k_cu_d7ef85f46thrust24THRUST_300001_SM_1000_NS6system6detail10sequential3seqE
	.align		8
        /*0140*/ 	.dword	_ZN34_INTERNAL_aed12719_4_k_cu_d7ef85f46thrust24THRUST_300001_SM_1000_NS6system3cpp3parE
	.align		8
        /*0148*/ 	.dword	_ZN34_INTERNAL_aed12719_4_k_cu_d7ef85f46thrust24THRUST_300001_SM_1000_NS12placeholders2_1E
	.align		8
        /*0150*/ 	.dword	_ZN34_INTERNAL_aed12719_4_k_cu_d7ef85f46thrust24THRUST_300001_SM_1000_NS12placeholders2_2E
	.align		8
        /*0158*/ 	.dword	_ZN34_INTERNAL_aed12719_4_k_cu_d7ef85f46thrust24THRUST_300001_SM_1000_NS12placeholders2_3E
	.align		8
        /*0160*/ 	.dword	_ZN34_INTERNAL_aed12719_4_k_cu_d7ef85f46thrust24THRUST_300001_SM_1000_NS12placeholders2_4E
	.align		8
        /*0168*/ 	.dword	_ZN34_INTERNAL_aed12719_4_k_cu_d7ef85f46thrust24THRUST_300001_SM_1000_NS12placeholders2_5E
	.align		8
        /*0170*/ 	.dword	_ZN34_INTERNAL_aed12719_4_k_cu_d7ef85f46thrust24THRUST_300001_SM_1000_NS12placeholders2_6E
	.align		8
        /*0178*/ 	.dword	_ZN34_INTERNAL_aed12719_4_k_cu_d7ef85f46thrust24THRUST_300001_SM_1000_NS12placeholders2_7E
	.align		8
        /*0180*/ 	.dword	_ZN34_INTERNAL_aed12719_4_k_cu_d7ef85f46thrust24THRUST_300001_SM_1000_NS12placeholders2_8E
	.align		8
        /*0188*/ 	.dword	_ZN34_INTERNAL_aed12719_4_k_cu_d7ef85f46thrust24THRUST_300001_SM_1000_NS12placeholders2_9E
	.align		8
        /*0190*/ 	.dword	_ZN34_INTERNAL_aed12719_4_k_cu_d7ef85f46thrust24THRUST_300001_SM_1000_NS12placeholders3_10E
	.align		8
        /*0198*/ 	.dword	_ZN34_INTERNAL_aed12719_4_k_cu_d7ef85f46thrust24THRUST_300001_SM_1000_NS3seqE
	.align		8
        /*01a0*/ 	.dword	_ZN34_INTERNAL_aed12719_4_k_cu_d7ef85f46thrust24THRUST_300001_SM_1000_NS6deviceE
	.align		8
        /*01a8*/ 	.dword	$str
	.align		8
        /*01b0*/ 	.dword	$str$1
	.align		8
        /*01b8*/ 	.dword	vprintf
	.align		8
        /*01c0*/ 	.dword	malloc
	.align		8
        /*01c8*/ 	.dword	free


//--------------------- .nv.constant3             --------------------------
	.section	.nv.constant3,"a",@progbits
	.align	8
.nv.constant3:
	.type		__cr_lgamma_table,@object
	.size		__cr_lgamma_table,(.L_8 - __cr_lgamma_table)
__cr_lgamma_table:
        /*0000*/ 	.byte	0x00, 0x00, 0x00, 0x00, 0x00, 0x00, 0x00, 0x00, 0x00, 0x00, 0x00, 0x00, 0x00, 0x00, 0x00, 0x00
        /*0010*/ 	.byte	0xef, 0x39, 0xfa, 0xfe, 0x42, 0x2e, 0xe6, 0x3f, 0x02, 0x20, 0x2a, 0xfa, 0x0b, 0xab, 0xfc, 0x3f
        /*0020*/ 	.byte	0xf9, 0x2c, 0x92, 0x7c, 0xa7, 0x6c, 0x09, 0x40, 0xc9, 0x79, 0x44, 0x3c, 0x64, 0x26, 0x13, 0x40
        /*0030*/ 	.byte	0xca, 0x01, 0xcf, 0x3a, 0x27, 0x51, 0x1a, 0x40, 0x30, 0xcc, 0x2d, 0xf3, 0xe1, 0x0c, 0x21, 0x40
        /*0040*/ 	.byte	0x0d, 0xb7, 0xfc, 0x82, 0x8e, 0x35, 0x25, 0x40
.L_8:


//--------------------- .text._ZN3cub18CUB_300001_SM_10006detail11EmptyKernelIvEEvv --------------------------
	.section	.text._ZN3cub18CUB_300001_SM_10006detail11EmptyKernelIvEEvv,"ax",@progbits
	.align	128
        .global         _ZN3cub18CUB_300001_SM_10006detail11EmptyKernelIvEEvv
        .type           _ZN3cub18CUB_300001_SM_10006detail11EmptyKernelIvEEvv,@function
        .size           _ZN3cub18CUB_300001_SM_10006detail11EmptyKernelIvEEvv,(.L_x_191 - _ZN3cub18CUB_300001_SM_10006detail11EmptyKernelIvEEvv)
        .other          _ZN3cub18CUB_300001_SM_10006detail11EmptyKernelIvEEvv,@"STO_CUDA_ENTRY STV_DEFAULT"
_ZN3cub18CUB_300001_SM_10006detail11EmptyKernelIvEEvv:
.text._ZN3cub18CUB_300001_SM_10006detail11EmptyKernelIvEEvv:
[----:B------:R-:W-:Y:S01]  /*0000*/  LDC R1, c[0x0][0x37c] ;  /* 0x0000df00ff017b82 */ /* 0x000fe20000000800 */
[----:B------:R-:W-:Y:S05]  /*0010*/  EXIT ;  /* 0x000000000000794d */ /* 0x000fea0003800000 */
.L_x_0:
[----:B------:R-:W-:-:S00]  /*0020*/  BRA `(.L_x_0) ;  /* 0xfffffffc00fc7947 */ /* 0x000fc0000383ffff */
[----:B------:R-:W-:-:S00]  /*0030*/  NOP ;  /* 0x0000000000007918 */ /* 0x000fc00000000000 */
        /* <DEDUP_REMOVED lines=12> */
.L_x_191:


//--------------------- .text._Z24generateRandomThresholdsiiPfj --------------------------
	.section	.text._Z24generateRandomThresholdsiiPfj,"ax",@progbits
	.align	128
        .global         _Z24generateRandomThresholdsiiPfj
        .type           _Z24generateRandomThresholdsiiPfj,@function
        .size           _Z24generateRandomThresholdsiiPfj,(.L_x_192 - _Z24generateRandomThresholdsiiPfj)
        .other          _Z24generateRandomThresholdsiiPfj,@"STO_CUDA_ENTRY STV_DEFAULT"
_Z24generateRandomThresholdsiiPfj:
.text._Z24generateRandomThresholdsiiPfj:
[----:B------:R-:W0:Y:S08]  /*0000*/  LDC R1, c[0x0][0x37c] ;  /* 0x0000df00ff017b82 */ /* 0x000e300000000800 */
[----:B------:R-:W1:Y:S01]  /*0010*/  LDC R0, c[0x0][0x390] ;  /* 0x0000e400ff007b82 */ /* 0x000e620000000800 */
[----:B------:R-:W2:Y:S01]  /*0020*/  S2R R7, SR_TID.X ;  /* 0x0000000000077919 */ /* 0x000ea20000002100 */
[----:B0-----:R-:W-:Y:S01]  /*0030*/  VIADD R1, R1, 0xffffffd0 ;  /* 0xffffffd001017836 */ /* 0x001fe20000000000 */
[----:B------:R-:W0:Y:S01]  /*0040*/  LDCU.64 UR6, c[0x0][0x358] ;  /* 0x00006b00ff0677ac */ /* 0x000e220008000a00 */
[----:B------:R-:W-:Y:S01]  /*0050*/  IMAD.MOV.U32 R11, RZ, RZ, -0x75bd8fc ;  /* 0xf8a42704ff0b7424 */ /* 0x000fe200078e00ff */
[----:B------:R-:W-:Y:S01]  /*0060*/  BSSY.RECONVERGENT B0, `(.L_x_1) ;  /* 0x0000267000007945 */ /* 0x000fe20003800200 */
[----:B------:R-:W-:-:S02]  /*0070*/  IMAD.MOV.U32 R8, RZ, RZ, -0x23270784 ;  /* 0xdcd8f87cff087424 */ /* 0x000fc400078e00ff */
[----:B------:R-:W3:Y:S01]  /*0080*/  S2UR UR8, SR_CTAID.X ;  /* 0x00000000000879c3 */ /* 0x000ee20000002500 */
[----:B------:R-:W-:-:S07]  /*0090*/  IMAD.MOV.U32 R4, RZ, RZ, -0x23270784 ;  /* 0xdcd8f87cff047424 */ /* 0x000fce00078e00ff */
[----:B------:R-:W3:Y:S01]  /*00a0*/  LDC R12, c[0x0][0x360] ;  /* 0x0000d800ff0c7b82 */ /* 0x000ee20000000800 */
[----:B-1----:R-:W-:-:S05]  /*00b0*/  LOP3.LUT R0, R0, 0xaad26b49, RZ, 0x3c, !PT ;  /* 0xaad26b4900007812 */ /* 0x002fca00078e3cff */
[----:B------:R-:W-:-:S04]  /*00c0*/  IMAD R0, R0, 0x4182bed5, RZ ;  /* 0x4182bed500007824 */ /* 0x000fc800078e02ff */
[C---:B------:R-:W-:Y:S01]  /*00d0*/  VIADD R5, R0.reuse, 0x583f19 ;  /* 0x00583f1900057836 */ /* 0x040fe20000000000 */
[C---:B------:R-:W-:Y:S01]  /*00e0*/  LOP3.LUT R6, R0.reuse, 0x159a55e5, RZ, 0x3c, !PT ;  /* 0x159a55e500067812 */ /* 0x040fe200078e3cff */
[C---:B------:R-:W-:Y:S02]  /*00f0*/  VIADD R2, R0.reuse, 0xd9f6dc18 ;  /* 0xd9f6dc1800027836 */ /* 0x040fe40000000000 */
[----:B------:R-:W-:Y:S02]  /*0100*/  IMAD.MOV.U32 R9, RZ, RZ, R5 ;  /* 0x000000ffff097224 */ /* 0x000fe400078e0005 */
[----:B------:R-:W-:Y:S02]  /*0110*/  IMAD.MOV.U32 R10, RZ, RZ, R6 ;  /* 0x000000ffff0a7224 */ /* 0x000fe400078e0006 */
[----:B------:R-:W-:Y:S01]  /*0120*/  VIADD R3, R0, 0x75bcd15 ;  /* 0x075bcd1500037836 */ /* 0x000fe20000000000 */
[----:B------:R1:W-:Y:S01]  /*0130*/  STL.64 [R1+0x10], R8 ;  /* 0x0000100801007387 */ /* 0x0003e20000100a00 */
[----:B---3--:R-:W-:-:S03]  /*0140*/  IMAD R0, R12, UR8, RZ ;  /* 0x000000080c007c24 */ /* 0x008fc6000f8e02ff */
[----:B------:R1:W-:Y:S01]  /*0150*/  STL.64 [R1+0x8], R10 ;  /* 0x0000080a01007387 */ /* 0x0003e20000100a00 */
[----:B--2---:R-:W-:Y:S02]  /*0160*/  IMAD.IADD R0, R0, 0x1, R7 ;  /* 0x0000000100007824 */ /* 0x004fe400078e0207 */
[----:B------:R-:W-:Y:S01]  /*0170*/  IMAD.MOV.U32 R7, RZ, RZ, -0x75bd8fc ;  /* 0xf8a42704ff077424 */ /* 0x000fe200078e00ff */
[----:B------:R1:W-:Y:S02]  /*0180*/  STL.64 [R1], R2 ;  /* 0x0000000201007387 */ /* 0x0003e40000100a00 */
[----:B------:R-:W-:-:S13]  /*0190*/  ISETP.NE.AND P0, PT, R0, RZ, PT ;  /* 0x000000ff0000720c */ /* 0x000fda0003f05270 */
[----:B01----:R-:W-:Y:S05]  /*01a0*/  @!P0 BRA `(.L_x_2) ;  /* 0x0000002400488947 */ /* 0x003fea0003800000 */
[--C-:B------:R-:W-:Y:S01]  /*01b0*/  SHF.R.S32.HI R13, RZ, 0x1f, R0.reuse ;  /* 0x0000001fff0d7819 */ /* 0x100fe20000011400 */
[----:B------:R-:W-:Y:S02]  /*01c0*/  IMAD.MOV.U32 R14, RZ, RZ, R0 ;  /* 0x000000ffff0e7224 */ /* 0x000fe400078e0000 */
[----:B------:R-:W-:Y:S02]  /*01d0*/  IMAD.MOV.U32 R0, RZ, RZ, RZ ;  /* 0x000000ffff007224 */ /* 0x000fe400078e00ff */
[----:B------:R-:W-:Y:S02]  /*01e0*/  IMAD.MOV.U32 R7, RZ, RZ, -0x75bd8fc ;  /* 0xf8a42704ff077424 */ /* 0x000fe400078e00ff */
[----:B------:R-:W-:-:S07]  /*01f0*/  IMAD.MOV.U32 R4, RZ, RZ, -0x23270784 ;  /* 0xdcd8f87cff047424 */ /* 0x000fce00078e00ff */
.L_x_11:
[----:B------:R-:W-:Y:S01]  /*0200*/  LOP3.LUT R20, R14, 0x3, RZ, 0xc0, !PT ;  /* 0x000000030e147812 */ /* 0x000fe200078ec0ff */
[----:B------:R-:W-:Y:S03]  /*0210*/  BSSY.RECONVERGENT B1, `(.L_x_3) ;  /* 0x0000245000017945 */ /* 0x000fe60003800200 */
[----:B------:R-:W-:-:S04]  /*0220*/  ISETP.NE.U32.AND P0, PT, R20, RZ, PT ;  /* 0x000000ff1400720c */ /* 0x000fc80003f05070 */
[----:B------:R-:W-:-:S13]  /*0230*/  ISETP.NE.AND.EX P0, PT, RZ, RZ, PT, P0 ;  /* 0x000000ffff00720c */ /* 0x000fda0003f05300 */
[----:B012---:R-:W-:Y:S05]  /*0240*/  @!P0 BRA `(.L_x_4) ;  /* 0x0000002400048947 */ /* 0x007fea0003800000 */
[----:B------:R-:W0:Y:S01]  /*0250*/  LDC.64 R8, c[0x4][RZ] ;  /* 0x01000000ff087b82 */ /* 0x000e220000000a00 */
[----:B------:R-:W-:Y:S01]  /*0260*/  IMAD.MOV.U32 R16, RZ, RZ, RZ ;  /* 0x000000ffff107224 */ /* 0x000fe200078e00ff */
[----:B------:R-:W-:Y:S02]  /*0270*/  CS2R R4, SRZ ;  /* 0x0000000000047805 */ /* 0x000fe4000001ff00 */
[----:B------:R-:W-:Y:S01]  /*0280*/  CS2R R6, SRZ ;  /* 0x0000000000067805 */ /* 0x000fe2000001ff00 */
[----:B------:R-:W-:Y:S02]  /*0290*/  IMAD.MOV.U32 R3, RZ, RZ, RZ ;  /* 0x000000ffff037224 */ /* 0x000fe400078e00ff */
[----:B0-----:R-:W-:-:S07]  /*02a0*/  IMAD.WIDE.U32 R8, R0, 0xc80, R8 ;  /* 0x00000c8000087825 */ /* 0x001fce00078e0008 */
.L_x_6:
[----:B------:R-:W-:-:S06]  /*02b0*/  IMAD R15, R16, 0x4, R1 ;  /* 0x00000004100f7824 */ /* 0x000fcc00078e0201 */
[----:B------:R-:W5:Y:S01]  /*02c0*/  LDL R15, [R15+0x4] ;  /* 0x000004000f0f7983 */ /* 0x000f620000100800 */
[----:B------:R-:W-:Y:S01]  /*02d0*/  IMAD.SHL.U32 R17, R16, 0x20, RZ ;  /* 0x0000002010117824 */ /* 0x000fe200078e00ff */
[----:B------:R-:W-:-:S06]  /*02e0*/  UMOV UR4, URZ ;  /* 0x000000ff00047c82 */ /* 0x000fcc0008000000 */
.L_x_5:
[----:B-----5:R-:W-:Y:S01]  /*02f0*/  SHF.R.U32.HI R23, RZ, UR4, R15 ;  /* 0x00000004ff177c19 */ /* 0x020fe2000801160f */
[----:B------:R-:W-:-:S03]  /*0300*/  VIADD R10, R17, UR4 ;  /* 0x00000004110a7c36 */ /* 0x000fc60008000000 */
[----:B------:R-:W-:-:S04]  /*0310*/  LOP3.LUT R11, R23, 0x1, RZ, 0xc0, !PT ;  /* 0x00000001170b7812 */ /* 0x000fc800078ec0ff */
[----:B------:R-:W-:Y:S01]  /*0320*/  ISETP.NE.U32.AND P0, PT, R11, 0x1, PT ;  /* 0x000000010b00780c */ /* 0x000fe20003f05070 */
[----:B------:R-:W-:-:S03]  /*0330*/  IMAD R11, R10, 0x5, RZ ;  /* 0x000000050a0b7824 */ /* 0x000fc600078e02ff */
[----:B------:R-:W-:Y:S01]  /*0340*/  R2P PR, R23, 0x7e ;  /* 0x0000007e17007804 */ /* 0x000fe20000000000 */
[----:B------:R-:W-:-:S08]  /*0350*/  IMAD.WIDE.U32 R10, R11, 0x4, R8 ;  /* 0x000000040b0a7825 */ /* 0x000fd000078e0008 */
[----:B------:R-:W2:Y:S04]  /*0360*/  @!P0 LDG.E R18, desc[UR6][R10.64+0x10] ;  /* 0x000010060a128981 */ /* 0x000ea8000c1e1900 */
[----:B------:R-:W3:Y:S04]  /*0370*/  @P1 LDG.E R22, desc[UR6][R10.64+0x24] ;  /* 0x000024060a161981 */ /* 0x000ee8000c1e1900 */
[----:B------:R-:W4:Y:S04]  /*0380*/  @P2 LDG.E R24, desc[UR6][R10.64+0x38] ;  /* 0x000038060a182981 */ /* 0x000f28000c1e1900 */
[----:B------:R-:W4:Y:S04]  /*0390*/  @P3 LDG.E R26, desc[UR6][R10.64+0x4c] ;  /* 0x00004c060a1a3981 */ /* 0x000f28000c1e1900 */
[----:B------:R-:W4:Y:S04]  /*03a0*/  @!P0 LDG.E R19, desc[UR6][R10.64+0x4] ;  /* 0x000004060a138981 */ /* 0x000f28000c1e1900 */
[----:B------:R-:W4:Y:S04]  /*03b0*/  @!P0 LDG.E R21, desc[UR6][R10.64+0xc] ;  /* 0x00000c060a158981 */ /* 0x000f28000c1e1900 */
[----:B------:R-:W4:Y:S01]  /*03c0*/  @P3 LDG.E R25, desc[UR6][R10.64+0x40] ;  /* 0x000040060a193981 */ /* 0x000f22000c1e1900 */
[----:B--2---:R-:W-:-:S03]  /*03d0*/  @!P0 LOP3.LUT R5, R5, R18, RZ, 0x3c, !PT ;  /* 0x0000001205058212 */ /* 0x004fc600078e3cff */
[----:B------:R-:W2:Y:S01]  /*03e0*/  @!P0 LDG.E R18, desc[UR6][R10.64] ;  /* 0x000000060a128981 */ /* 0x000ea2000c1e1900 */
[----:B---3--:R-:W-:-:S03]  /*03f0*/  @P1 LOP3.LUT R5, R5, R22, RZ, 0x3c, !PT ;  /* 0x0000001605051212 */ /* 0x008fc600078e3cff */
[----:B------:R-:W3:Y:S01]  /*0400*/  @!P0 LDG.E R22, desc[UR6][R10.64+0x8] ;  /* 0x000008060a168981 */ /* 0x000ee2000c1e1900 */
[----:B----4-:R-:W-:-:S03]  /*0410*/  @P2 LOP3.LUT R5, R5, R24, RZ, 0x3c, !PT ;  /* 0x0000001805052212 */ /* 0x010fc600078e3cff */
[----:B------:R-:W4:Y:S01]  /*0420*/  @P4 LDG.E R24, desc[UR6][R10.64+0x60] ;  /* 0x000060060a184981 */ /* 0x000f22000c1e1900 */
[----:B------:R-:W-:-:S03]  /*0430*/  @P3 LOP3.LUT R5, R5, R26, RZ, 0x3c, !PT ;  /* 0x0000001a05053212 */ /* 0x000fc600078e3cff */
[----:B------:R-:W4:Y:S01]  /*0440*/  @P5 LDG.E R26, desc[UR6][R10.64+0x74] ;  /* 0x000074060a1a5981 */ /* 0x000f22000c1e1900 */
[----:B------:R-:W-:-:S03]  /*0450*/  @!P0 LOP3.LUT R6, R6, R19, RZ, 0x3c, !PT ;  /* 0x0000001306068212 */ /* 0x000fc600078e3cff */
[----:B------:R-:W4:Y:S01]  /*0460*/  @P1 LDG.E R19, desc[UR6][R10.64+0x18] ;  /* 0x000018060a131981 */ /* 0x000f22000c1e1900 */
[----:B------:R-:W-:-:S03]  /*0470*/  @!P0 LOP3.LUT R4, R4, R21, RZ, 0x3c, !PT ;  /* 0x0000001504048212 */ /* 0x000fc600078e3cff */
[----:B------:R-:W4:Y:S01]  /*0480*/  @P1 LDG.E R21, desc[UR6][R10.64+0x20] ;  /* 0x000020060a151981 */ /* 0x000f22000c1e1900 */
[----:B--2---:R-:W-:-:S03]  /*0490*/  @!P0 LOP3.LUT R3, R3, R18, RZ, 0x3c, !PT ;  /* 0x0000001203038212 */ /* 0x004fc600078e3cff */
[----:B------:R-:W2:Y:S01]  /*04a0*/  @P1 LDG.E R18, desc[UR6][R10.64+0x14] ;  /* 0x000014060a121981 */ /* 0x000ea2000c1e1900 */
[----:B---3--:R-:W-:-:S03]  /*04b0*/  @!P0 LOP3.LUT R7, R7, R22, RZ, 0x3c, !PT ;  /* 0x0000001607078212 */ /* 0x008fc600078e3cff */
[----:B------:R-:W3:Y:S01]  /*04c0*/  @P1 LDG.E R22, desc[UR6][R10.64+0x1c] ;  /* 0x00001c060a161981 */ /* 0x000ee2000c1e1900 */
[----:B----4-:R-:W-:-:S03]  /*04d0*/  @P4 LOP3.LUT R5, R5, R24, RZ, 0x3c, !PT ;  /* 0x0000001805054212 */ /* 0x010fc600078e3cff */
[----:B------:R-:W4:Y:S01]  /*04e0*/  @P2 LDG.E R24, desc[UR6][R10.64+0x28] ;  /* 0x000028060a182981 */ /* 0x000f22000c1e1900 */
[----:B------:R-:W-:-:S03]  /*04f0*/  @P1 LOP3.LUT R6, R6, R19, RZ, 0x3c, !PT ;  /* 0x0000001306061212 */ /* 0x000fc600078e3cff */
[----:B------:R-:W4:Y:S01]  /*0500*/  @P2 LDG.E R19, desc[UR6][R10.64+0x2c] ;  /* 0x00002c060a132981 */ /* 0x000f22000c1e1900 */
[----:B------:R-:W-:-:S03]  /*0510*/  @P1 LOP3.LUT R4, R4, R21, RZ, 0x3c, !PT ;  /* 0x0000001504041212 */ /* 0x000fc600078e3cff */
[----:B------:R-:W4:Y:S01]  /*0520*/  @P2 LDG.E R21, desc[UR6][R10.64+0x34] ;  /* 0x000034060a152981 */ /* 0x000f22000c1e1900 */
[----:B--2---:R-:W-:-:S03]  /*0530*/  @P1 LOP3.LUT R3, R3, R18, RZ, 0x3c, !PT ;  /* 0x0000001203031212 */ /* 0x004fc600078e3cff */
[----:B------:R-:W2:Y:S01]  /*0540*/  @P2 LDG.E R18, desc[UR6][R10.64+0x30] ;  /* 0x000030060a122981 */ /* 0x000ea2000c1e1900 */
[----:B---3--:R-:W-:-:S03]  /*0550*/  @P1 LOP3.LUT R7, R7, R22, RZ, 0x3c, !PT ;  /* 0x0000001607071212 */ /* 0x008fc600078e3cff */
[----:B------:R-:W3:Y:S01]  /*0560*/  @P3 LDG.E R22, desc[UR6][R10.64+0x3c] ;  /* 0x00003c060a163981 */ /* 0x000ee2000c1e1900 */
[----:B----4-:R-:W-:-:S03]  /*0570*/  @P2 LOP3.LUT R3, R3, R24, RZ, 0x3c, !PT ;  /* 0x0000001803032212 */ /* 0x010fc600078e3cff */
[----:B------:R-:W4:Y:S01]  /*0580*/  @P3 LDG.E R24, desc[UR6][R10.64+0x44] ;  /* 0x000044060a183981 */ /* 0x000f22000c1e1900 */
[----:B------:R-:W-:-:S03]  /*0590*/  @P2 LOP3.LUT R6, R6, R19, RZ, 0x3c, !PT ;  /* 0x0000001306062212 */ /* 0x000fc600078e3cff */
[----:B------:R-:W4:Y:S01]  /*05a0*/  @P3 LDG.E R19, desc[UR6][R10.64+0x48] ;  /* 0x000048060a133981 */ /* 0x000f22000c1e1900 */
[----:B------:R-:W-:Y:S02]  /*05b0*/  @P2 LOP3.LUT R4, R4, R21, RZ, 0x3c, !PT ;  /* 0x0000001504042212 */ /* 0x000fe400078e3cff */
[----:B------:R-:W-:Y:S01]  /*05c0*/  @P3 LOP3.LUT R6, R6, R25, RZ, 0x3c, !PT ;  /* 0x0000001906063212 */ /* 0x000fe200078e3cff */
[----:B------:R-:W4:Y:S04]  /*05d0*/  @P4 LDG.E R21, desc[UR6][R10.64+0x54] ;  /* 0x000054060a154981 */ /* 0x000f28000c1e1900 */
        /* <DEDUP_REMOVED lines=19> */
[----:B------:R-:W-:Y:S02]  /*0710*/  LOP3.LUT P0, RZ, R23, 0x80, RZ, 0xc0, !PT ;  /* 0x0000008017ff7812 */ /* 0x000fe4000780c0ff */
[----:B------:R-:W-:Y:S02]  /*0720*/  @P5 LOP3.LUT R5, R5, R26, RZ, 0x3c, !PT ;  /* 0x0000001a05055212 */ /* 0x000fe400078e3cff */
[----:B------:R-:W4:Y:S01]  /*0730*/  @P6 LDG.E R26, desc[UR6][R10.64+0x88] ;  /* 0x000088060a1a6981 */ /* 0x000f22000c1e1900 */
[----:B------:R-:W-:-:S03]  /*0740*/  @P5 LOP3.LUT R6, R6, R19, RZ, 0x3c, !PT ;  /* 0x0000001306065212 */ /* 0x000fc600078e3cff */
[----:B------:R-:W4:Y:S01]  /*0750*/  @P6 LDG.E R19, desc[UR6][R10.64+0x84] ;  /* 0x000084060a136981 */ /* 0x000f22000c1e1900 */
[----:B------:R-:W-:-:S04]  /*0760*/  @P5 LOP3.LUT R4, R4, R21, RZ, 0x3c, !PT ;  /* 0x0000001504045212 */ /* 0x000fc800078e3cff */
        /* <DEDUP_REMOVED lines=9> */
[----:B------:R-:W-:Y:S02]  /*0800*/  @P6 LOP3.LUT R5, R5, R26, RZ, 0x3c, !PT ;  /* 0x0000001a05056212 */ /* 0x000fe400078e3cff */
[----:B------:R-:W-:Y:S02]  /*0810*/  @P6 LOP3.LUT R4, R4, R19, RZ, 0x3c, !PT ;  /* 0x0000001304046212 */ /* 0x000fe400078e3cff */
[----:B------:R-:W-:Y:S02]  /*0820*/  @P0 LOP3.LUT R6, R6, R21, RZ, 0x3c, !PT ;  /* 0x0000001506060212 */ /* 0x000fe400078e3cff */
[----:B------:R-:W-:Y:S02]  /*0830*/  @P0 LOP3.LUT R4, R4, R25, RZ, 0x3c, !PT ;  /* 0x0000001904040212 */ /* 0x000fe400078e3cff */
[----:B--2---:R-:W-:Y:S02]  /*0840*/  @P0 LOP3.LUT R3, R3, R18, RZ, 0x3c, !PT ;  /* 0x0000001203030212 */ /* 0x004fe400078e3cff */
[----:B---3--:R-:W-:-:S02]  /*0850*/  @P0 LOP3.LUT R7, R7, R22, RZ, 0x3c, !PT ;  /* 0x0000001607070212 */ /* 0x008fc400078e3cff */
[----:B----4-:R-:W-:Y:S02]  /*0860*/  @P0 LOP3.LUT R5, R5, R24, RZ, 0x3c, !PT ;  /* 0x0000001805050212 */ /* 0x010fe400078e3cff */
[----:B------:R-:W-:-:S13]  /*0870*/  R2P PR, R23.B1, 0x7f ;  /* 0x0000007f17007804 */ /* 0x000fda0000001000 */
[----:B------:R-:W2:Y:S04]  /*0880*/  @P0 LDG.E R22, desc[UR6][R10.64+0xa0] ;  /* 0x0000a0060a160981 */ /* 0x000ea8000c1e1900 */
[----:B------:R-:W3:Y:S04]  /*0890*/  @P0 LDG.E R19, desc[UR6][R10.64+0xa4] ;  /* 0x0000a4060a130981 */ /* 0x000ee8000c1e1900 */
[----:B------:R-:W4:Y:S04]  /*08a0*/  @P0 LDG.E R21, desc[UR6][R10.64+0xac] ;  /* 0x0000ac060a150981 */ /* 0x000f28000c1e1900 */
[----:B------:R-:W4:Y:S04]  /*08b0*/  @P0 LDG.E R24, desc[UR6][R10.64+0xa8] ;  /* 0x0000a8060a180981 */ /* 0x000f28000c1e1900 */
[----:B------:R-:W4:Y:S04]  /*08c0*/  @P0 LDG.E R18, desc[UR6][R10.64+0xb0] ;  /* 0x0000b0060a120981 */ /* 0x000f28000c1e1900 */
        /* <DEDUP_REMOVED lines=12> */
[----:B------:R-:W-:Y:S02]  /*0990*/  LOP3.LUT P0, RZ, R23, 0x8000, RZ, 0xc0, !PT ;  /* 0x0000800017ff7812 */ /* 0x000fe4000780c0ff */
        /* <DEDUP_REMOVED lines=22> */
[----:B------:R-:W-:Y:S01]  /*0b00*/  @P2 LOP3.LUT R5, R5, R24, RZ, 0x3c, !PT ;  /* 0x0000001805052212 */ /* 0x000fe200078e3cff */
[----:B------:R-:W4:Y:S04]  /*0b10*/  @P4 LDG.E R23, desc[UR6][R10.64+0xfc] ;  /* 0x0000fc060a174981 */ /* 0x000f28000c1e1900 */
        /* <DEDUP_REMOVED lines=12> */
[----:B------:R-:W3:Y:S01]  /*0be0*/  @P5 LDG.E R23, desc[UR6][R10.64+0x110] ;  /* 0x000110060a175981 */ /* 0x000ee2000c1e1900 */
[----:B------:R-:W-:-:S03]  /*0bf0*/  @P4 LOP3.LUT R3, R3, R24, RZ, 0x3c, !PT ;  /* 0x0000001803034212 */ /* 0x000fc600078e3cff */
[----:B------:R-:W3:Y:S01]  /*0c00*/  @P5 LDG.E R24, desc[UR6][R10.64+0x10c] ;  /* 0x00010c060a185981 */ /* 0x000ee2000c1e1900 */
[----:B------:R-:W-:-:S03]  /*0c10*/  @P4 LOP3.LUT R5, R5, R18, RZ, 0x3c, !PT ;  /* 0x0000001205054212 */ /* 0x000fc600078e3cff */
[----:B------:R-:W3:Y:S01]  /*0c20*/  @P6 LDG.E R18, desc[UR6][R10.64+0x120] ;  /* 0x000120060a126981 */ /* 0x000ee2000c1e1900 */
[----:B------:R-:W-:-:S03]  /*0c30*/  @P5 LOP3.LUT R5, R5, R26, RZ, 0x3c, !PT ;  /* 0x0000001a05055212 */ /* 0x000fc600078e3cff */
[----:B------:R-:W3:Y:S01]  /*0c40*/  @P0 LDG.E R26, desc[UR6][R10.64+0x134] ;  /* 0x000134060a1a0981 */ /* 0x000ee2000c1e1900 */
[----:B--2---:R-:W-:-:S03]  /*0c50*/  @P5 LOP3.LUT R3, R3, R22, RZ, 0x3c, !PT ;  /* 0x0000001603035212 */ /* 0x004fc600078e3cff */
[----:B------:R-:W2:Y:S01]  /*0c60*/  @P6 LDG.E R22, desc[UR6][R10.64+0x128] ;  /* 0x000128060a166981 */ /* 0x000ea2000c1e1900 */
[----:B------:R-:W-:-:S03]  /*0c70*/  @P6 LOP3.LUT R3, R3, R28, RZ, 0x3c, !PT ;  /* 0x0000001c03036212 */ /* 0x000fc600078e3cff */
[----:B------:R-:W2:Y:S01]  /*0c80*/  @P0 LDG.E R28, desc[UR6][R10.64+0x13c] ;  /* 0x00013c060a1c0981 */ /* 0x000ea2000c1e1900 */
[----:B----4-:R-:W-:-:S03]  /*0c90*/  @P5 LOP3.LUT R6, R6, R21, RZ, 0x3c, !PT ;  /* 0x0000001506065212 */ /* 0x010fc600078e3cff */
[----:B------:R-:W4:Y:S01]  /*0ca0*/  @P6 LDG.E R21, desc[UR6][R10.64+0x124] ;  /* 0x000124060a156981 */ /* 0x000f22000c1e1900 */
[----:B---3--:R-:W-:Y:S02]  /*0cb0*/  @P5 LOP3.LUT R4, R4, R23, RZ, 0x3c, !PT ;  /* 0x0000001704045212 */ /* 0x008fe400078e3cff */
[----:B------:R-:W-:Y:S01]  /*0cc0*/  @P6 LOP3.LUT R6, R6, R19, RZ, 0x3c, !PT ;  /* 0x0000001306066212 */ /* 0x000fe200078e3cff */
[----:B------:R-:W3:Y:S01]  /*0cd0*/  @P0 LDG.E R23, desc[UR6][R10.64+0x138] ;  /* 0x000138060a170981 */ /* 0x000ee2000c1e1900 */
[----:B------:R-:W-:-:S03]  /*0ce0*/  @P5 LOP3.LUT R7, R7, R24, RZ, 0x3c, !PT ;  /* 0x0000001807075212 */ /* 0x000fc600078e3cff */
[----:B------:R-:W3:Y:S04]  /*0cf0*/  @P0 LDG.E R24, desc[UR6][R10.64+0x12c] ;  /* 0x00012c060a180981 */ /* 0x000ee8000c1e1900 */
[----:B------:R-:W3:Y:S01]  /*0d00*/  @P0 LDG.E R19, desc[UR6][R10.64+0x130] ;  /* 0x000130060a130981 */ /* 0x000ee2000c1e1900 */
[----:B------:R-:W-:-:S04]  /*0d10*/  UIADD3 UR4, UPT, UPT, UR4, 0x10, URZ ;  /* 0x0000001004047890 */ /* 0x000fc8000fffe0ff */
[----:B------:R-:W-:Y:S01]  /*0d20*/  UISETP.NE.AND UP0, UPT, UR4, 0x20, UPT ;  /* 0x000000200400788c */ /* 0x000fe2000bf05270 */
[----:B------:R-:W-:-:S04]  /*0d30*/  @P6 LOP3.LUT R7, R7, R18, RZ, 0x3c, !PT ;  /* 0x0000001207076212 */ /* 0x000fc800078e3cff */
[----:B------:R-:W-:Y:S02]  /*0d40*/  @P0 LOP3.LUT R7, R7, R26, RZ, 0x3c, !PT ;  /* 0x0000001a07070212 */ /* 0x000fe400078e3cff */
[----:B--2---:R-:W-:-:S04]  /*0d50*/  @P6 LOP3.LUT R5, R5, R22, RZ, 0x3c, !PT ;  /* 0x0000001605056212 */ /* 0x004fc800078e3cff */
[----:B------:R-:W-:Y:S02]  /*0d60*/  @P0 LOP3.LUT R5, R5, R28, RZ, 0x3c, !PT ;  /* 0x0000001c05050212 */ /* 0x000fe400078e3cff */
[----:B----4-:R-:W-:-:S04]  /*0d70*/  @P6 LOP3.LUT R4, R4, R21, RZ, 0x3c, !PT ;  /* 0x0000001504046212 */ /* 0x010fc800078e3cff */
[----:B---3--:R-:W-:Y:S02]  /*0d80*/  @P0 LOP3.LUT R4, R4, R23, RZ, 0x3c, !PT ;  /* 0x0000001704040212 */ /* 0x008fe400078e3cff */
[----:B------:R-:W-:Y:S02]  /*0d90*/  @P0 LOP3.LUT R3, R3, R24, RZ, 0x3c, !PT ;  /* 0x0000001803030212 */ /* 0x000fe400078e3cff */
[----:B------:R-:W-:Y:S01]  /*0da0*/  @P0 LOP3.LUT R6, R6, R19, RZ, 0x3c, !PT ;  /* 0x0000001306060212 */ /* 0x000fe200078e3cff */
[----:B------:R-:W-:Y:S06]  /*0db0*/  BRA.U UP0, `(.L_x_5) ;  /* 0xfffffff5004c7547 */ /* 0x000fec000b83ffff */
[----:B------:R-:W-:-:S05]  /*0dc0*/  VIADD R16, R16, 0x1 ;  /* 0x0000000110107836 */ /* 0x000fca0000000000 */
[----:B------:R-:W-:-:S13]  /*0dd0*/  ISETP.NE.AND P0, PT, R16, 0x5, PT ;  /* 0x000000051000780c */ /* 0x000fda0003f05270 */
[----:B------:R-:W-:Y:S05]  /*0de0*/  @P0 BRA `(.L_x_6) ;  /* 0xfffffff400300947 */ /* 0x000fea000383ffff */
[----:B------:R0:W-:Y:S01]  /*0df0*/  STL [R1+0x4], R3 ;  /* 0x0000040301007387 */ /* 0x0001e20000100800 */
[----:B------:R-:W-:-:S03]  /*0e00*/  ISETP.NE.U32.AND P0, PT, R20, 0x1, PT ;  /* 0x000000011400780c */ /* 0x000fc60003f05070 */
[----:B------:R0:W-:Y:S01]  /*0e10*/  STL.64 [R1+0x8], R6 ;  /* 0x0000080601007387 */ /* 0x0001e20000100a00 */
[----:B------:R-:W-:-:S03]  /*0e20*/  ISETP.NE.AND.EX P0, PT, RZ, RZ, PT, P0 ;  /* 0x000000ffff00720c */ /* 0x000fc60003f05300 */
[----:B------:R0:W-:Y:S10]  /*0e30*/  STL.64 [R1+0x10], R4 ;  /* 0x0000100401007387 */ /* 0x0001f40000100a00 */
[----:B------:R-:W-:Y:S05]  /*0e40*/  @!P0 BRA `(.L_x_4) ;  /* 0x0000001800048947 */ /* 0x000fea0003800000 */
[----:B------:R-:W-:Y:S01]  /*0e50*/  UMOV UR4, URZ ;  /* 0x000000ff00047c82 */ /* 0x000fe20008000000 */
[----:B------:R-:W-:Y:S01]  /*0e60*/  UMOV UR5, URZ ;  /* 0x000000ff00057c82 */ /* 0x000fe20008000000 */
[----:B------:R-:W-:Y:S02]  /*0e70*/  IMAD.MOV.U32 R16, RZ, RZ, RZ ;  /* 0x000000ffff107224 */ /* 0x000fe400078e00ff */
[----:B0-----:R-:W-:Y:S02]  /*0e80*/  IMAD.MOV.U32 R3, RZ, RZ, RZ ;  /* 0x000000ffff037224 */ /* 0x001fe400078e00ff */
[----:B------:R-:W-:Y:S02]  /*0e90*/  IMAD.U32 R5, RZ, RZ, UR4 ;  /* 0x00000004ff057e24 */ /* 0x000fe4000f8e00ff */
[----:B------:R-:W-:Y:S02]  /*0ea0*/  IMAD.U32 R4, RZ, RZ, UR5 ;  /* 0x00000005ff047e24 */ /* 0x000fe4000f8e00ff */
[----:B------:R-:W-:-:S02]  /*0eb0*/  IMAD.U32 R7, RZ, RZ, UR4 ;  /* 0x00000004ff077e24 */ /* 0x000fc4000f8e00ff */
[----:B------:R-:W-:-:S07]  /*0ec0*/  IMAD.U32 R6, RZ, RZ, UR5 ;  /* 0x00000005ff067e24 */ /* 0x000fce000f8e00ff */
.L_x_8:
[----:B------:R-:W-:-:S06]  /*0ed0*/  IMAD R15, R16, 0x4, R1 ;  /* 0x00000004100f7824 */ /* 0x000fcc00078e0201 */
[----:B------:R-:W5:Y:S01]  /*0ee0*/  LDL R15, [R15+0x4] ;  /* 0x000004000f0f7983 */ /* 0x000f620000100800 */
[----:B------:R-:W-:Y:S01]  /*0ef0*/  IMAD.SHL.U32 R17, R16, 0x20, RZ ;  /* 0x0000002010117824 */ /* 0x000fe200078e00ff */
[----:B------:R-:W-:-:S06]  /*0f00*/  UMOV UR4, URZ ;  /* 0x000000ff00047c82 */ /* 0x000fcc0008000000 */
.L_x_7:
        /* <DEDUP_REMOVED lines=181> */
[----:B------:R-:W-:Y:S05]  /*1a60*/  @P0 BRA `(.L_x_4) ;  /* 0x0000000800fc0947 */ /* 0x000fea0003800000 */
[----:B------:R-:W-:Y:S01]  /*1a70*/  UMOV UR4, URZ ;  /* 0x000000ff00047c82 */ /* 0x000fe20008000000 */
[----:B------:R-:W-:Y:S01]  /*1a80*/  UMOV UR5, URZ ;  /* 0x000000ff00057c82 */ /* 0x000fe20008000000 */
[----:B------:R-:W-:Y:S02]  /*1a90*/  IMAD.MOV.U32 R16, RZ, RZ, RZ ;  /* 0x000000ffff107224 */ /* 0x000fe400078e00ff */
[----:B-1----:R-:W-:Y:S02]  /*1aa0*/  IMAD.MOV.U32 R3, RZ, RZ, RZ ;  /* 0x000000ffff037224 */ /* 0x002fe400078e00ff */
[----:B------:R-:W-:Y:S02]  /*1ab0*/  IMAD.U32 R5, RZ, RZ, UR4 ;  /* 0x00000004ff057e24 */ /* 0x000fe4000f8e00ff */
[----:B------:R-:W-:Y:S02]  /*1ac0*/  IMAD.U32 R4, RZ, RZ, UR5 ;  /* 0x00000005ff047e24 */ /* 0x000fe4000f8e00ff */
[----:B------:R-:W-:-:S02]  /*1ad0*/  IMAD.U32 R7, RZ, RZ, UR4 ;  /* 0x00000004ff077e24 */ /* 0x000fc4000f8e00ff */
[----:B------:R-:W-:-:S07]  /*1ae0*/  IMAD.U32 R6, RZ, RZ, UR5 ;  /* 0x00000005ff067e24 */ /* 0x000fce000f8e00ff */
.L_x_10:
[----:B------:R-:W-:-:S06]  /*1af0*/  IMAD R15, R16, 0x4, R1 ;  /* 0x00000004100f7824 */ /* 0x000fcc00078e0201 */
[----:B------:R-:W5:Y:S01]  /*1b00*/  LDL R15, [R15+0x4] ;  /* 0x000004000f0f7983 */ /* 0x000f620000100800 */
[----:B------:R-:W-:Y:S01]  /*1b10*/  IMAD.SHL.U32 R17, R16, 0x20, RZ ;  /* 0x0000002010117824 */ /* 0x000fe200078e00ff */
[----:B------:R-:W-:-:S06]  /*1b20*/  UMOV UR4, URZ ;  /* 0x000000ff00047c82 */ /* 0x000fcc0008000000 */
.L_x_9:
        /* <DEDUP_REMOVED lines=10> */
[----:B------:R-:W4:Y:S04]  /*1bd0*/  @!P0 LDG.E R19, desc[UR6][R10.64+0x4] ;  /* 0x000004060a138981 */ /* 0x000f28000c1e1900 */
[----:B------:R-:W4:Y:S04]  /*1be0*/  @!P0 LDG.E R21, desc[UR6][R10.64+0xc] ;  /* 0x00000c060a158981 */ /* 0x000f28000c1e1900 */
[----:B------:R-:W4:Y:S04]  /*1bf0*/  @P3 LDG.E R24, desc[UR6][R10.64+0x4c] ;  /* 0x00004c060a183981 */ /* 0x000f28000c1e1900 */
[----:B------:R-:W4:Y:S04]  /*1c00*/  @P2 LDG.E R25, desc[UR6][R10.64+0x2c] ;  /* 0x00002c060a192981 */ /* 0x000f28000c1e1900 */
[----:B------:R-:W4:Y:S04]  /*1c10*/  @P4 LDG.E R26, desc[UR6][R10.64+0x60] ;  /* 0x000060060a1a4981 */ /* 0x000f28000c1e1900 */
[----:B------:R-:W4:Y:S01]  /*1c20*/  @P2 LDG.E R27, desc[UR6][R10.64+0x34] ;  /* 0x000034060a1b2981 */ /* 0x000f22000c1e1900 */
[----:B--2---:R-:W-:-:S03]  /*1c30*/  @!P0 LOP3.LUT R5, R5, R18, RZ, 0x3c, !PT ;  /* 0x0000001205058212 */ /* 0x004fc600078e3cff */
[----:B------:R-:W2:Y:S01]  /*1c40*/  @!P0 LDG.E R18, desc[UR6][R10.64] ;  /* 0x000000060a128981 */ /* 0x000ea2000c1e1900 */
[----:B---3--:R-:W-:-:S03]  /*1c50*/  @P1 LOP3.LUT R5, R5, R20, RZ, 0x3c, !PT ;  /* 0x0000001405051212 */ /* 0x008fc600078e3cff */
[----:B------:R-:W3:Y:S01]  /*1c60*/  @!P0 LDG.E R20, desc[UR6][R10.64+0x8] ;  /* 0x000008060a148981 */ /* 0x000ee2000c1e1900 */
[----:B----4-:R-:W-:-:S03]  /*1c70*/  @P2 LOP3.LUT R5, R5, R22, RZ, 0x3c, !PT ;  /* 0x0000001605052212 */ /* 0x010fc600078e3cff */
[----:B------:R-:W4:Y:S01]  /*1c80*/  @P1 LDG.E R22, desc[UR6][R10.64+0x14] ;  /* 0x000014060a161981 */ /* 0x000f22000c1e1900 */
[----:B------:R-:W-:-:S03]  /*1c90*/  @!P0 LOP3.LUT R6, R6, R19, RZ, 0x3c, !PT ;  /* 0x0000001306068212 */ /* 0x000fc600078e3cff */
[----:B------:R-:W4:Y:S01]  /*1ca0*/  @P1 LDG.E R19, desc[UR6][R10.64+0x18] ;  /* 0x000018060a131981 */ /* 0x000f22000c1e1900 */
[----:B------:R-:W-:-:S03]  /*1cb0*/  @!P0 LOP3.LUT R4, R4, R21, RZ, 0x3c, !PT ;  /* 0x0000001504048212 */ /* 0x000fc600078e3cff */
[----:B------:R-:W4:Y:S01]  /*1cc0*/  @P1 LDG.E R21, desc[UR6][R10.64+0x20] ;  /* 0x000020060a151981 */ /* 0x000f22000c1e1900 */
[----:B------:R-:W-:-:S03]  /*1cd0*/  @P3 LOP3.LUT R5, R5, R24, RZ, 0x3c, !PT ;  /* 0x0000001805053212 */ /* 0x000fc600078e3cff */
        /* <DEDUP_REMOVED lines=21> */
[----:B------:R-:W4:Y:S01]  /*1e30*/  @P6 LDG.E R26, desc[UR6][R10.64+0x88] ;  /* 0x000088060a1a6981 */ /* 0x000f22000c1e1900 */
[----:B------:R-:W-:Y:S02]  /*1e40*/  @P5 LOP3.LUT R5, R5, R24, RZ, 0x3c, !PT ;  /* 0x0000001805055212 */ /* 0x000fe400078e3cff */
[----:B------:R-:W-:Y:S01]  /*1e50*/  @P3 LOP3.LUT R6, R6, R19, RZ, 0x3c, !PT ;  /* 0x0000001306063212 */ /* 0x000fe200078e3cff */
[----:B------:R-:W4:Y:S01]  /*1e60*/  @P4 LDG.E R24, desc[UR6][R10.64+0x58] ;  /* 0x000058060a184981 */ /* 0x000f22000c1e1900 */
[----:B------:R-:W-:-:S03]  /*1e70*/  @P3 LOP3.LUT R4, R4, R21, RZ, 0x3c, !PT ;  /* 0x0000001504043212 */ /* 0x000fc600078e3cff */
[----:B------:R-:W4:Y:S01]  /*1e80*/  @P4 LDG.E R19, desc[UR6][R10.64+0x5c] ;  /* 0x00005c060a134981 */ /* 0x000f22000c1e1900 */
[----:B------:R-:W-:-:S03]  /*1e90*/  @P4 LOP3.LUT R6, R6, R25, RZ, 0x3c, !PT ;  /* 0x0000001906064212 */ /* 0x000fc600078e3cff */
[----:B------:R-:W4:Y:S04]  /*1ea0*/  @P5 LDG.E R21, desc[UR6][R10.64+0x68] ;  /* 0x000068060a155981 */ /* 0x000f28000c1e1900 */
[----:B------:R-:W4:Y:S01]  /*1eb0*/  @P5 LDG.E R25, desc[UR6][R10.64+0x70] ;  /* 0x000070060a195981 */ /* 0x000f22000c1e1900 */
[----:B------:R-:W-:-:S03]  /*1ec0*/  LOP3.LUT P0, RZ, R23, 0x80, RZ, 0xc0, !PT ;  /* 0x0000008017ff7812 */ /* 0x000fc6000780c0ff */
        /* <DEDUP_REMOVED lines=25> */
[----:B------:R-:W-:Y:S02]  /*2060*/  @P0 LOP3.LUT R6, R6, R21, RZ, 0x3c, !PT ;  /* 0x0000001506060212 */ /* 0x000fe400078e3cff */
[----:B------:R-:W-:-:S02]  /*2070*/  @P0 LOP3.LUT R4, R4, R25, RZ, 0x3c, !PT ;  /* 0x0000001904040212 */ /* 0x000fc400078e3cff */
[----:B--2---:R-:W-:Y:S02]  /*2080*/  @P6 LOP3.LUT R7, R7, R18, RZ, 0x3c, !PT ;  /* 0x0000001207076212 */ /* 0x004fe400078e3cff */
[----:B---3--:R-:W-:Y:S02]  /*2090*/  @P0 LOP3.LUT R3, R3, R20, RZ, 0x3c, !PT ;  /* 0x0000001403030212 */ /* 0x008fe400078e3cff */
        /* <DEDUP_REMOVED lines=17> */
[----:B------:R-:W2:Y:S01]  /*21b0*/  @P1 LDG.E R22, desc[UR6][R10.64+0xc4] ;  /* 0x0000c4060a161981 */ /* 0x000ea2000c1e1900 */
[----:B------:R-:W-:Y:S02]  /*21c0*/  @P0 LOP3.LUT R4, R4, R25, RZ, 0x3c, !PT ;  /* 0x0000001904040212 */ /* 0x000fe400078e3cff */
[----:B------:R-:W-:Y:S01]  /*21d0*/  LOP3.LUT P0, RZ, R23, 0x8000, RZ, 0xc0, !PT ;  /* 0x0000800017ff7812 */ /* 0x000fe2000780c0ff */
[----:B------:R-:W2:Y:S01]  /*21e0*/  @P2 LDG.E R25, desc[UR6][R10.64+0xd4] ;  /* 0x0000d4060a192981 */ /* 0x000ea2000c1e1900 */
[----:B------:R-:W-:-:S03]  /*21f0*/  @P1 LOP3.LUT R3, R3, R24, RZ, 0x3c, !PT ;  /* 0x0000001803031212 */ /* 0x000fc600078e3cff */
[----:B------:R-:W2:Y:S04]  /*2200*/  @P2 LDG.E R24, desc[UR6][R10.64+0xc8] ;  /* 0x0000c8060a182981 */ /* 0x000ea8000c1e1900 */
[----:B------:R-:W2:Y:S01]  /*2210*/  @P2 LDG.E R23, desc[UR6][R10.64+0xcc] ;  /* 0x0000cc060a172981 */ /* 0x000ea2000c1e1900 */
[----:B------:R-:W-:-:S03]  /*2220*/  @P1 LOP3.LUT R6, R6, R19, RZ, 0x3c, !PT ;  /* 0x0000001306061212 */ /* 0x000fc600078e3cff */
[----:B------:R-:W2:Y:S01]  /*2230*/  @P3 LDG.E R19, desc[UR6][R10.64+0xe0] ;  /* 0x0000e0060a133981 */ /* 0x000ea2000c1e1900 */
[----:B---3--:R-:W-:-:S03]  /*2240*/  @P1 LOP3.LUT R4, R4, R21, RZ, 0x3c, !PT ;  /* 0x0000001504041212 */ /* 0x008fc600078e3cff */
[----:B------:R-:W3:Y:S01]  /*2250*/  @P3 LDG.E R21, desc[UR6][R10.64+0xe8] ;  /* 0x0000e8060a153981 */ /* 0x000ee2000c1e1900 */
[----:B----4-:R-:W-:-:S03]  /*2260*/  @P1 LOP3.LUT R7, R7, R20, RZ, 0x3c, !PT ;  /* 0x0000001407071212 */ /* 0x010fc600078e3cff */
[----:B------:R-:W4:Y:S01]  /*2270*/  @P3 LDG.E R20, desc[UR6][R10.64+0xdc] ;  /* 0x0000dc060a143981 */ /* 0x000f22000c1e1900 */
[----:B--2---:R-:W-:-:S03]  /*2280*/  @P1 LOP3.LUT R5, R5, R22, RZ, 0x3c, !PT ;  /* 0x0000001605051212 */ /* 0x004fc600078e3cff */
[----:B------:R-:W2:Y:S01]  /*2290*/  @P3 LDG.E R22, desc[UR6][R10.64+0xe4] ;  /* 0x0000e4060a163981 */ /* 0x000ea2000c1e1900 */
[----:B------:R-:W-:Y:S02]  /*22a0*/  @P2 LOP3.LUT R7, R7, R26, RZ, 0x3c, !PT ;  /* 0x0000001a07072212 */ /* 0x000fe400078e3cff */
[----:B------:R-:W-:Y:S01]  /*22b0*/  @P2 LOP3.LUT R5, R5, R18, RZ, 0x3c, !PT ;  /* 0x0000001205052212 */ /* 0x000fe200078e3cff */
[----:B------:R-:W2:Y:S01]  /*22c0*/  @P4 LDG.E R26, desc[UR6][R10.64+0xf0] ;  /* 0x0000f0060a1a4981 */ /* 0x000ea2000c1e1900 */
[----:B------:R-:W-:-:S03]  /*22d0*/  @P2 LOP3.LUT R3, R3, R24, RZ, 0x3c, !PT ;  /* 0x0000001803032212 */ /* 0x000fc600078e3cff */
[----:B------:R-:W2:Y:S01]  /*22e0*/  @P4 LDG.E R18, desc[UR6][R10.64+0xf8] ;  /* 0x0000f8060a124981 */ /* 0x000ea2000c1e1900 */
[----:B------:R-:W-:-:S03]  /*22f0*/  @P2 LOP3.LUT R6, R6, R23, RZ, 0x3c, !PT ;  /* 0x0000001706062212 */ /* 0x000fc600078e3cff */
[----:B------:R-:W2:Y:S04]  /*2300*/  @P3 LDG.E R24, desc[UR6][R10.64+0xec] ;  /* 0x0000ec060a183981 */ /* 0x000ea8000c1e1900 */
[----:B------:R-:W2:Y:S01]  /*2310*/  @P4 LDG.E R23, desc[UR6][R10.64+0xf4] ;  /* 0x0000f4060a174981 */ /* 0x000ea2000c1e1900 */
[----:B------:R-:W-:Y:S02]  /*2320*/  @P2 LOP3.LUT R4, R4, R25, RZ, 0x3c, !PT ;  /* 0x0000001904042212 */ /* 0x000fe400078e3cff */
[----:B------:R-:W-:Y:S01]  /*2330*/  @P3 LOP3.LUT R6, R6, R19, RZ, 0x3c, !PT ;  /* 0x0000001306063212 */ /* 0x000fe200078e3cff */
[----:B------:R-:W2:Y:S04]  /*2340*/  @P0 LDG.E R25, desc[UR6][R10.64+0x138] ;  /* 0x000138060a190981 */ /* 0x000ea8000c1e1900 */
[----:B------:R-:W2:Y:S01]  /*2350*/  @P4 LDG.E R19, desc[UR6][R10.64+0xfc] ;  /* 0x0000fc060a134981 */ /* 0x000ea2000c1e1900 */
[----:B---3--:R-:W-:-:S03]  /*2360*/  @P3 LOP3.LUT R4, R4, R21, RZ, 0x3c, !PT ;  /* 0x0000001504043212 */ /* 0x008fc600078e3cff */
[----:B------:R-:W3:Y:S01]  /*2370*/  @P5 LDG.E R21, desc[UR6][R10.64+0x108] ;  /* 0x000108060a155981 */ /* 0x000ee2000c1e1900 */
[----:B----4-:R-:W-:-:S03]  /*2380*/  @P3 LOP3.LUT R3, R3, R20, RZ, 0x3c, !PT ;  /* 0x0000001403033212 */ /* 0x010fc600078e3cff */
[----:B------:R-:W4:Y:S01]  /*2390*/  @P4 LDG.E R20, desc[UR6][R10.64+0x100] ;  /* 0x000100060a144981 */ /* 0x000f22000c1e1900 */
[----:B--2---:R-:W-:-:S03]  /*23a0*/  @P3 LOP3.LUT R7, R7, R22, RZ, 0x3c, !PT ;  /* 0x0000001607073212 */ /* 0x004fc600078e3cff */
[----:B------:R-:W2:Y:S01]  /*23b0*/  @P5 LDG.E R22, desc[UR6][R10.64+0x104] ;  /* 0x000104060a165981 */ /* 0x000ea2000c1e1900 */
[----:B------:R-:W-:-:S03]  /*23c0*/  @P4 LOP3.LUT R3, R3, R26, RZ, 0x3c, !PT ;  /* 0x0000001a03034212 */ /* 0x000fc600078e3cff */
        /* <DEDUP_REMOVED lines=23> */
[----:B------:R-:W-:-:S04]  /*2540*/  UIADD3 UR4, UPT, UPT, UR4, 0x10, URZ ;  /* 0x0000001004047890 */ /* 0x000fc8000fffe0ff */
[----:B------:R-:W-:Y:S01]  /*2550*/  UISETP.NE.AND UP0, UPT, UR4, 0x20, UPT ;  /* 0x000000200400788c */ /* 0x000fe2000bf05270 */
[----:B------:R-:W-:Y:S02]  /*2560*/  @P6 LOP3.LUT R6, R6, R19, RZ, 0x3c, !PT ;  /* 0x0000001306066212 */ /* 0x000fe400078e3cff */
[----:B---3--:R-:W-:Y:S02]  /*2570*/  @P6 LOP3.LUT R4, R4, R21, RZ, 0x3c, !PT ;  /* 0x0000001504046212 */ /* 0x008fe400078e3cff */
[----:B----4-:R-:W-:Y:S02]  /*2580*/  @P6 LOP3.LUT R7, R7, R20, RZ, 0x3c, !PT ;  /* 0x0000001407076212 */ /* 0x010fe400078e3cff */
[----:B--2---:R-:W-:Y:S02]  /*2590*/  @P6 LOP3.LUT R5, R5, R22, RZ, 0x3c, !PT ;  /* 0x0000001605056212 */ /* 0x004fe400078e3cff */
[----:B------:R-:W-:Y:S02]  /*25a0*/  @P0 LOP3.LUT R4, R4, R25, RZ, 0x3c, !PT ;  /* 0x0000001904040212 */ /* 0x000fe400078e3cff */
[----:B------:R-:W-:-:S02]  /*25b0*/  @P0 LOP3.LUT R5, R5, R26, RZ, 0x3c, !PT ;  /* 0x0000001a05050212 */ /* 0x000fc400078e3cff */
[----:B------:R-:W-:Y:S02]  /*25c0*/  @P0 LOP3.LUT R7, R7, R18, RZ, 0x3c, !PT ;  /* 0x0000001207070212 */ /* 0x000fe400078e3cff */
[----:B------:R-:W-:Y:S02]  /*25d0*/  @P0 LOP3.LUT R3, R3, R24, RZ, 0x3c, !PT ;  /* 0x0000001803030212 */ /* 0x000fe400078e3cff */
[----:B------:R-:W-:Y:S01]  /*25e0*/  @P0 LOP3.LUT R6, R6, R23, RZ, 0x3c, !PT ;  /* 0x0000001706060212 */ /* 0x000fe200078e3cff */
[----:B------:R-:W-:Y:S06]  /*25f0*/  BRA.U UP0, `(.L_x_9) ;  /* 0xfffffff5004c7547 */ /* 0x000fec000b83ffff */
[----:B------:R-:W-:-:S05]  /*2600*/  VIADD R16, R16, 0x1 ;  /* 0x0000000110107836 */ /* 0x000fca0000000000 */
[----:B------:R-:W-:-:S13]  /*2610*/  ISETP.NE.AND P0, PT, R16, 0x5, PT ;  /* 0x000000051000780c */ /* 0x000fda0003f05270 */
[----:B------:R-:W-:Y:S05]  /*2620*/  @P0 BRA `(.L_x_10) ;  /* 0xfffffff400300947 */ /* 0x000fea000383ffff */
[----:B------:R2:W-:Y:S04]  /*2630*/  STL [R1+0x4], R3 ;  /* 0x0000040301007387 */ /* 0x0005e80000100800 */
[----:B------:R2:W-:Y:S04]  /*2640*/  STL.64 [R1+0x8], R6 ;  /* 0x0000080601007387 */ /* 0x0005e80000100a00 */
[----:B------:R2:W-:Y:S02]  /*2650*/  STL.64 [R1+0x10], R4 ;  /* 0x0000100401007387 */ /* 0x0005e40000100a00 */
.L_x_4:
[----:B------:R-:W-:Y:S05]  /*2660*/  BSYNC.RECONVERGENT B1 ;  /* 0x0000000000017941 */ /* 0x000fea0003800200 */
.L_x_3:
[----:B------:R-:W-:Y:S01]  /*2670*/  ISETP.GT.U32.AND P0, PT, R14, 0x3, PT ;  /* 0x000000030e00780c */ /* 0x000fe20003f04070 */
[----:B------:R-:W-:Y:S01]  /*2680*/  VIADD R0, R0, 0x1 ;  /* 0x0000000100007836 */ /* 0x000fe20000000000 */
[--C-:B------:R-:W-:Y:S02]  /*2690*/  SHF.R.U64 R14, R14, 0x2, R13.reuse ;  /* 0x000000020e0e7819 */ /* 0x100fe4000000120d */
[----:B------:R-:W-:Y:S02]  /*26a0*/  ISETP.GT.U32.AND.EX P0, PT, R13, RZ, PT, P0 ;  /* 0x000000ff0d00720c */ /* 0x000fe40003f04100 */
[----:B------:R-:W-:-:S11]  /*26b0*/  SHF.R.U32.HI R13, RZ, 0x2, R13 ;  /* 0x00000002ff0d7819 */ /* 0x000fd6000001160d */
[----:B------:R-:W-:Y:S05]  /*26c0*/  @P0 BRA `(.L_x_11) ;  /* 0xffffffd800cc0947 */ /* 0x000fea000383ffff */
.L_x_2:
[----:B------:R-:W-:Y:S05]  /*26d0*/  BSYNC.RECONVERGENT B0 ;  /* 0x0000000000007941 */ /* 0x000fea0003800200 */
.L_x_1:
[----:B------:R-:W3:Y:S02]  /*26e0*/  LDC R14, c[0x0][0x380] ;  /* 0x0000e000ff0e7b82 */ /* 0x000ee40000000800 */
[----:B---3--:R-:W-:-:S13]  /*26f0*/  ISETP.GE.AND P0, PT, R14, 0x1, PT ;  /* 0x000000010e00780c */ /* 0x008fda0003f06270 */
[----:B------:R-:W-:Y:S05]  /*2700*/  @!P0 EXIT ;  /* 0x000000000000894d */ /* 0x000fea0003800000 */
[----:B------:R-:W3:Y:S01]  /*2710*/  LDCU UR4, c[0x0][0x384] ;  /* 0x00007080ff0477ac */ /* 0x000ee20008000800 */
[----:B------:R-:W4:Y:S01]  /*2720*/  S2R R13, SR_TID.X ;  /* 0x00000000000d7919 */ /* 0x000f220000002100 */
[C---:B------:R-:W-:Y:S01]  /*2730*/  ISETP.NE.AND P0, PT, R14.reuse, 0x1, PT ;  /* 0x000000010e00780c */ /* 0x040fe20003f05270 */
[C---:B------:R-:W-:Y:S02]  /*2740*/  IMAD R11, R14.reuse, UR8, RZ ;  /* 0x000000080e0b7c24 */ /* 0x040fe4000f8e02ff */
[----:B------:R-:W-:Y:S02]  /*2750*/  IMAD.MOV.U32 R10, RZ, RZ, RZ ;  /* 0x000000ffff0a7224 */ /* 0x000fe400078e00ff */
[----:B---3--:R-:W-:-:S04]  /*2760*/  IMAD R0, R14, UR4, RZ ;  /* 0x000000040e007c24 */ /* 0x008fc8000f8e02ff */
[----:B------:R-:W-:-:S04]  /*2770*/  IMAD R0, R0, 0x3, RZ ;  /* 0x0000000300007824 */ /* 0x000fc800078e02ff */
[----:B------:R-:W-:Y:S05]  /*2780*/  @!P0 BRA `(.L_x_12) ;  /* 0x0000000400888947 */ /* 0x000fea0003800000 */
[----:B------:R-:W3:Y:S01]  /*2790*/  LDC.64 R8, c[0x0][0x388] ;  /* 0x0000e200ff087b82 */ /* 0x000ee20000000a00 */
[----:B------:R-:W-:Y:S01]  /*27a0*/  IMAD R15, R12, UR8, RZ ;  /* 0x000000080c0f7c24 */ /* 0x000fe2000f8e02ff */
[----:B------:R-:W-:Y:S01]  /*27b0*/  LOP3.LUT R10, R14, 0x7ffffffe, RZ, 0xc0, !PT ;  /* 0x7ffffffe0e0a7812 */ /* 0x000fe200078ec0ff */
[----:B------:R-:W-:Y:S02]  /*27c0*/  IMAD.MOV.U32 R16, RZ, RZ, 0x3 ;  /* 0x00000003ff107424 */ /* 0x000fe400078e00ff */
[----:B------:R-:W-:Y:S02]  /*27d0*/  IMAD R14, R15, R14, RZ ;  /* 0x0000000e0f0e7224 */ /* 0x000fe400078e02ff */
[----:B------:R-:W-:Y:S02]  /*27e0*/  IMAD R19, R11, R16, 0x3 ;  /* 0x000000030b137424 */ /* 0x000fe400078e0210 */
[----:B------:R-:W-:Y:S02]  /*27f0*/  IMAD.MOV R16, RZ, RZ, -R10 ;  /* 0x000000ffff107224 */ /* 0x000fe400078e0a0a */
[----:B----4-:R-:W-:-:S02]  /*2800*/  IMAD R17, R14, 0x3, R13 ;  /* 0x000000030e117824 */ /* 0x010fc400078e020d */
[----:B------:R-:W-:-:S07]  /*2810*/  IMAD R19, R19, R12, R13 ;  /* 0x0000000c13137224 */ /* 0x000fce00078e020d */
.L_x_17:
[-C--:B------:R-:W-:Y:S01]  /*2820*/  ISETP.GE.AND P0, PT, R17, R0.reuse, PT ;  /* 0x000000001100720c */ /* 0x080fe20003f06270 */
[----:B------:R-:W-:Y:S01]  /*2830*/  VIADD R16, R16, 0x2 ;  /* 0x0000000210107836 */ /* 0x000fe20000000000 */
[----:B------:R-:W-:Y:S01]  /*2840*/  BSSY.RECONVERGENT B0, `(.L_x_13) ;  /* 0x000002c000007945 */ /* 0x000fe20003800200 */
[----:B------:R-:W-:Y:S01]  /*2850*/  ISETP.GE.AND P1, PT, R19, R0, PT ;  /* 0x000000001300720c */ /* 0x000fe20003f26270 */
[----:B------:R-:W-:Y:S02]  /*2860*/  IMAD.MOV.U32 R25, RZ, RZ, R5 ;  /* 0x000000ffff197224 */ /* 0x000fe400078e0005 */
[----:B------:R-:W-:Y:S01]  /*2870*/  ISETP.NE.AND P2, PT, R16, RZ, PT ;  /* 0x000000ff1000720c */ /* 0x000fe20003f45270 */
[----:B------:R-:W-:-:S06]  /*2880*/  IMAD.MOV.U32 R23, RZ, RZ, R4 ;  /* 0x000000ffff177224 */ /* 0x000fcc00078e0004 */
[----:B0---4-:R-:W-:Y:S06]  /*2890*/  @P0 BRA `(.L_x_14) ;  /* 0x0000000000980947 */ /* 0x011fec0003800000 */
[----:B------:R-:W-:Y:S02]  /*28a0*/  SHF.R.U32.HI R14, RZ, 0x2, R3 ;  /* 0x00000002ff0e7819 */ /* 0x000fe40000011603 */
[----:B------:R-:W-:Y:S02]  /*28b0*/  SHF.R.U32.HI R21, RZ, 0x2, R6 ;  /* 0x00000002ff157819 */ /* 0x000fe40000011606 */
[----:B------:R-:W-:Y:S01]  /*28c0*/  LOP3.LUT R14, R14, R3, RZ, 0x3c, !PT ;  /* 0x000000030e0e7212 */ /* 0x000fe200078e3cff */
[----:B012---:R-:W-:Y:S01]  /*28d0*/  IMAD.SHL.U32 R3, R5, 0x10, RZ ;  /* 0x0000001005037824 */ /* 0x007fe200078e00ff */
[----:B------:R-:W-:-:S03]  /*28e0*/  SHF.R.U32.HI R18, RZ, 0x2, R7 ;  /* 0x00000002ff127819 */ /* 0x000fc60000011607 */
[----:B------:R-:W-:Y:S01]  /*28f0*/  IMAD.SHL.U32 R15, R14, 0x2, RZ ;  /* 0x000000020e0f7824 */ /* 0x000fe200078e00ff */
[----:B------:R-:W-:-:S04]  /*2900*/  LOP3.LUT R18, R18, R7, RZ, 0x3c, !PT ;  /* 0x0000000712127212 */ /* 0x000fc800078e3cff */
[----:B------:R-:W-:Y:S02]  /*2910*/  LOP3.LUT R14, R14, R15, R3, 0x96, !PT ;  /* 0x0000000f0e0e7212 */ /* 0x000fe400078e9603 */
[----:B------:R-:W-:Y:S02]  /*2920*/  LOP3.LUT R3, R21, R6, RZ, 0x3c, !PT ;  /* 0x0000000615037212 */ /* 0x000fe400078e3cff */
[----:B------:R-:W-:-:S03]  /*2930*/  LOP3.LUT R21, R14, R5, RZ, 0x3c, !PT ;  /* 0x000000050e157212 */ /* 0x000fc600078e3cff */
[----:B------:R-:W-:Y:S02]  /*2940*/  IMAD.SHL.U32 R14, R3, 0x2, RZ ;  /* 0x00000002030e7824 */ /* 0x000fe400078e00ff */
[----:B------:R-:W-:-:S05]  /*2950*/  IMAD.SHL.U32 R6, R21, 0x10, RZ ;  /* 0x0000001015067824 */ /* 0x000fca00078e00ff */
[----:B------:R-:W-:Y:S01]  /*2960*/  LOP3.LUT R6, R3, R14, R6, 0x96, !PT ;  /* 0x0000000e03067212 */ /* 0x000fe200078e9606 */
[----:B---3--:R-:W-:-:S03]  /*2970*/  IMAD.WIDE R14, R17, 0x4, R8 ;  /* 0x00000004110e7825 */ /* 0x008fc600078e0208 */
[----:B------:R-:W-:Y:S01]  /*2980*/  LOP3.LUT R23, R6, R21, RZ, 0x3c, !PT ;  /* 0x0000001506177212 */ /* 0x000fe200078e3cff */
[----:B------:R-:W-:-:S04]  /*2990*/  IMAD.SHL.U32 R6, R18, 0x2, RZ ;  /* 0x0000000212067824 */ /* 0x000fc800078e00ff */
[----:B------:R-:W-:-:S05]  /*29a0*/  IMAD.SHL.U32 R3, R23, 0x10, RZ ;  /* 0x0000001017037824 */ /* 0x000fca00078e00ff */
[----:B------:R-:W-:Y:S02]  /*29b0*/  LOP3.LUT R18, R18, R6, R3, 0x96, !PT ;  /* 0x0000000612127212 */ /* 0x000fe400078e9603 */
[C---:B------:R-:W-:Y:S02]  /*29c0*/  IADD3 R3, PT, PT, R2.reuse, 0x587c5, R21 ;  /* 0x000587c502037810 */ /* 0x040fe40007ffe015 */
[C---:B------:R-:W-:Y:S01]  /*29d0*/  IADD3 R6, PT, PT, R2.reuse, 0xb0f8a, R23 ;  /* 0x000b0f8a02067810 */ /* 0x040fe20007ffe017 */
[----:B------:R-:W-:Y:S01]  /*29e0*/  VIADD R2, R2, 0x10974f ;  /* 0x0010974f02027836 */ /* 0x000fe20000000000 */
[----:B------:R-:W-:Y:S01]  /*29f0*/  LOP3.LUT R25, R18, R23, RZ, 0x3c, !PT ;  /* 0x0000001712197212 */ /* 0x000fe200078e3cff */
[----:B------:R-:W-:Y:S01]  /*2a00*/  IMAD.MOV.U32 R18, RZ, RZ, 0x2f800000 ;  /* 0x2f800000ff127424 */ /* 0x000fe200078e00ff */
[----:B------:R-:W-:Y:S02]  /*2a10*/  I2FP.F32.U32 R3, R3 ;  /* 0x0000000300037245 */ /* 0x000fe40000201000 */
[----:B------:R-:W-:Y:S01]  /*2a20*/  I2FP.F32.U32 R6, R6 ;  /* 0x0000000600067245 */ /* 0x000fe20000201000 */
[----:B------:R-:W-:-:S02]  /*2a30*/  IMAD.IADD R7, R25, 0x1, R2 ;  /* 0x0000000119077824 */ /* 0x000fc400078e0202 */
[-C--:B------:R-:W-:Y:S01]  /*2a40*/  FFMA R27, R3, R18.reuse, 1.1641532182693481445e-10 ;  /* 0x2f000000031b7423 */ /* 0x080fe20000000012 */
[----:B------:R-:W-:Y:S02]  /*2a50*/  IMAD.MOV.U32 R3, RZ, RZ, R4 ;  /* 0x000000ffff037224 */ /* 0x000fe400078e0004 */
[-C--:B------:R-:W-:Y:S01]  /*2a60*/  FFMA R29, R6, R18.reuse, 1.1641532182693481445e-10 ;  /* 0x2f000000061d7423 */ /* 0x080fe20000000012 */
[----:B------:R-:W-:Y:S01]  /*2a70*/  I2FP.F32.U32 R7, R7 ;  /* 0x0000000700077245 */ /* 0x000fe20000201000 */
[----:B------:R-:W-:Y:S01]  /*2a80*/  IMAD.MOV.U32 R6, RZ, RZ, R5 ;  /* 0x000000ffff067224 */ /* 0x000fe200078e0005 */
[----:B------:R4:W-:Y:S01]  /*2a90*/  STG.E desc[UR6][R14.64], R27 ;  /* 0x0000001b0e007986 */ /* 0x0009e2000c101906 */
[----:B------:R-:W-:Y:S02]  /*2aa0*/  IMAD.MOV.U32 R4, RZ, RZ, R23 ;  /* 0x000000ffff047224 */ /* 0x000fe400078e0017 */
[----:B------:R-:W-:Y:S01]  /*2ab0*/  FFMA R18, R7, R18, 1.1641532182693481445e-10 ;  /* 0x2f00000007127423 */ /* 0x000fe20000000012 */
[----:B------:R4:W-:Y:S01]  /*2ac0*/  STG.E desc[UR6][R14.64+0x1000], R29 ;  /* 0x0010001d0e007986 */ /* 0x0009e2000c101906 */
[----:B------:R-:W-:-:S02]  /*2ad0*/  IMAD.MOV.U32 R7, RZ, RZ, R21 ;  /* 0x000000ffff077224 */ /* 0x000fc400078e0015 */
[----:B------:R-:W-:Y:S01]  /*2ae0*/  IMAD.MOV.U32 R5, RZ, RZ, R25 ;  /* 0x000000ffff057224 */ /* 0x000fe200078e0019 */
[----:B------:R4:W-:Y:S06]  /*2af0*/  STG.E desc[UR6][R14.64+0x2000], R18 ;  /* 0x002000120e007986 */ /* 0x0009ec000c101906 */
.L_x_14:
[----:B------:R-:W-:Y:S05]  /*2b00*/  BSYNC.RECONVERGENT B0 ;  /* 0x0000000000007941 */ /* 0x000fea0003800200 */
.L_x_13:
[----:B------:R-:W-:Y:S04]  /*2b10*/  BSSY.RECONVERGENT B0, `(.L_x_15) ;  /* 0x0000026000007945 */ /* 0x000fe80003800200 */
[----:B------:R-:W-:Y:S05]  /*2b20*/  @P1 BRA `(.L_x_16) ;  /* 0x0000000000901947 */ /* 0x000fea0003800000 */
[----:B012---:R-:W-:Y:S01]  /*2b30*/  SHF.R.U32.HI R4, RZ, 0x2, R3 ;  /* 0x00000002ff047819 */ /* 0x007fe20000011603 */
[----:B----4-:R-:W-:Y:S01]  /*2b40*/  IMAD.MOV.U32 R18, RZ, RZ, 0x2f800000 ;  /* 0x2f800000ff127424 */ /* 0x010fe200078e00ff */
[----:B------:R-:W-:Y:S02]  /*2b50*/  SHF.R.U32.HI R15, RZ, 0x2, R6 ;  /* 0x00000002ff0f7819 */ /* 0x000fe40000011606 */
[----:B------:R-:W-:Y:S01]  /*2b60*/  LOP3.LUT R4, R4, R3, RZ, 0x3c, !PT ;  /* 0x0000000304047212 */ /* 0x000fe200078e3cff */
[----:B------:R-:W-:Y:S01]  /*2b70*/  IMAD.SHL.U32 R3, R25, 0x10, RZ ;  /* 0x0000001019037824 */ /* 0x000fe200078e00ff */
[----:B------:R-:W-:Y:S02]  /*2b80*/  LOP3.LUT R6, R15, R6, RZ, 0x3c, !PT ;  /* 0x000000060f067212 */ /* 0x000fe400078e3cff */
[----:B------:R-:W-:Y:S01]  /*2b90*/  SHF.R.U32.HI R14, RZ, 0x2, R7 ;  /* 0x00000002ff0e7819 */ /* 0x000fe20000011607 */
[----:B------:R-:W-:-:S03]  /*2ba0*/  IMAD.SHL.U32 R5, R4, 0x2, RZ ;  /* 0x0000000204057824 */ /* 0x000fc600078e00ff */
[----:B------:R-:W-:Y:S02]  /*2bb0*/  LOP3.LUT R14, R14, R7, RZ, 0x3c, !PT ;  /* 0x000000070e0e7212 */ /* 0x000fe400078e3cff */
[----:B------:R-:W-:-:S03]  /*2bc0*/  LOP3.LUT R4, R4, R5, R3, 0x96, !PT ;  /* 0x0000000504047212 */ /* 0x000fc600078e9603 */
[----:B------:R-:W-:Y:S01]  /*2bd0*/  IMAD.SHL.U32 R5, R14, 0x2, RZ ;  /* 0x000000020e057824 */ /* 0x000fe200078e00ff */
[----:B------:R-:W-:Y:S01]  /*2be0*/  LOP3.LUT R21, R4, R25, RZ, 0x3c, !PT ;  /* 0x0000001904157212 */ /* 0x000fe200078e3cff */
[----:B------:R-:W-:-:S04]  /*2bf0*/  IMAD.SHL.U32 R4, R6, 0x2, RZ ;  /* 0x0000000206047824 */ /* 0x000fc800078e00ff */
[----:B------:R-:W-:-:S05]  /*2c00*/  IMAD.SHL.U32 R3, R21, 0x10, RZ ;  /* 0x0000001015037824 */ /* 0x000fca00078e00ff */
[----:B------:R-:W-:-:S04]  /*2c10*/  LOP3.LUT R4, R6, R4, R3, 0x96, !PT ;  /* 0x0000000406047212 */ /* 0x000fc800078e9603 */
[----:B------:R-:W-:-:S04]  /*2c20*/  LOP3.LUT R4, R4, R21, RZ, 0x3c, !PT ;  /* 0x0000001504047212 */ /* 0x000fc800078e3cff */
[----:B------:R-:W-:Y:S01]  /*2c30*/  IADD3 R6, PT, PT, R2, 0xb0f8a, R4 ;  /* 0x000b0f8a02067810 */ /* 0x000fe20007ffe004 */
[----:B------:R-:W-:-:S03]  /*2c40*/  IMAD.SHL.U32 R3, R4, 0x10, RZ ;  /* 0x0000001004037824 */ /* 0x000fc600078e00ff */
[----:B------:R-:W-:Y:S02]  /*2c50*/  I2FP.F32.U32 R6, R6 ;  /* 0x0000000600067245 */ /* 0x000fe40000201000 */
[----:B------:R-:W-:Y:S01]  /*2c60*/  LOP3.LUT R5, R14, R5, R3, 0x96, !PT ;  /* 0x000000050e057212 */ /* 0x000fe200078e9603 */
[----:B---3--:R-:W-:Y:S01]  /*2c70*/  IMAD.WIDE R14, R19, 0x4, R8 ;  /* 0x00000004130e7825 */ /* 0x008fe200078e0208 */
[----:B------:R-:W-:-:S03]  /*2c80*/  IADD3 R3, PT, PT, R2, 0x587c5, R21 ;  /* 0x000587c502037810 */ /* 0x000fc60007ffe015 */
[----:B------:R-:W-:Y:S01]  /*2c90*/  FFMA R29, R6, R18, 1.1641532182693481445e-10 ;  /* 0x2f000000061d7423 */ /* 0x000fe20000000012 */
[----:B------:R-:W-:Y:S01]  /*2ca0*/  LOP3.LUT R5, R5, R4, RZ, 0x3c, !PT ;  /* 0x0000000405057212 */ /* 0x000fe200078e3cff */
[----:B------:R-:W-:Y:S01]  /*2cb0*/  VIADD R2, R2, 0x10974f ;  /* 0x0010974f02027836 */ /* 0x000fe20000000000 */
[----:B------:R-:W-:Y:S01]  /*2cc0*/  I2FP.F32.U32 R3, R3 ;  /* 0x0000000300037245 */ /* 0x000fe20000201000 */
[----:B------:R-:W-:Y:S01]  /*2cd0*/  IMAD.MOV.U32 R6, RZ, RZ, R25 ;  /* 0x000000ffff067224 */ /* 0x000fe200078e0019 */
[----:B------:R0:W-:Y:S01]  /*2ce0*/  STG.E desc[UR6][R14.64+0x1000], R29 ;  /* 0x0010001d0e007986 */ /* 0x0001e2000c101906 */
[----:B------:R-:W-:Y:S02]  /*2cf0*/  IMAD.IADD R7, R2, 0x1, R5 ;  /* 0x0000000102077824 */ /* 0x000fe400078e0205 */
[----:B------:R-:W-:Y:S01]  /*2d00*/  FFMA R27, R3, R18, 1.1641532182693481445e-10 ;  /* 0x2f000000031b7423 */ /* 0x000fe20000000012 */
[----:B------:R-:W-:Y:S02]  /*2d10*/  IMAD.MOV.U32 R3, RZ, RZ, R23 ;  /* 0x000000ffff037224 */ /* 0x000fe400078e0017 */
[----:B------:R-:W-:-:S02]  /*2d20*/  I2FP.F32.U32 R7, R7 ;  /* 0x0000000700077245 */ /* 0x000fc40000201000 */
[----:B------:R0:W-:Y:S03]  /*2d30*/  STG.E desc[UR6][R14.64], R27 ;  /* 0x0000001b0e007986 */ /* 0x0001e6000c101906 */
[----:B------:R-:W-:Y:S01]  /*2d40*/  FFMA R18, R7, R18, 1.1641532182693481445e-10 ;  /* 0x2f00000007127423 */ /* 0x000fe20000000012 */
[----:B------:R-:W-:-:S04]  /*2d50*/  IMAD.MOV.U32 R7, RZ, RZ, R21 ;  /* 0x000000ffff077224 */ /* 0x000fc800078e0015 */
[----:B------:R0:W-:Y:S03]  /*2d60*/  STG.E desc[UR6][R14.64+0x2000], R18 ;  /* 0x002000120e007986 */ /* 0x0001e6000c101906 */
.L_x_16:
[----:B------:R-:W-:Y:S05]  /*2d70*/  BSYNC.RECONVERGENT B0 ;  /* 0x0000000000007941 */ /* 0x000fea0003800200 */
.L_x_15:
[C---:B------:R-:W-:Y:S02]  /*2d80*/  IMAD R19, R12.reuse, 0x6, R19 ;  /* 0x000000060c137824 */ /* 0x040fe400078e0213 */
[----:B------:R-:W-:Y:S01]  /*2d90*/  IMAD R17, R12, 0x6, R17 ;  /* 0x000000060c117824 */ /* 0x000fe200078e0211 */
[----:B------:R-:W-:Y:S06]  /*2da0*/  @P2 BRA `(.L_x_17) ;  /* 0xfffffff8009c2947 */ /* 0x000fec000383ffff */
.L_x_12:
[----:B012---:R-:W0:Y:S02]  /*2db0*/  LDC R4, c[0x0][0x380] ;  /* 0x0000e000ff047b82 */ /* 0x007e240000000800 */
[----:B0-----:R-:W-:-:S04]  /*2dc0*/  LOP3.LUT R4, R4, 0x1, RZ, 0xc0, !PT ;  /* 0x0000000104047812 */ /* 0x001fc800078ec0ff */
[----:B------:R-:W-:-:S13]  /*2dd0*/  ISETP.NE.U32.AND P0, PT, R4, 0x1, PT ;  /* 0x000000010400780c */ /* 0x000fda0003f05070 */
[----:B------:R-:W-:Y:S05]  /*2de0*/  @P0 EXIT ;  /* 0x000000000000094d */ /* 0x000fea0003800000 */
[----:B------:R-:W-:-:S04]  /*2df0*/  IMAD.IADD R11, R11, 0x1, R10 ;  /* 0x000000010b0b7824 */ /* 0x000fc800078e020a */
[----:B------:R-:W-:-:S04]  /*2e00*/  IMAD R12, R11, R12, RZ ;  /* 0x0000000c0b0c7224 */ /* 0x000fc800078e02ff */
[----:B----4-:R-:W-:-:S05]  /*2e10*/  IMAD R13, R12, 0x3, R13 ;  /* 0x000000030c0d7824 */ /* 0x010fca00078e020d */
[----:B------:R-:W-:-:S13]  /*2e20*/  ISETP.GE.AND P0, PT, R13, R0, PT ;  /* 0x000000000d00720c */ /* 0x000fda0003f06270 */
[----:B------:R-:W-:Y:S05]  /*2e30*/  @P0 EXIT ;  /* 0x000000000000094d */ /* 0x000fea0003800000 */
[----:B------:R-:W-:Y:S02]  /*2e40*/  SHF.R.U32.HI R0, RZ, 0x2, R3 ;  /* 0x00000002ff007819 */ /* 0x000fe40000011603 */
[----:B---3--:R-:W-:Y:S02]  /*2e50*/  SHF.R.U32.HI R9, RZ, 0x2, R6 ;  /* 0x00000002ff097819 */ /* 0x008fe40000011606 */
[----:B------:R-:W-:Y:S01]  /*2e60*/  LOP3.LUT R0, R0, R3, RZ, 0x3c, !PT ;  /* 0x0000000300007212 */ /* 0x000fe200078e3cff */
[----:B------:R-:W-:Y:S01]  /*2e70*/  IMAD.SHL.U32 R3, R5, 0x10, RZ ;  /* 0x0000001005037824 */ /* 0x000fe200078e00ff */
[----:B------:R-:W-:Y:S02]  /*2e80*/  LOP3.LUT R9, R9, R6, RZ, 0x3c, !PT ;  /* 0x0000000609097212 */ /* 0x000fe400078e3cff */
[----:B------:R-:W-:Y:S01]  /*2e90*/  SHF.R.U32.HI R6, RZ, 0x2, R7 ;  /* 0x00000002ff067819 */ /* 0x000fe20000011607 */
[----:B------:R-:W-:-:S03]  /*2ea0*/  IMAD.SHL.U32 R4, R0, 0x2, RZ ;  /* 0x0000000200047824 */ /* 0x000fc600078e00ff */
[----:B------:R-:W-:Y:S02]  /*2eb0*/  LOP3.LUT R6, R6, R7, RZ, 0x3c, !PT ;  /* 0x0000000706067212 */ /* 0x000fe400078e3cff */
[----:B------:R-:W-:-:S04]  /*2ec0*/  LOP3.LUT R4, R0, R4, R3, 0x96, !PT ;  /* 0x0000000400047212 */ /* 0x000fc800078e9603 */
[----:B------:R-:W-:Y:S01]  /*2ed0*/  LOP3.LUT R3, R4, R5, RZ, 0x3c, !PT ;  /* 0x0000000504037212 */ /* 0x000fe200078e3cff */
[----:B------:R-:W-:-:S04]  /*2ee0*/  IMAD.SHL.U32 R4, R9, 0x2, RZ ;  /* 0x0000000209047824 */ /* 0x000fc800078e00ff */
[----:B------:R-:W-:-:S05]  /*2ef0*/  IMAD.SHL.U32 R0, R3, 0x10, RZ ;  /* 0x0000001003007824 */ /* 0x000fca00078e00ff */
[----:B------:R-:W-:Y:S02]  /*2f00*/  LOP3.LUT R0, R9, R4, R0, 0x96, !PT ;  /* 0x0000000409007212 */ /* 0x000fe400078e9600 */
[----:B------:R-:W0:Y:S02]  /*2f10*/  LDC.64 R4, c[0x0][0x388] ;  /* 0x0000e200ff047b82 */ /* 0x000e240000000a00 */
[----:B------:R-:W-:Y:S01]  /*2f20*/  LOP3.LUT R7, R0, R3, RZ, 0x3c, !PT ;  /* 0x0000000300077212 */ /* 0x000fe200078e3cff */
[----:B------:R-:W-:Y:S01]  /*2f30*/  IMAD.SHL.U32 R0, R6, 0x2, RZ ;  /* 0x0000000206007824 */ /* 0x000fe200078e00ff */
[----:B------:R-:W-:-:S03]  /*2f40*/  IADD3 R3, PT, PT, R2, 0x587c5, R3 ;  /* 0x000587c502037810 */ /* 0x000fc60007ffe003 */
[----:B------:R-:W-:Y:S01]  /*2f50*/  IMAD.SHL.U32 R9, R7, 0x10, RZ ;  /* 0x0000001007097824 */ /* 0x000fe200078e00ff */
[----:B------:R-:W-:-:S04]  /*2f60*/  I2FP.F32.U32 R3, R3 ;  /* 0x0000000300037245 */ /* 0x000fc80000201000 */
[----:B------:R-:W-:-:S04]  /*2f70*/  LOP3.LUT R0, R6, R0, R9, 0x96, !PT ;  /* 0x0000000006007212 */ /* 0x000fc800078e9609 */
[----:B------:R-:W-:Y:S01]  /*2f80*/  LOP3.LUT R9, R0, R7, RZ, 0x3c, !PT ;  /* 0x0000000700097212 */ /* 0x000fe200078e3cff */
[----:B------:R-:W-:Y:S01]  /*2f90*/  IMAD.MOV.U32 R0, RZ, RZ, 0x2f800000 ;  /* 0x2f800000ff007424 */ /* 0x000fe200078e00ff */
[C---:B------:R-:W-:Y:S02]  /*2fa0*/  IADD3 R7, PT, PT, R2.reuse, 0xb0f8a, R7 ;  /* 0x000b0f8a02077810 */ /* 0x040fe40007ffe007 */
[----:B------:R-:W-:Y:S01]  /*2fb0*/  IADD3 R9, PT, PT, R2, 0x10974f, R9 ;  /* 0x0010974f02097810 */ /* 0x000fe20007ffe009 */
[----:B------:R-:W-:Y:S01]  /*2fc0*/  FFMA R3, R3, R0, 1.1641532182693481445e-10 ;  /* 0x2f00000003037423 */ /* 0x000fe20000000000 */
[----:B------:R-:W-:Y:S02]  /*2fd0*/  I2FP.F32.U32 R7, R7 ;  /* 0x0000000700077245 */ /* 0x000fe40000201000 */
[----:B------:R-:W-:Y:S01]  /*2fe0*/  I2FP.F32.U32 R9, R9 ;  /* 0x0000000900097245 */ /* 0x000fe20000201000 */
[----:B0-----:R-:W-:-:S04]  /*2ff0*/  IMAD.WIDE R4, R13, 0x4, R4 ;  /* 0x000000040d047825 */ /* 0x001fc800078e0204 */
[-C--:B------:R-:W-:Y:S01]  /*3000*/  FFMA R7, R7, R0.reuse, 1.1641532182693481445e-10 ;  /* 0x2f00000007077423 */ /* 0x080fe20000000000 */
[----:B------:R-:W-:Y:S01]  /*3010*/  FFMA R9, R9, R0, 1.1641532182693481445e-10 ;  /* 0x2f00000009097423 */ /* 0x000fe20000000000 */
[----:B------:R-:W-:Y:S04]  /*3020*/  STG.E desc[UR6][R4.64], R3 ;  /* 0x0000000304007986 */ /* 0x000fe8000c101906 */
[----:B------:R-:W-:Y:S04]  /*3030*/  STG.E desc[UR6][R4.64+0x1000], R7 ;  /* 0x0010000704007986 */ /* 0x000fe8000c101906 */
[----:B------:R-:W-:Y:S01]  /*3040*/  STG.E desc[UR6][R4.64+0x2000], R9 ;  /* 0x0020000904007986 */ /* 0x000fe2000c101906 */
[----:B------:R-:W-:Y:S05]  /*3050*/  EXIT ;  /* 0x000000000000794d */ /* 0x000fea0003800000 */
.L_x_18:
        /* <DEDUP_REMOVED lines=10> */
.L_x_192:


//--------------------- .text._Z26generateRandomChromossomesiiPjj --------------------------
	.section	.text._Z26generateRandomChromossomesiiPjj,"ax",@progbits
	.align	128
        .global         _Z26generateRandomChromossomesiiPjj
        .type           _Z26generateRandomChromossomesiiPjj,@function
        .size           _Z26generateRandomChromossomesiiPjj,(.L_x_193 - _Z26generateRandomChromossomesiiPjj)
        .other          _Z26generateRandomChromossomesiiPjj,@"STO_CUDA_ENTRY STV_DEFAULT"
_Z26generateRandomChromossomesiiPjj:
.text._Z26generateRandomChromossomesiiPjj:
        /* <DEDUP_REMOVED lines=32> */
.L_x_29:
        /* <DEDUP_REMOVED lines=11> */
.L_x_24:
[----:B------:R-:W-:-:S06]  /*02b0*/  IMAD R15, R16, 0x4, R1 ;  /* 0x00000004100f7824 */ /* 0x000fcc00078e0201 */
[----:B------:R-:W5:Y:S01]  /*02c0*/  LDL R15, [R15+0x4] ;  /* 0x000004000f0f7983 */ /* 0x000f620000100800 */
[----:B------:R-:W-:Y:S01]  /*02d0*/  IMAD.SHL.U32 R17, R16, 0x20, RZ ;  /* 0x0000002010117824 */ /* 0x000fe200078e00ff */
[----:B------:R-:W-:-:S06]  /*02e0*/  UMOV UR4, URZ ;  /* 0x000000ff00047c82 */ /* 0x000fcc0008000000 */
.L_x_23:
        /* <DEDUP_REMOVED lines=190> */
.L_x_26:
[----:B------:R-:W-:-:S06]  /*0ed0*/  IMAD R15, R16, 0x4, R1 ;  /* 0x00000004100f7824 */ /* 0x000fcc00078e0201 */
[----:B------:R-:W5:Y:S01]  /*0ee0*/  LDL R15, [R15+0x4] ;  /* 0x000004000f0f7983 */ /* 0x000f620000100800 */
[----:B------:R-:W-:Y:S01]  /*0ef0*/  IMAD.SHL.U32 R17, R16, 0x20, RZ ;  /* 0x0000002010117824 */ /* 0x000fe200078e00ff */
[----:B------:R-:W-:-:S06]  /*0f00*/  UMOV UR4, URZ ;  /* 0x000000ff00047c82 */ /* 0x000fcc0008000000 */
.L_x_25:
        /* <DEDUP_REMOVED lines=190> */
.L_x_28:
[----:B------:R-:W-:-:S06]  /*1af0*/  IMAD R15, R16, 0x4, R1 ;  /* 0x00000004100f7824 */ /* 0x000fcc00078e0201 */
[----:B------:R-:W5:Y:S01]  /*1b00*/  LDL R15, [R15+0x4] ;  /* 0x000004000f0f7983 */ /* 0x000f620000100800 */
[----:B------:R-:W-:Y:S01]  /*1b10*/  IMAD.SHL.U32 R17, R16, 0x20, RZ ;  /* 0x0000002010117824 */ /* 0x000fe200078e00ff */
[----:B------:R-:W-:-:S06]  /*1b20*/  UMOV UR4, URZ ;  /* 0x000000ff00047c82 */ /* 0x000fcc0008000000 */
.L_x_27:
        /* <DEDUP_REMOVED lines=179> */
.L_x_22:
[----:B------:R-:W-:Y:S05]  /*2660*/  BSYNC.RECONVERGENT B1 ;  /* 0x0000000000017941 */ /* 0x000fea0003800200 */
.L_x_21:
[----:B------:R-:W-:Y:S01]  /*2670*/  ISETP.GT.U32.AND P0, PT, R14, 0x3, PT ;  /* 0x000000030e00780c */ /* 0x000fe20003f04070 */
[----:B------:R-:W-:Y:S01]  /*2680*/  VIADD R0, R0, 0x1 ;  /* 0x0000000100007836 */ /* 0x000fe20000000000 */
[--C-:B------:R-:W-:Y:S02]  /*2690*/  SHF.R.U64 R14, R14, 0x2, R13.reuse ;  /* 0x000000020e0e7819 */ /* 0x100fe4000000120d */
[----:B------:R-:W-:Y:S02]  /*26a0*/  ISETP.GT.U32.AND.EX P0, PT, R13, RZ, PT, P0 ;  /* 0x000000ff0d00720c */ /* 0x000fe40003f04100 */
[----:B------:R-:W-:-:S11]  /*26b0*/  SHF.R.U32.HI R13, RZ, 0x2, R13 ;  /* 0x00000002ff0d7819 */ /* 0x000fd6000001160d */
[----:B------:R-:W-:Y:S05]  /*26c0*/  @P0 BRA `(.L_x_29) ;  /* 0xffffffd800cc0947 */ /* 0x000fea000383ffff */
.L_x_20:
[----:B------:R-:W-:Y:S05]  /*26d0*/  BSYNC.RECONVERGENT B0 ;  /* 0x0000000000007941 */ /* 0x000fea0003800200 */
.L_x_19:
[----:B------:R-:W3:Y:S02]  /*26e0*/  LDC R9, c[0x0][0x380] ;  /* 0x0000e000ff097b82 */ /* 0x000ee40000000800 */
[----:B---3--:R-:W-:-:S13]  /*26f0*/  ISETP.GE.AND P0, PT, R9, 0x1, PT ;  /* 0x000000010900780c */ /* 0x008fda0003f06270 */
[----:B------:R-:W-:Y:S05]  /*2700*/  @!P0 EXIT ;  /* 0x000000000000894d */ /* 0x000fea0003800000 */
[----:B------:R-:W3:Y:S01]  /*2710*/  LDCU UR4, c[0x0][0x384] ;  /* 0x00007080ff0477ac */ /* 0x000ee20008000800 */
[----:B------:R-:W4:Y:S01]  /*2720*/  S2R R23, SR_TID.X ;  /* 0x0000000000177919 */ /* 0x000f220000002100 */
[C---:B------:R-:W-:Y:S01]  /*2730*/  ISETP.GE.U32.AND P0, PT, R9.reuse, 0x4, PT ;  /* 0x000000040900780c */ /* 0x040fe20003f06070 */
[C---:B------:R-:W-:Y:S01]  /*2740*/  IMAD R21, R9.reuse, UR8, RZ ;  /* 0x0000000809157c24 */ /* 0x040fe2000f8e02ff */
[C---:B------:R-:W-:Y:S01]  /*2750*/  LOP3.LUT R18, R9.reuse, 0x3, RZ, 0xc0, !PT ;  /* 0x0000000309127812 */ /* 0x040fe200078ec0ff */
[----:B------:R-:W-:Y:S02]  /*2760*/  IMAD.MOV.U32 R14, RZ, RZ, RZ ;  /* 0x000000ffff0e7224 */ /* 0x000fe400078e00ff */
[----:B---3--:R-:W-:-:S04]  /*2770*/  IMAD R0, R9, UR4, RZ ;  /* 0x0000000409007c24 */ /* 0x008fc8000f8e02ff */
[----:B------:R-:W-:-:S04]  /*2780*/  IMAD R0, R0, 0x2, R9 ;  /* 0x0000000200007824 */ /* 0x000fc800078e0209 */
[----:B------:R-:W-:Y:S05]  /*2790*/  @!P0 BRA `(.L_x_30) ;  /* 0x0000000400a88947 */ /* 0x000fea0003800000 */
[----:B------:R-:W-:Y:S01]  /*27a0*/  LOP3.LUT R14, R9, 0x7ffffffc, RZ, 0xc0, !PT ;  /* 0x7ffffffc090e7812 */ /* 0x000fe200078ec0ff */
[----:B------:R-:W-:Y:S02]  /*27b0*/  IMAD R10, R12, UR8, RZ ;  /* 0x000000080c0a7c24 */ /* 0x000fe4000f8e02ff */
[C---:B------:R-:W-:Y:S02]  /*27c0*/  IMAD R8, R21.reuse, R12, R12 ;  /* 0x0000000c15087224 */ /* 0x040fe400078e020c */
[C---:B------:R-:W-:Y:S02]  /*27d0*/  VIADD R15, R21.reuse, 0x2 ;  /* 0x00000002150f7836 */ /* 0x040fe40000000000 */
[----:B------:R-:W-:Y:S02]  /*27e0*/  VIADD R13, R21, 0x3 ;  /* 0x00000003150d7836 */ /* 0x000fe40000000000 */
[--C-:B----4-:R-:W-:Y:S02]  /*27f0*/  IMAD R19, R10, R9, R23.reuse ;  /* 0x000000090a137224 */ /* 0x110fe400078e0217 */
[----:B------:R-:W-:-:S02]  /*2800*/  IMAD.IADD R17, R8, 0x1, R23 ;  /* 0x0000000108117824 */ /* 0x000fc400078e0217 */
[-CC-:B------:R-:W-:Y:S02]  /*2810*/  IMAD R15, R15, R12.reuse, R23.reuse ;  /* 0x0000000c0f0f7224 */ /* 0x180fe400078e0217 */
[----:B------:R-:W-:Y:S02]  /*2820*/  IMAD R13, R13, R12, R23 ;  /* 0x0000000c0d0d7224 */ /* 0x000fe400078e0217 */
[----:B------:R-:W-:-:S07]  /*2830*/  IMAD.MOV R16, RZ, RZ, -R14 ;  /* 0x000000ffff107224 */ /* 0x000fce00078e0a0e */
.L_x_39:
[----:B0--3--:R-:W3:Y:S01]  /*2840*/  LDC.64 R8, c[0x0][0x388] ;  /* 0x0000e200ff087b82 */ /* 0x009ee20000000a00 */
[-C--:B------:R-:W-:Y:S01]  /*2850*/  ISETP.GE.AND P0, PT, R19, R0.reuse, PT ;  /* 0x000000001300720c */ /* 0x080fe20003f06270 */
[----:B------:R-:W-:Y:S01]  /*2860*/  VIADD R16, R16, 0x4 ;  /* 0x0000000410107836 */ /* 0x000fe20000000000 */
[----:B------:R-:W-:Y:S01]  /*2870*/  BSSY.RECONVERGENT B0, `(.L_x_31) ;  /* 0x0000018000007945 */ /* 0x000fe20003800200 */
[-C--:B------:R-:W-:Y:S01]  /*2880*/  ISETP.GE.AND P1, PT, R17, R0.reuse, PT ;  /* 0x000000001100720c */ /* 0x080fe20003f26270 */
[----:B------:R-:W-:Y:S01]  /*2890*/  IMAD.MOV.U32 R25, RZ, RZ, R5 ;  /* 0x000000ffff197224 */ /* 0x000fe200078e0005 */
[-C--:B------:R-:W-:Y:S01]  /*28a0*/  ISETP.GE.AND P2, PT, R15, R0.reuse, PT ;  /* 0x000000000f00720c */ /* 0x080fe20003f46270 */
[----:B------:R-:W-:Y:S01]  /*28b0*/  IMAD.MOV.U32 R22, RZ, RZ, R4 ;  /* 0x000000ffff167224 */ /* 0x000fe200078e0004 */
[----:B------:R-:W-:Y:S01]  /*28c0*/  ISETP.GE.AND P3, PT, R13, R0, PT ;  /* 0x000000000d00720c */ /* 0x000fe20003f66270 */
[----:B------:R-:W-:Y:S01]  /*28d0*/  IMAD.MOV.U32 R24, RZ, RZ, R7 ;  /* 0x000000ffff187224 */ /* 0x000fe200078e0007 */
[----:B------:R-:W-:Y:S01]  /*28e0*/  ISETP.NE.AND P4, PT, R16, RZ, PT ;  /* 0x000000ff1000720c */ /* 0x000fe20003f85270 */
[----:B------:R-:W-:-:S03]  /*28f0*/  IMAD.MOV.U32 R20, RZ, RZ, R6 ;  /* 0x000000ffff147224 */ /* 0x000fc600078e0006 */
[----:B------:R-:W-:Y:S09]  /*2900*/  @P0 BRA `(.L_x_32) ;  /* 0x0000000000380947 */ /* 0x000ff20003800000 */
[----:B------:R-:W-:Y:S01]  /*2910*/  SHF.R.U32.HI R10, RZ, 0x2, R3 ;  /* 0x00000002ff0a7819 */ /* 0x000fe20000011603 */
[----:B------:R-:W-:Y:S02]  /*2920*/  VIADD R2, R2, 0x587c5 ;  /* 0x000587c502027836 */ /* 0x000fe40000000000 */
[----:B------:R-:W-:Y:S01]  /*2930*/  IMAD.MOV.U32 R22, RZ, RZ, R5 ;  /* 0x000000ffff167224 */ /* 0x000fe200078e0005 */
[----:B------:R-:W-:Y:S01]  /*2940*/  LOP3.LUT R10, R10, R3, RZ, 0x3c, !PT ;  /* 0x000000030a0a7212 */ /* 0x000fe200078e3cff */
[----:B012---:R-:W-:Y:S02]  /*2950*/  IMAD.SHL.U32 R3, R5, 0x10, RZ ;  /* 0x0000001005037824 */ /* 0x007fe400078e00ff */
[----:B------:R-:W-:Y:S02]  /*2960*/  IMAD.MOV.U32 R24, RZ, RZ, R4 ;  /* 0x000000ffff187224 */ /* 0x000fe400078e0004 */
[----:B------:R-:W-:Y:S02]  /*2970*/  IMAD.SHL.U32 R11, R10, 0x2, RZ ;  /* 0x000000020a0b7824 */ /* 0x000fe400078e00ff */
[----:B------:R-:W-:-:S03]  /*2980*/  IMAD.MOV.U32 R20, RZ, RZ, R7 ;  /* 0x000000ffff147224 */ /* 0x000fc600078e0007 */
[----:B------:R-:W-:Y:S01]  /*2990*/  LOP3.LUT R10, R10, R11, R3, 0x96, !PT ;  /* 0x0000000b0a0a7212 */ /* 0x000fe200078e9603 */
[----:B------:R-:W-:-:S03]  /*29a0*/  IMAD.MOV.U32 R3, RZ, RZ, R6 ;  /* 0x000000ffff037224 */ /* 0x000fc600078e0006 */
[----:B------:R-:W-:Y:S01]  /*29b0*/  LOP3.LUT R25, R10, R5, RZ, 0x3c, !PT ;  /* 0x000000050a197212 */ /* 0x000fe200078e3cff */
[----:B---3--:R-:W-:-:S04]  /*29c0*/  IMAD.WIDE R10, R19, 0x4, R8 ;  /* 0x00000004130a7825 */ /* 0x008fc800078e0208 */
[----:B------:R-:W-:-:S05]  /*29d0*/  IMAD.IADD R27, R25, 0x1, R2 ;  /* 0x00000001191b7824 */ /* 0x000fca00078e0202 */
[----:B------:R4:W-:Y:S02]  /*29e0*/  STG.E desc[UR6][R10.64], R27 ;  /* 0x0000001b0a007986 */ /* 0x0009e4000c101906 */
.L_x_32:
[----:B------:R-:W-:Y:S05]  /*29f0*/  BSYNC.RECONVERGENT B0 ;  /* 0x0000000000007941 */ /* 0x000fea0003800200 */
.L_x_31:
[----:B------:R-:W-:Y:S01]  /*2a00*/  BSSY.RECONVERGENT B0, `(.L_x_33) ;  /* 0x0000014000007945 */ /* 0x000fe20003800200 */
[----:B012---:R-:W-:Y:S02]  /*2a10*/  IMAD.MOV.U32 R7, RZ, RZ, R25 ;  /* 0x000000ffff077224 */ /* 0x007fe400078e0019 */
[----:B----4-:R-:W-:Y:S02]  /*2a20*/  IMAD.MOV.U32 R10, RZ, RZ, R22 ;  /* 0x000000ffff0a7224 */ /* 0x010fe400078e0016 */
[----:B------:R-:W-:Y:S02]  /*2a30*/  IMAD.MOV.U32 R26, RZ, RZ, R24 ;  /* 0x000000ffff1a7224 */ /* 0x000fe400078e0018 */
[----:B------:R-:W-:Y:S01]  /*2a40*/  IMAD.MOV.U32 R6, RZ, RZ, R20 ;  /* 0x000000ffff067224 */ /* 0x000fe200078e0014 */
[----:B------:R-:W-:Y:S06]  /*2a50*/  @P1 BRA `(.L_x_34) ;  /* 0x0000000000381947 */ /* 0x000fec0003800000 */
[----:B------:R-:W-:Y:S01]  /*2a60*/  SHF.R.U32.HI R4, RZ, 0x2, R3 ;  /* 0x00000002ff047819 */ /* 0x000fe20000011603 */
[----:B------:R-:W-:Y:S02]  /*2a70*/  VIADD R2, R2, 0x587c5 ;  /* 0x000587c502027836 */ /* 0x000fe40000000000 */
[----:B------:R-:W-:Y:S01]  /*2a80*/  IMAD.MOV.U32 R10, RZ, RZ, R25 ;  /* 0x000000ffff0a7224 */ /* 0x000fe200078e0019 */
[----:B------:R-:W-:Y:S01]  /*2a90*/  LOP3.LUT R4, R4, R3, RZ, 0x3c, !PT ;  /* 0x0000000304047212 */ /* 0x000fe200078e3cff */
[----:B------:R-:W-:Y:S02]  /*2aa0*/  IMAD.SHL.U32 R3, R25, 0x10, RZ ;  /* 0x0000001019037824 */ /* 0x000fe400078e00ff */
        /* <DEDUP_REMOVED lines=9> */
.L_x_34:
[----:B------:R-:W-:Y:S05]  /*2b40*/  BSYNC.RECONVERGENT B0 ;  /* 0x0000000000007941 */ /* 0x000fea0003800200 */
.L_x_33:
[----:B------:R-:W-:Y:S01]  /*2b50*/  BSSY.RECONVERGENT B0, `(.L_x_35) ;  /* 0x0000014000007945 */ /* 0x000fe20003800200 */
[----:B0-----:R-:W-:Y:S02]  /*2b60*/  IMAD.MOV.U32 R11, RZ, RZ, R7 ;  /* 0x000000ffff0b7224 */ /* 0x001fe400078e0007 */
[----:B------:R-:W-:Y:S02]  /*2b70*/  IMAD.MOV.U32 R24, RZ, RZ, R10 ;  /* 0x000000ffff187224 */ /* 0x000fe400078e000a */
        /* <DEDUP_REMOVED lines=17> */
.L_x_36:
[----:B------:R-:W-:Y:S05]  /*2c90*/  BSYNC.RECONVERGENT B0 ;  /* 0x0000000000007941 */ /* 0x000fea0003800200 */
.L_x_35:
        /* <DEDUP_REMOVED lines=8> */
[----:B---3--:R-:W-:Y:S01]  /*2d20*/  IMAD.WIDE R8, R13, 0x4, R8 ;  /* 0x000000040d087825 */ /* 0x008fe200078e0208 */
[----:B------:R-:W-:-:S03]  /*2d30*/  LOP3.LUT R4, R4, R3, RZ, 0x3c, !PT ;  /* 0x0000000304047212 */ /* 0x000fc600078e3cff */
[----:B------:R-:W-:Y:S02]  /*2d40*/  IMAD.SHL.U32 R3, R11, 0x10, RZ ;  /* 0x000000100b037824 */ /* 0x000fe400078e00ff */
[C---:B------:R-:W-:Y:S02]  /*2d50*/  IMAD.SHL.U32 R5, R4.reuse, 0x2, RZ ;  /* 0x0000000204057824 */ /* 0x040fe400078e00ff */
[----:B------:R-:W-:Y:S02]  /*2d60*/  IMAD.MOV.U32 R7, RZ, RZ, R24 ;  /* 0x000000ffff077224 */ /* 0x000fe400078e0018 */
[----:B------:R-:W-:Y:S01]  /*2d70*/  IMAD.MOV.U32 R6, RZ, RZ, R22 ;  /* 0x000000ffff067224 */ /* 0x000fe200078e0016 */
[----:B------:R-:W-:Y:S01]  /*2d80*/  LOP3.LUT R4, R4, R5, R3, 0x96, !PT ;  /* 0x0000000504047212 */ /* 0x000fe200078e9603 */
[----:B------:R-:W-:-:S03]  /*2d90*/  IMAD.MOV.U32 R3, RZ, RZ, R20 ;  /* 0x000000ffff037224 */ /* 0x000fc600078e0014 */
[----:B------:R-:W-:Y:S01]  /*2da0*/  LOP3.LUT R5, R4, R11, RZ, 0x3c, !PT ;  /* 0x0000000b04057212 */ /* 0x000fe200078e3cff */
[----:B------:R-:W-:-:S04]  /*2db0*/  IMAD.MOV.U32 R4, RZ, RZ, R11 ;  /* 0x000000ffff047224 */ /* 0x000fc800078e000b */
[----:B------:R-:W-:-:S05]  /*2dc0*/  IMAD.IADD R25, R2, 0x1, R5 ;  /* 0x0000000102197824 */ /* 0x000fca00078e0205 */
[----:B------:R0:W-:Y:S02]  /*2dd0*/  STG.E desc[UR6][R8.64], R25 ;  /* 0x0000001908007986 */ /* 0x0001e4000c101906 */
.L_x_38:
[----:B------:R-:W-:Y:S05]  /*2de0*/  BSYNC.RECONVERGENT B0 ;  /* 0x0000000000007941 */ /* 0x000fea0003800200 */
.L_x_37:
[C---:B------:R-:W-:Y:S02]  /*2df0*/  IMAD R17, R12.reuse, 0x4, R17 ;  /* 0x000000040c117824 */ /* 0x040fe400078e0211 */
[C---:B------:R-:W-:Y:S02]  /*2e00*/  IMAD R15, R12.reuse, 0x4, R15 ;  /* 0x000000040c0f7824 */ /* 0x040fe400078e020f */
[C---:B------:R-:W-:Y:S02]  /*2e10*/  IMAD R13, R12.reuse, 0x4, R13 ;  /* 0x000000040c0d7824 */ /* 0x040fe400078e020d */
[----:B------:R-:W-:Y:S01]  /*2e20*/  IMAD R19, R12, 0x4, R19 ;  /* 0x000000040c137824 */ /* 0x000fe200078e0213 */
[----:B------:R-:W-:Y:S06]  /*2e30*/  @P4 BRA `(.L_x_39) ;  /* 0xfffffff800804947 */ /* 0x000fec000383ffff */
.L_x_30:
[----:B------:R-:W-:-:S13]  /*2e40*/  ISETP.NE.AND P0, PT, R18, RZ, PT ;  /* 0x000000ff1200720c */ /* 0x000fda0003f05270 */
[----:B------:R-:W-:Y:S05]  /*2e50*/  @!P0 EXIT ;  /* 0x000000000000894d */ /* 0x000fea0003800000 */
[----:B------:R-:W-:-:S13]  /*2e60*/  ISETP.NE.AND P0, PT, R18, 0x1, PT ;  /* 0x000000011200780c */ /* 0x000fda0003f05270 */
[----:B------:R-:W-:Y:S05]  /*2e70*/  @!P0 BRA `(.L_x_40) ;  /* 0x0000000000988947 */ /* 0x000fea0003800000 */
[----:B012---:R-:W-:Y:S01]  /*2e80*/  IMAD.IADD R4, R21, 0x1, R14 ;  /* 0x0000000115047824 */ /* 0x007fe200078e020e */
[----:B------:R-:W-:Y:S03]  /*2e90*/  BSSY.RECONVERGENT B0, `(.L_x_41) ;  /* 0x0000014000007945 */ /* 0x000fe60003800200 */
[----:B----4-:R-:W-:Y:S02]  /*2ea0*/  IMAD R13, R4, R12, R23 ;  /* 0x0000000c040d7224 */ /* 0x010fe400078e0217 */
[----:B------:R-:W-:Y:S02]  /*2eb0*/  IMAD.MOV.U32 R4, RZ, RZ, R6 ;  /* 0x000000ffff047224 */ /* 0x000fe400078e0006 */
[C---:B------:R-:W-:Y:S01]  /*2ec0*/  IMAD.IADD R11, R13.reuse, 0x1, R12 ;  /* 0x000000010d0b7824 */ /* 0x040fe200078e020c */
[----:B------:R-:W-:-:S04]  /*2ed0*/  ISETP.GE.AND P0, PT, R13, R0, PT ;  /* 0x000000000d00720c */ /* 0x000fc80003f06270 */
[----:B------:R-:W-:-:S09]  /*2ee0*/  ISETP.GE.AND P1, PT, R11, R0, PT ;  /* 0x000000000b00720c */ /* 0x000fd20003f26270 */
[----:B------:R-:W-:Y:S05]  /*2ef0*/  @P0 BRA `(.L_x_42) ;  /* 0x0000000000340947 */ /* 0x000fea0003800000 */
[----:B---3--:R-:W0:Y:S01]  /*2f00*/  LDC.64 R8, c[0x0][0x388] ;  /* 0x0000e200ff087b82 */ /* 0x008e220000000a00 */
[----:B------:R-:W-:Y:S01]  /*2f10*/  SHF.R.U32.HI R4, RZ, 0x2, R3 ;  /* 0x00000002ff047819 */ /* 0x000fe20000011603 */
[----:B------:R-:W-:-:S03]  /*2f20*/  VIADD R2, R2, 0x587c5 ;  /* 0x000587c502027836 */ /* 0x000fc60000000000 */
[----:B------:R-:W-:Y:S01]  /*2f30*/  LOP3.LUT R4, R4, R3, RZ, 0x3c, !PT ;  /* 0x0000000304047212 */ /* 0x000fe200078e3cff */
[----:B------:R-:W-:-:S04]  /*2f40*/  IMAD.SHL.U32 R3, R5, 0x10, RZ ;  /* 0x0000001005037824 */ /* 0x000fc800078e00ff */
[----:B------:R-:W-:-:S05]  /*2f50*/  IMAD.SHL.U32 R10, R4, 0x2, RZ ;  /* 0x00000002040a7824 */ /* 0x000fca00078e00ff */
[----:B------:R-:W-:Y:S01]  /*2f60*/  LOP3.LUT R4, R4, R10, R3, 0x96, !PT ;  /* 0x0000000a04047212 */ /* 0x000fe200078e9603 */
[----:B------:R-:W-:-:S03]  /*2f70*/  IMAD.MOV.U32 R3, RZ, RZ, R6 ;  /* 0x000000ffff037224 */ /* 0x000fc600078e0006 */
[----:B------:R-:W-:Y:S01]  /*2f80*/  LOP3.LUT R5, R4, R5, RZ, 0x3c, !PT ;  /* 0x0000000504057212 */ /* 0x000fe200078e3cff */
[----:B------:R-:W-:Y:S02]  /*2f90*/  IMAD.MOV.U32 R4, RZ, RZ, R7 ;  /* 0x000000ffff047224 */ /* 0x000fe400078e0007 */
[----:B0-----:R-:W-:-:S04]  /*2fa0*/  IMAD.WIDE R8, R13, 0x4, R8 ;  /* 0x000000040d087825 */ /* 0x001fc800078e0208 */
[----:B------:R-:W-:-:S05]  /*2fb0*/  IMAD.IADD R13, R2, 0x1, R5 ;  /* 0x00000001020d7824 */ /* 0x000fca00078e0205 */
[----:B------:R0:W-:Y:S02]  /*2fc0*/  STG.E desc[UR6][R8.64], R13 ;  /* 0x0000000d08007986 */ /* 0x0001e4000c101906 */
.L_x_42:
[----:B------:R-:W-:Y:S05]  /*2fd0*/  BSYNC.RECONVERGENT B0 ;  /* 0x0000000000007941 */ /* 0x000fea0003800200 */
.L_x_41:
[----:B------:R-:W-:Y:S04]  /*2fe0*/  BSSY.RECONVERGENT B0, `(.L_x_43) ;  /* 0x000000e000007945 */ /* 0x000fe80003800200 */
[----:B------:R-:W-:Y:S05]  /*2ff0*/  @P1 BRA `(.L_x_44) ;  /* 0x0000000000301947 */ /* 0x000fea0003800000 */
[----:B------:R-:W1:Y:S01]  /*3000*/  LDC.64 R6, c[0x0][0x388] ;  /* 0x0000e200ff067b82 */ /* 0x000e620000000a00 */
[----:B0--3--:R-:W-:Y:S01]  /*3010*/  SHF.R.U32.HI R8, RZ, 0x2, R3 ;  /* 0x00000002ff087819 */ /* 0x009fe20000011603 */
[----:B------:R-:W-:-:S03]  /*3020*/  VIADD R2, R2, 0x587c5 ;  /* 0x000587c502027836 */ /* 0x000fc60000000000 */
[----:B------:R-:W-:Y:S01]  /*3030*/  LOP3.LUT R8, R8, R3, RZ, 0x3c, !PT ;  /* 0x0000000308087212 */ /* 0x000fe200078e3cff */
[----:B------:R-:W-:-:S04]  /*3040*/  IMAD.SHL.U32 R3, R5, 0x10, RZ ;  /* 0x0000001005037824 */ /* 0x000fc800078e00ff */
[----:B------:R-:W-:-:S05]  /*3050*/  IMAD.SHL.U32 R9, R8, 0x2, RZ ;  /* 0x0000000208097824 */ /* 0x000fca00078e00ff */
[----:B------:R-:W-:Y:S01]  /*3060*/  LOP3.LUT R8, R8, R9, R3, 0x96, !PT ;  /* 0x0000000908087212 */ /* 0x000fe200078e9603 */
[----:B------:R-:W-:-:S03]  /*3070*/  IMAD.MOV.U32 R3, RZ, RZ, R4 ;  /* 0x000000ffff037224 */ /* 0x000fc600078e0004 */
[----:B------:R-:W-:Y:S01]  /*3080*/  LOP3.LUT R5, R8, R5, RZ, 0x3c, !PT ;  /* 0x0000000508057212 */ /* 0x000fe200078e3cff */
[----:B-1----:R-:W-:-:S04]  /*3090*/  IMAD.WIDE R6, R11, 0x4, R6 ;  /* 0x000000040b067825 */ /* 0x002fc800078e0206 */
[----:B------:R-:W-:-:S05]  /*30a0*/  IMAD.IADD R9, R2, 0x1, R5 ;  /* 0x0000000102097824 */ /* 0x000fca00078e0205 */
[----:B------:R1:W-:Y:S02]  /*30b0*/  STG.E desc[UR6][R6.64], R9 ;  /* 0x0000000906007986 */ /* 0x0003e4000c101906 */
.L_x_44:
[----:B------:R-:W-:Y:S05]  /*30c0*/  BSYNC.RECONVERGENT B0 ;  /* 0x0000000000007941 */ /* 0x000fea0003800200 */
.L_x_43:
[----:B------:R-:W-:-:S07]  /*30d0*/  VIADD R14, R14, 0x2 ;  /* 0x000000020e0e7836 */ /* 0x000fce0000000000 */
.L_x_40:
[----:B012---:R-:W0:Y:S02]  /*30e0*/  LDC R4, c[0x0][0x380] ;  /* 0x0000e000ff047b82 */ /* 0x007e240000000800 */
[----:B0-----:R-:W-:-:S04]  /*30f0*/  LOP3.LUT R4, R4, 0x1, RZ, 0xc0, !PT ;  /* 0x0000000104047812 */ /* 0x001fc800078ec0ff */
[----:B------:R-:W-:-:S13]  /*3100*/  ISETP.NE.U32.AND P0, PT, R4, 0x1, PT ;  /* 0x000000010400780c */ /* 0x000fda0003f05070 */
[----:B------:R-:W-:Y:S05]  /*3110*/  @P0 EXIT ;  /* 0x000000000000094d */ /* 0x000fea0003800000 */
[----:B------:R-:W-:-:S04]  /*3120*/  IMAD.IADD R14, R21, 0x1, R14 ;  /* 0x00000001150e7824 */ /* 0x000fc800078e020e */
[----:B----4-:R-:W-:-:S05]  /*3130*/  IMAD R23, R14, R12, R23 ;  /* 0x0000000c0e177224 */ /* 0x010fca00078e0217 */
[----:B------:R-:W-:-:S13]  /*3140*/  ISETP.GE.AND P0, PT, R23, R0, PT ;  /* 0x000000001700720c */ /* 0x000fda0003f06270 */
[----:B------:R-:W-:Y:S05]  /*3150*/  @P0 EXIT ;  /* 0x000000000000094d */ /* 0x000fea0003800000 */
[----:B------:R-:W0:Y:S01]  /*3160*/  LDC.64 R6, c[0x0][0x388] ;  /* 0x0000e200ff067b82 */ /* 0x000e220000000a00 */
[----:B------:R-:W-:-:S04]  /*3170*/  SHF.R.U32.HI R0, RZ, 0x2, R3 ;  /* 0x00000002ff007819 */ /* 0x000fc80000011603 */
[----:B------:R-:W-:Y:S01]  /*3180*/  LOP3.LUT R0, R0, R3, RZ, 0x3c, !PT ;  /* 0x0000000300007212 */ /* 0x000fe200078e3cff */
[----:B------:R-:W-:-:S04]  /*3190*/  IMAD.SHL.U32 R3, R5, 0x10, RZ ;  /* 0x0000001005037824 */ /* 0x000fc800078e00ff */
[----:B------:R-:W-:-:S05]  /*31a0*/  IMAD.SHL.U32 R4, R0, 0x2, RZ ;  /* 0x0000000200047824 */ /* 0x000fca00078e00ff */
[----:B------:R-:W-:-:S04]  /*31b0*/  LOP3.LUT R4, R0, R4, R3, 0x96, !PT ;  /* 0x0000000400047212 */ /* 0x000fc800078e9603 */
[----:B------:R-:W-:-:S04]  /*31c0*/  LOP3.LUT R3, R4, R5, RZ, 0x3c, !PT ;  /* 0x0000000504037212 */ /* 0x000fc800078e3cff */
[----:B------:R-:W-:Y:S01]  /*31d0*/  IADD3 R3, PT, PT, R2, 0x587c5, R3 ;  /* 0x000587c502037810 */ /* 0x000fe20007ffe003 */
[----:B0-----:R-:W-:-:S05]  /*31e0*/  IMAD.WIDE R4, R23, 0x4, R6 ;  /* 0x0000000417047825 */ /* 0x001fca00078e0206 */
[----:B------:R-:W-:Y:S01]  /*31f0*/  STG.E desc[UR6][R4.64], R3 ;  /* 0x0000000304007986 */ /* 0x000fe2000c101906 */
[----:B------:R-:W-:Y:S05]  /*3200*/  EXIT ;  /* 0x000000000000794d */ /* 0x000fea0003800000 */
.L_x_45:
        /* <DEDUP_REMOVED lines=15> */
.L_x_193:


//--------------------- .text._Z17persistentThreadsiiPfjPjS_ --------------------------
	.section	.text._Z17persistentThreadsiiPfjPjS_,"ax",@progbits
	.align	128
        .global         _Z17persistentThreadsiiPfjPjS_
        .type           _Z17persistentThreadsiiPfjPjS_,@function
        .size           _Z17persistentThreadsiiPfjPjS_,(.L_x_190 - _Z17persistentThreadsiiPfjPjS_)
        .other          _Z17persistentThreadsiiPfjPjS_,@"STO_CUDA_ENTRY STV_DEFAULT"
_Z17persistentThreadsiiPfjPjS_:
.text._Z17persistentThreadsiiPfjPjS_:
[----:B------:R-:W0:Y:S08]  /*0000*/  LDC R1, c[0x0][0x37c] ;  /* 0x0000df00ff017b82 */ /* 0x000e300000000800 */
[----:B------:R-:W1:Y:S01]  /*0010*/  LDC R0, c[0x0][0x390] ;  /* 0x0000e400ff007b82 */ /* 0x000e620000000800 */
[----:B------:R-:W2:Y:S01]  /*0020*/  S2R R3, SR_TID.X ;  /* 0x0000000000037919 */ /* 0x000ea20000002100 */
[----:B------:R-:W3:Y:S01]  /*0030*/  LDCU UR40, c[0x0][0x2fc] ;  /* 0x00005f80ff2877ac */ /* 0x000ee20008000800 */
[----:B0-----:R-:W-:Y:S01]  /*0040*/  VIADD R1, R1, 0xffffffc0 ;  /* 0xffffffc001017836 */ /* 0x001fe20000000000 */
[----:B------:R-:W-:Y:S01]  /*0050*/  BSSY.RECONVERGENT B0, `(.L_x_46) ;  /* 0x0000260000007945 */ /* 0x000fe20003800200 */
[----:B------:R-:W-:Y:S01]  /*0060*/  IMAD.MOV.U32 R7, RZ, RZ, -0x75bd8fc ;  /* 0xf8a42704ff077424 */ /* 0x000fe200078e00ff */
[----:B------:R-:W0:Y:S01]  /*0070*/  LDCU UR43, c[0x0][0x360] ;  /* 0x00006c00ff2b77ac */ /* 0x000e220008000800 */
[----:B------:R-:W-:Y:S01]  /*0080*/  IMAD.MOV.U32 R8, RZ, RZ, -0x23270784 ;  /* 0xdcd8f87cff087424 */ /* 0x000fe200078e00ff */
[----:B------:R-:W0:Y:S01]  /*0090*/  S2UR UR42, SR_CTAID.X ;  /* 0x00000000002a79c3 */ /* 0x000e220000002500 */
[----:B------:R-:W-:Y:S01]  /*00a0*/  R2UR UR5, R1 ;  /* 0x00000000010572ca */ /* 0x000fe200000e0000 */
[----:B------:R-:W4:Y:S01]  /*00b0*/  LDCU UR39, c[0x0][0x2f8] ;  /* 0x00005f00ff2777ac */ /* 0x000f220008000800 */
[----:B------:R-:W0:Y:S01]  /*00c0*/  LDCU.64 UR36, c[0x0][0x358] ;  /* 0x00006b00ff2477ac */ /* 0x000e220008000a00 */
[----:B-1----:R-:W-:-:S10]  /*00d0*/  LOP3.LUT R0, R0, 0xaad26b49, RZ, 0x3c, !PT ;  /* 0xaad26b4900007812 */ /* 0x002fd400078e3cff */
[----:B----4-:R-:W-:Y:S01]  /*00e0*/  UIADD3 UR39, UP0, UPT, UR5, UR39, URZ ;  /* 0x0000002705277290 */ /* 0x010fe2000ff1e0ff */
[----:B------:R-:W-:Y:S01]  /*00f0*/  IMAD R0, R0, 0x4182bed5, RZ ;  /* 0x4182bed500007824 */ /* 0x000fe200078e02ff */
[----:B0-----:R-:W-:-:S03]  /*0100*/  UIMAD UR4, UR42, UR43, URZ ;  /* 0x0000002b2a0472a4 */ /* 0x001fc6000f8e02ff */
[C---:B------:R-:W-:Y:S01]  /*0110*/  VIADD R4, R0.reuse, 0xd9f6dc18 ;  /* 0xd9f6dc1800047836 */ /* 0x040fe20000000000 */
[C---:B------:R-:W-:Y:S01]  /*0120*/  LOP3.LUT R6, R0.reuse, 0x159a55e5, RZ, 0x3c, !PT ;  /* 0x159a55e500067812 */ /* 0x040fe200078e3cff */
[C---:B------:R-:W-:Y:S01]  /*0130*/  VIADD R5, R0.reuse, 0x75bcd15 ;  /* 0x075bcd1500057836 */ /* 0x040fe20000000000 */
[----:B---3--:R-:W-:Y:S01]  /*0140*/  UIADD3.X UR40, UPT, UPT, URZ, UR40, URZ, UP0, !UPT ;  /* 0x00000028ff287290 */ /* 0x008fe200087fe4ff */
[----:B------:R-:W-:Y:S02]  /*0150*/  VIADD R9, R0, 0x583f19 ;  /* 0x00583f1900097836 */ /* 0x000fe40000000000 */
[----:B------:R0:W-:Y:S01]  /*0160*/  STL.64 [R1+0x18], R6 ;  /* 0x0000180601007387 */ /* 0x0001e20000100a00 */
[----:B--2---:R-:W-:-:S03]  /*0170*/  VIADD R2, R3, UR4 ;  /* 0x0000000403027c36 */ /* 0x004fc60008000000 */
[----:B------:R0:W-:Y:S02]  /*0180*/  STL.64 [R1+0x10], R4 ;  /* 0x0000100401007387 */ /* 0x0001e40000100a00 */
[----:B------:R-:W-:Y:S02]  /*0190*/  ISETP.NE.AND P0, PT, R2, RZ, PT ;  /* 0x000000ff0200720c */ /* 0x000fe40003f05270 */
[----:B------:R0:W-:Y:S11]  /*01a0*/  STL.64 [R1+0x20], R8 ;  /* 0x0000200801007387 */ /* 0x0001f60000100a00 */
[----:B------:R-:W-:Y:S05]  /*01b0*/  @!P0 BRA `(.L_x_47) ;  /* 0x0000002400248947 */ /* 0x000fea0003800000 */
[----:B------:R-:W-:Y:S01]  /*01c0*/  VIADD R15, R1, 0x10 ;  /* 0x00000010010f7836 */ /* 0x000fe20000000000 */
[--C-:B------:R-:W-:Y:S01]  /*01d0*/  SHF.R.S32.HI R14, RZ, 0x1f, R2.reuse ;  /* 0x0000001fff0e7819 */ /* 0x100fe20000011402 */
[----:B------:R-:W-:Y:S02]  /*01e0*/  IMAD.MOV.U32 R13, RZ, RZ, R2 ;  /* 0x000000ffff0d7224 */ /* 0x000fe400078e0002 */
[----:B------:R-:W-:-:S07]  /*01f0*/  IMAD.MOV.U32 R12, RZ, RZ, RZ ;  /* 0x000000ffff0c7224 */ /* 0x000fce00078e00ff */
.L_x_56:
[----:B------:R-:W-:Y:S01]  /*0200*/  LOP3.LUT R22, R13, 0x3, RZ, 0xc0, !PT ;  /* 0x000000030d167812 */ /* 0x000fe200078ec0ff */
[----:B------:R-:W-:Y:S03]  /*0210*/  BSSY.RECONVERGENT B1, `(.L_x_48) ;  /* 0x000023d000017945 */ /* 0x000fe60003800200 */
[----:B------:R-:W-:-:S04]  /*0220*/  ISETP.NE.U32.AND P0, PT, R22, RZ, PT ;  /* 0x000000ff1600720c */ /* 0x000fc80003f05070 */
[----:B------:R-:W-:-:S13]  /*0230*/  ISETP.NE.AND.EX P0, PT, RZ, RZ, PT, P0 ;  /* 0x000000ffff00720c */ /* 0x000fda0003f05300 */
[----:B-1----:R-:W-:Y:S05]  /*0240*/  @!P0 BRA `(.L_x_49) ;  /* 0x0000002000e48947 */ /* 0x002fea0003800000 */
[----:B0-----:R-:W0:Y:S01]  /*0250*/  LDC.64 R8, c[0x4][RZ] ;  /* 0x01000000ff087b82 */ /* 0x001e220000000a00 */
[----:B------:R-:W-:Y:S01]  /*0260*/  IMAD.MOV.U32 R0, RZ, RZ, RZ ;  /* 0x000000ffff007224 */ /* 0x000fe200078e00ff */
[----:B------:R-:W-:Y:S01]  /*0270*/  CS2R R4, SRZ ;  /* 0x0000000000047805 */ /* 0x000fe2000001ff00 */
[----:B------:R-:W-:Y:S01]  /*0280*/  IMAD.MOV.U32 R16, RZ, RZ, RZ ;  /* 0x000000ffff107224 */ /* 0x000fe200078e00ff */
[----:B------:R-:W-:Y:S01]  /*0290*/  CS2R R6, SRZ ;  /* 0x0000000000067805 */ /* 0x000fe2000001ff00 */
[----:B0-----:R-:W-:-:S07]  /*02a0*/  IMAD.WIDE.U32 R8, R12, 0xc80, R8 ;  /* 0x00000c800c087825 */ /* 0x001fce00078e0008 */
.L_x_51:
[----:B------:R-:W-:-:S06]  /*02b0*/  IMAD R17, R16, 0x4, R15 ;  /* 0x0000000410117824 */ /* 0x000fcc00078e020f */
[----:B------:R-:W5:Y:S01]  /*02c0*/  LDL R17, [R17+0x4] ;  /* 0x0000040011117983 */ /* 0x000f620000100800 */
[----:B------:R-:W-:Y:S01]  /*02d0*/  IMAD.SHL.U32 R18, R16, 0x20, RZ ;  /* 0x0000002010127824 */ /* 0x000fe200078e00ff */
[----:B------:R-:W-:-:S06]  /*02e0*/  UMOV UR4, URZ ;  /* 0x000000ff00047c82 */ /* 0x000fcc0008000000 */
.L_x_50:
        /* <DEDUP_REMOVED lines=8> */
[----:B------:R-:W3:Y:S04]  /*0370*/  @!P0 LDG.E R21, desc[UR36][R10.64+0x4] ;  /* 0x000004240a158981 */ /* 0x000ee8000c1e1900 */
[----:B------:R-:W4:Y:S04]  /*0380*/  @!P0 LDG.E R20, desc[UR36][R10.64+0x8] ;  /* 0x000008240a148981 */ /* 0x000f28000c1e1900 */
[----:B------:R-:W4:Y:S04]  /*0390*/  @!P0 LDG.E R23, desc[UR36][R10.64+0xc] ;  /* 0x00000c240a178981 */ /* 0x000f28000c1e1900 */
[----:B------:R-:W4:Y:S04]  /*03a0*/  @!P0 LDG.E R24, desc[UR36][R10.64+0x10] ;  /* 0x000010240a188981 */ /* 0x000f28000c1e1900 */
[----:B------:R-:W4:Y:S04]  /*03b0*/  @P1 LDG.E R25, desc[UR36][R10.64+0x14] ;  /* 0x000014240a191981 */ /* 0x000f28000c1e1900 */
        /* <DEDUP_REMOVED lines=10> */
[----:B------:R-:W4:Y:S01]  /*0460*/  @P4 LDG.E R36, desc[UR36][R10.64+0x58] ;  /* 0x000058240a244981 */ /* 0x000f22000c1e1900 */
[----:B--2---:R-:W-:-:S03]  /*0470*/  @!P0 LOP3.LUT R0, R0, R19, RZ, 0x3c, !PT ;  /* 0x0000001300008212 */ /* 0x004fc600078e3cff */
[----:B------:R-:W2:Y:S01]  /*0480*/  @P1 LDG.E R19, desc[UR36][R10.64+0x20] ;  /* 0x000020240a131981 */ /* 0x000ea2000c1e1900 */
[----:B---3--:R-:W-:-:S03]  /*0490*/  @!P0 LOP3.LUT R4, R4, R21, RZ, 0x3c, !PT ;  /* 0x0000001504048212 */ /* 0x008fc600078e3cff */
[----:B------:R-:W3:Y:S01]  /*04a0*/  @P2 LDG.E R21, desc[UR36][R10.64+0x2c] ;  /* 0x00002c240a152981 */ /* 0x000ee2000c1e1900 */
[----:B----4-:R-:W-:-:S03]  /*04b0*/  @!P0 LOP3.LUT R5, R5, R20, RZ, 0x3c, !PT ;  /* 0x0000001405058212 */ /* 0x010fc600078e3cff */
[----:B------:R-:W4:Y:S01]  /*04c0*/  @P1 LDG.E R20, desc[UR36][R10.64+0x1c] ;  /* 0x00001c240a141981 */ /* 0x000f22000c1e1900 */
[----:B------:R-:W-:-:S03]  /*04d0*/  @!P0 LOP3.LUT R6, R6, R23, RZ, 0x3c, !PT ;  /* 0x0000001706068212 */ /* 0x000fc600078e3cff */
[----:B------:R-:W4:Y:S01]  /*04e0*/  @P2 LDG.E R23, desc[UR36][R10.64+0x34] ;  /* 0x000034240a172981 */ /* 0x000f22000c1e1900 */
[----:B------:R-:W-:Y:S02]  /*04f0*/  @!P0 LOP3.LUT R7, R7, R24, RZ, 0x3c, !PT ;  /* 0x0000001807078212 */ /* 0x000fe400078e3cff */
[----:B------:R-:W-:Y:S01]  /*0500*/  LOP3.LUT P0, RZ, R28, 0x80, RZ, 0xc0, !PT ;  /* 0x000000801cff7812 */ /* 0x000fe2000780c0ff */
        /* <DEDUP_REMOVED lines=9> */
[----:B------:R-:W-:-:S04]  /*05a0*/  @P4 LOP3.LUT R0, R0, R33, RZ, 0x3c, !PT ;  /* 0x0000002100004212 */ /* 0x000fc800078e3cff */
[----:B------:R-:W-:-:S04]  /*05b0*/  @P5 LOP3.LUT R0, R0, R35, RZ, 0x3c, !PT ;  /* 0x0000002300005212 */ /* 0x000fc800078e3cff */
[----:B------:R-:W-:Y:S02]  /*05c0*/  @P6 LOP3.LUT R0, R0, R37, RZ, 0x3c, !PT ;  /* 0x0000002500006212 */ /* 0x000fe400078e3cff */
[----:B--2---:R-:W-:Y:S02]  /*05d0*/  @P1 LOP3.LUT R6, R6, R19, RZ, 0x3c, !PT ;  /* 0x0000001306061212 */ /* 0x004fe400078e3cff */
        /* <DEDUP_REMOVED lines=8> */
[----:B------:R-:W-:-:S03]  /*0660*/  @P1 LOP3.LUT R7, R7, R24, RZ, 0x3c, !PT ;  /* 0x0000001807071212 */ /* 0x000fc600078e3cff */
[----:B------:R-:W4:Y:S01]  /*0670*/  @P5 LDG.E R24, desc[UR36][R10.64+0x6c] ;  /* 0x00006c240a185981 */ /* 0x000f22000c1e1900 */
[----:B------:R-:W-:-:S03]  /*0680*/  @P3 LOP3.LUT R5, R5, R32, RZ, 0x3c, !PT ;  /* 0x0000002005053212 */ /* 0x000fc600078e3cff */
        /* <DEDUP_REMOVED lines=8> */
[----:B------:R-:W-:-:S03]  /*0710*/  @P0 LOP3.LUT R0, R0, R31, RZ, 0x3c, !PT ;  /* 0x0000001f00000212 */ /* 0x000fc600078e3cff */
[----:B------:R-:W4:Y:S01]  /*0720*/  @P6 LDG.E R32, desc[UR36][R10.64+0x88] ;  /* 0x000088240a206981 */ /* 0x000f22000c1e1900 */
[----:B------:R-:W-:Y:S02]  /*0730*/  @P4 LOP3.LUT R4, R4, R29, RZ, 0x3c, !PT ;  /* 0x0000001d04044212 */ /* 0x000fe400078e3cff */
[----:B------:R-:W-:Y:S01]  /*0740*/  @P4 LOP3.LUT R5, R5, R36, RZ, 0x3c, !PT ;  /* 0x0000002405054212 */ /* 0x000fe200078e3cff */
[----:B------:R-:W4:Y:S04]  /*0750*/  @P0 LDG.E R29, desc[UR36][R10.64+0x90] ;  /* 0x000090240a1d0981 */ /* 0x000f28000c1e1900 */
[----:B------:R-:W4:Y:S04]  /*0760*/  @P0 LDG.E R34, desc[UR36][R10.64+0x94] ;  /* 0x000094240a220981 */ /* 0x000f28000c1e1900 */
[----:B------:R-:W4:Y:S04]  /*0770*/  @P0 LDG.E R31, desc[UR36][R10.64+0x98] ;  /* 0x000098240a1f0981 */ /* 0x000f28000c1e1900 */
[----:B------:R-:W4:Y:S01]  /*0780*/  @P0 LDG.E R36, desc[UR36][R10.64+0x9c] ;  /* 0x00009c240a240981 */ /* 0x000f22000c1e1900 */
[----:B--2---:R-:W-:-:S02]  /*0790*/  @P4 LOP3.LUT R6, R6, R19, RZ, 0x3c, !PT ;  /* 0x0000001306064212 */ /* 0x004fc400078e3cff */
[----:B---3--:R-:W-:Y:S02]  /*07a0*/  @P5 LOP3.LUT R4, R4, R21, RZ, 0x3c, !PT ;  /* 0x0000001504045212 */ /* 0x008fe400078e3cff */
[----:B----4-:R-:W-:-:S04]  /*07b0*/  @P4 LOP3.LUT R7, R7, R20, RZ, 0x3c, !PT ;  /* 0x0000001407074212 */ /* 0x010fc800078e3cff */
[----:B------:R-:W-:Y:S02]  /*07c0*/  @P5 LOP3.LUT R7, R7, R26, RZ, 0x3c, !PT ;  /* 0x0000001a07075212 */ /* 0x000fe400078e3cff */
[----:B------:R-:W-:Y:S02]  /*07d0*/  @P5 LOP3.LUT R5, R5, R24, RZ, 0x3c, !PT ;  /* 0x0000001805055212 */ /* 0x000fe400078e3cff */
[----:B------:R-:W-:Y:S02]  /*07e0*/  @P5 LOP3.LUT R6, R6, R23, RZ, 0x3c, !PT ;  /* 0x0000001706065212 */ /* 0x000fe400078e3cff */
[----:B------:R-:W-:Y:S02]  /*07f0*/  @P6 LOP3.LUT R5, R5, R30, RZ, 0x3c, !PT ;  /* 0x0000001e05056212 */ /* 0x000fe400078e3cff */
[----:B------:R-:W-:Y:S02]  /*0800*/  @P6 LOP3.LUT R4, R4, R25, RZ, 0x3c, !PT ;  /* 0x0000001904046212 */ /* 0x000fe400078e3cff */
[----:B------:R-:W-:-:S02]  /*0810*/  @P6 LOP3.LUT R6, R6, R27, RZ, 0x3c, !PT ;  /* 0x0000001b06066212 */ /* 0x000fc400078e3cff */
[----:B------:R-:W-:Y:S02]  /*0820*/  @P6 LOP3.LUT R7, R7, R32, RZ, 0x3c, !PT ;  /* 0x0000002007076212 */ /* 0x000fe400078e3cff */
[----:B------:R-:W-:Y:S02]  /*0830*/  @P0 LOP3.LUT R4, R4, R29, RZ, 0x3c, !PT ;  /* 0x0000001d04040212 */ /* 0x000fe400078e3cff */
[----:B------:R-:W-:Y:S02]  /*0840*/  @P0 LOP3.LUT R5, R5, R34, RZ, 0x3c, !PT ;  /* 0x0000002205050212 */ /* 0x000fe400078e3cff */
[----:B------:R-:W-:Y:S02]  /*0850*/  @P0 LOP3.LUT R6, R6, R31, RZ, 0x3c, !PT ;  /* 0x0000001f06060212 */ /* 0x000fe400078e3cff */
[----:B------:R-:W-:Y:S02]  /*0860*/  @P0 LOP3.LUT R7, R7, R36, RZ, 0x3c, !PT ;  /* 0x0000002407070212 */ /* 0x000fe400078e3cff */
        /* <DEDUP_REMOVED lines=26> */
[----:B------:R-:W-:Y:S02]  /*0a10*/  @P0 LOP3.LUT R5, R5, R20, RZ, 0x3c, !PT ;  /* 0x0000001405050212 */ /* 0x000fe400078e3cff */
[----:B------:R-:W-:Y:S01]  /*0a20*/  LOP3.LUT P0, RZ, R28, 0x8000, RZ, 0xc0, !PT ;  /* 0x000080001cff7812 */ /* 0x000fe2000780c0ff */
[----:B------:R-:W4:Y:S01]  /*0a30*/  @P3 LDG.E R20, desc[UR36][R10.64+0xec] ;  /* 0x0000ec240a143981 */ /* 0x000f22000c1e1900 */
[----:B------:R-:W-:-:S03]  /*0a40*/  @P2 LOP3.LUT R0, R0, R31, RZ, 0x3c, !PT ;  /* 0x0000001f00002212 */ /* 0x000fc600078e3cff */
[----:B------:R-:W4:Y:S01]  /*0a50*/  @P2 LDG.E R28, desc[UR36][R10.64+0xd0] ;  /* 0x0000d0240a1c2981 */ /* 0x000f22000c1e1900 */
[----:B------:R-:W-:-:S03]  /*0a60*/  @P3 LOP3.LUT R0, R0, R19, RZ, 0x3c, !PT ;  /* 0x0000001300003212 */ /* 0x000fc600078e3cff */
[----:B------:R-:W4:Y:S04]  /*0a70*/  @P2 LDG.E R31, desc[UR36][R10.64+0xd4] ;  /* 0x0000d4240a1f2981 */ /* 0x000f28000c1e1900 */
[----:B------:R-:W4:Y:S01]  /*0a80*/  @P3 LDG.E R19, desc[UR36][R10.64+0xe8] ;  /* 0x0000e8240a133981 */ /* 0x000f22000c1e1900 */
[----:B------:R-:W-:Y:S02]  /*0a90*/  @P4 LOP3.LUT R0, R0, R21, RZ, 0x3c, !PT ;  /* 0x0000001500004212 */ /* 0x000fe400078e3cff */
[----:B------:R-:W-:Y:S01]  /*0aa0*/  @P1 LOP3.LUT R7, R7, R26, RZ, 0x3c, !PT ;  /* 0x0000001a07071212 */ /* 0x000fe200078e3cff */
[----:B------:R-:W4:Y:S04]  /*0ab0*/  @P4 LDG.E R21, desc[UR36][R10.64+0xf4] ;  /* 0x0000f4240a154981 */ /* 0x000f28000c1e1900 */
[----:B------:R-:W4:Y:S01]  /*0ac0*/  @P4 LDG.E R26, desc[UR36][R10.64+0x100] ;  /* 0x000100240a1a4981 */ /* 0x000f22000c1e1900 */
[----:B------:R-:W-:-:S03]  /*0ad0*/  @P2 LOP3.LUT R7, R7, R30, RZ, 0x3c, !PT ;  /* 0x0000001e07072212 */ /* 0x000fc600078e3cff */
        /* <DEDUP_REMOVED lines=23> */
[----:B------:R-:W4:Y:S04]  /*0c50*/  @P0 LDG.E R20, desc[UR36][R10.64+0x134] ;  /* 0x000134240a140981 */ /* 0x000f28000c1e1900 */
[----:B------:R-:W4:Y:S01]  /*0c60*/  @P0 LDG.E R33, desc[UR36][R10.64+0x138] ;  /* 0x000138240a210981 */ /* 0x000f22000c1e1900 */
[----:B------:R-:W-:Y:S01]  /*0c70*/  UIADD3 UR4, UPT, UPT, UR4, 0x10, URZ ;  /* 0x0000001004047890 */ /* 0x000fe2000fffe0ff */
[----:B------:R-:W-:Y:S02]  /*0c80*/  @P4 LOP3.LUT R4, R4, R21, RZ, 0x3c, !PT ;  /* 0x0000001504044212 */ /* 0x000fe400078e3cff */
[----:B------:R-:W-:Y:S01]  /*0c90*/  @P4 LOP3.LUT R7, R7, R26, RZ, 0x3c, !PT ;  /* 0x0000001a07074212 */ /* 0x000fe200078e3cff */
[----:B------:R-:W-:-:S03]  /*0ca0*/  UISETP.NE.AND UP0, UPT, UR4, 0x20, UPT ;  /* 0x000000200400788c */ /* 0x000fc6000bf05270 */
[----:B------:R-:W-:Y:S02]  /*0cb0*/  @P5 LOP3.LUT R7, R7, R30, RZ, 0x3c, !PT ;  /* 0x0000001e07075212 */ /* 0x000fe400078e3cff */
[----:B------:R-:W-:Y:S02]  /*0cc0*/  @P6 LOP3.LUT R0, R0, R35, RZ, 0x3c, !PT ;  /* 0x0000002300006212 */ /* 0x000fe400078e3cff */
[----:B------:R-:W-:Y:S02]  /*0cd0*/  @P6 LOP3.LUT R7, R7, R34, RZ, 0x3c, !PT ;  /* 0x0000002207076212 */ /* 0x000fe400078e3cff */
[----:B------:R-:W-:Y:S02]  /*0ce0*/  @P0 LOP3.LUT R0, R0, R37, RZ, 0x3c, !PT ;  /* 0x0000002500000212 */ /* 0x000fe400078e3cff */
[----:B------:R-:W-:Y:S02]  /*0cf0*/  @P0 LOP3.LUT R7, R7, R36, RZ, 0x3c, !PT ;  /* 0x0000002407070212 */ /* 0x000fe400078e3cff */
[----:B--2---:R-:W-:-:S04]  /*0d00*/  @P4 LOP3.LUT R6, R6, R23, RZ, 0x3c, !PT ;  /* 0x0000001706064212 */ /* 0x004fc800078e3cff */
[----:B---3--:R-:W-:Y:S02]  /*0d10*/  @P5 LOP3.LUT R6, R6, R27, RZ, 0x3c, !PT ;  /* 0x0000001b06065212 */ /* 0x008fe400078e3cff */
[----:B----4-:R-:W-:Y:S02]  /*0d20*/  @P4 LOP3.LUT R5, R5, R24, RZ, 0x3c, !PT ;  /* 0x0000001805054212 */ /* 0x010fe400078e3cff */
[----:B------:R-:W-:-:S04]  /*0d30*/  @P5 LOP3.LUT R4, R4, R25, RZ, 0x3c, !PT ;  /* 0x0000001904045212 */ /* 0x000fc800078e3cff */
[----:B------:R-:W-:Y:S02]  /*0d40*/  @P6 LOP3.LUT R4, R4, R29, RZ, 0x3c, !PT ;  /* 0x0000001d04046212 */ /* 0x000fe400078e3cff */
[----:B------:R-:W-:Y:S02]  /*0d50*/  @P5 LOP3.LUT R5, R5, R28, RZ, 0x3c, !PT ;  /* 0x0000001c05055212 */ /* 0x000fe400078e3cff */
[----:B------:R-:W-:Y:S02]  /*0d60*/  @P0 LOP3.LUT R4, R4, R31, RZ, 0x3c, !PT ;  /* 0x0000001f04040212 */ /* 0x000fe400078e3cff */
[----:B------:R-:W-:Y:S02]  /*0d70*/  @P6 LOP3.LUT R5, R5, R32, RZ, 0x3c, !PT ;  /* 0x0000002005056212 */ /* 0x000fe400078e3cff */
[----:B------:R-:W-:Y:S02]  /*0d80*/  @P6 LOP3.LUT R6, R6, R19, RZ, 0x3c, !PT ;  /* 0x0000001306066212 */ /* 0x000fe400078e3cff */
[----:B------:R-:W-:-:S02]  /*0d90*/  @P0 LOP3.LUT R5, R5, R20, RZ, 0x3c, !PT ;  /* 0x0000001405050212 */ /* 0x000fc400078e3cff */
[----:B------:R-:W-:Y:S01]  /*0da0*/  @P0 LOP3.LUT R6, R6, R33, RZ, 0x3c, !PT ;  /* 0x0000002106060212 */ /* 0x000fe200078e3cff */
[----:B------:R-:W-:Y:S06]  /*0db0*/  BRA.U UP0, `(.L_x_50) ;  /* 0xfffffff5004c7547 */ /* 0x000fec000b83ffff */
[----:B------:R-:W-:-:S05]  /*0dc0*/  VIADD R16, R16, 0x1 ;  /* 0x0000000110107836 */ /* 0x000fca0000000000 */
[----:B------:R-:W-:-:S13]  /*0dd0*/  ISETP.NE.AND P0, PT, R16, 0x5, PT ;  /* 0x000000051000780c */ /* 0x000fda0003f05270 */
[----:B------:R-:W-:Y:S05]  /*0de0*/  @P0 BRA `(.L_x_51) ;  /* 0xfffffff400300947 */ /* 0x000fea000383ffff */
[----:B------:R1:W-:Y:S01]  /*0df0*/  STL.64 [R1+0x18], R4 ;  /* 0x0000180401007387 */ /* 0x0003e20000100a00 */
[----:B------:R-:W-:-:S03]  /*0e00*/  ISETP.NE.U32.AND P0, PT, R22, 0x1, PT ;  /* 0x000000011600780c */ /* 0x000fc60003f05070 */
[----:B------:R1:W-:Y:S01]  /*0e10*/  STL.64 [R1+0x20], R6 ;  /* 0x0000200601007387 */ /* 0x0003e20000100a00 */
[----:B------:R-:W-:-:S03]  /*0e20*/  ISETP.NE.AND.EX P0, PT, RZ, RZ, PT, P0 ;  /* 0x000000ffff00720c */ /* 0x000fc60003f05300 */
[----:B------:R1:W-:Y:S10]  /*0e30*/  STL [R1+0x14], R0 ;  /* 0x0000140001007387 */ /* 0x0003f40000100800 */
[----:B-1----:R-:W-:Y:S05]  /*0e40*/  @!P0 BRA `(.L_x_49) ;  /* 0x0000001400e48947 */ /* 0x002fea0003800000 */
[----:B------:R-:W-:Y:S01]  /*0e50*/  IMAD.MOV.U32 R0, RZ, RZ, RZ ;  /* 0x000000ffff007224 */ /* 0x000fe200078e00ff */
[----:B------:R-:W-:Y:S01]  /*0e60*/  CS2R R4, SRZ ;  /* 0x0000000000047805 */ /* 0x000fe2000001ff00 */
[----:B------:R-:W-:Y:S01]  /*0e70*/  IMAD.MOV.U32 R16, RZ, RZ, RZ ;  /* 0x000000ffff107224 */ /* 0x000fe200078e00ff */
[----:B------:R-:W-:-:S07]  /*0e80*/  CS2R R6, SRZ ;  /* 0x0000000000067805 */ /* 0x000fce000001ff00 */
.L_x_53:
[----:B------:R-:W-:-:S06]  /*0e90*/  IMAD R17, R16, 0x4, R15 ;  /* 0x0000000410117824 */ /* 0x000fcc00078e020f */
[----:B------:R-:W5:Y:S01]  /*0ea0*/  LDL R17, [R17+0x4] ;  /* 0x0000040011117983 */ /* 0x000f620000100800 */
[----:B------:R-:W-:Y:S01]  /*0eb0*/  IMAD.SHL.U32 R18, R16, 0x20, RZ ;  /* 0x0000002010127824 */ /* 0x000fe200078e00ff */
[----:B------:R-:W-:-:S06]  /*0ec0*/  UMOV UR4, URZ ;  /* 0x000000ff00047c82 */ /* 0x000fcc0008000000 */
.L_x_52:
        /* <DEDUP_REMOVED lines=181> */
[----:B-1----:R-:W-:Y:S05]  /*1a20*/  @P0 BRA `(.L_x_49) ;  /* 0x0000000800ec0947 */ /* 0x002fea0003800000 */
[----:B------:R-:W-:Y:S01]  /*1a30*/  IMAD.MOV.U32 R0, RZ, RZ, RZ ;  /* 0x000000ffff007224 */ /* 0x000fe200078e00ff */
[----:B------:R-:W-:Y:S01]  /*1a40*/  CS2R R6, SRZ ;  /* 0x0000000000067805 */ /* 0x000fe2000001ff00 */
[----:B------:R-:W-:Y:S01]  /*1a50*/  IMAD.MOV.U32 R16, RZ, RZ, RZ ;  /* 0x000000ffff107224 */ /* 0x000fe200078e00ff */
[----:B------:R-:W-:-:S07]  /*1a60*/  CS2R R4, SRZ ;  /* 0x0000000000047805 */ /* 0x000fce000001ff00 */
.L_x_55:
[----:B------:R-:W-:-:S06]  /*1a70*/  IMAD R17, R16, 0x4, R15 ;  /* 0x0000000410117824 */ /* 0x000fcc00078e020f */
[----:B------:R-:W5:Y:S01]  /*1a80*/  LDL R17, [R17+0x4] ;  /* 0x0000040011117983 */ /* 0x000f620000100800 */
[----:B------:R-:W-:Y:S01]  /*1a90*/  IMAD.SHL.U32 R18, R16, 0x20, RZ ;  /* 0x0000002010127824 */ /* 0x000fe200078e00ff */
[----:B------:R-:W-:-:S06]  /*1aa0*/  UMOV UR4, URZ ;  /* 0x000000ff00047c82 */ /* 0x000fcc0008000000 */
.L_x_54:
        /* <DEDUP_REMOVED lines=9> */
[----:B------:R-:W4:Y:S04]  /*1b40*/  @!P0 LDG.E R20, desc[UR36][R10.64+0x8] ;  /* 0x000008240a148981 */ /* 0x000f28000c1e1900 */
[----:B------:R-:W4:Y:S04]  /*1b50*/  @!P0 LDG.E R22, desc[UR36][R10.64+0x10] ;  /* 0x000010240a168981 */ /* 0x000f28000c1e1900 */
[----:B------:R-:W4:Y:S04]  /*1b60*/  @P2 LDG.E R27, desc[UR36][R10.64+0x28] ;  /* 0x000028240a1b2981 */ /* 0x000f28000c1e1900 */
        /* <DEDUP_REMOVED lines=12> */
[----:B---3--:R-:W-:-:S03]  /*1c30*/  @P1 LOP3.LUT R0, R0, R25, RZ, 0x3c, !PT ;  /* 0x0000001900001212 */ /* 0x008fc600078e3cff */
[----:B------:R-:W3:Y:S01]  /*1c40*/  @P2 LDG.E R25, desc[UR36][R10.64+0x34] ;  /* 0x000034240a192981 */ /* 0x000ee2000c1e1900 */
[----:B----4-:R-:W-:-:S03]  /*1c50*/  @!P0 LOP3.LUT R7, R7, R20, RZ, 0x3c, !PT ;  /* 0x0000001407078212 */ /* 0x010fc600078e3cff */
[----:B------:R-:W4:Y:S01]  /*1c60*/  @P1 LDG.E R20, desc[UR36][R10.64+0x1c] ;  /* 0x00001c240a141981 */ /* 0x000f22000c1e1900 */
[----:B------:R-:W-:-:S03]  /*1c70*/  @!P0 LOP3.LUT R5, R5, R22, RZ, 0x3c, !PT ;  /* 0x0000001605058212 */ /* 0x000fc600078e3cff */
[----:B------:R-:W3:Y:S01]  /*1c80*/  @P1 LDG.E R22, desc[UR36][R10.64+0x24] ;  /* 0x000024240a161981 */ /* 0x000ee2000c1e1900 */
[----:B------:R-:W-:-:S03]  /*1c90*/  @P2 LOP3.LUT R0, R0, R27, RZ, 0x3c, !PT ;  /* 0x0000001b00002212 */ /* 0x000fc600078e3cff */
[----:B------:R-:W3:Y:S01]  /*1ca0*/  @P3 LDG.E R27, desc[UR36][R10.64+0x40] ;  /* 0x000040240a1b3981 */ /* 0x000ee2000c1e1900 */
[----:B------:R-:W-:-:S03]  /*1cb0*/  @!P0 LOP3.LUT R6, R6, R21, RZ, 0x3c, !PT ;  /* 0x0000001506068212 */ /* 0x000fc600078e3cff */
[----:B------:R-:W3:Y:S01]  /*1cc0*/  @P1 LDG.E R21, desc[UR36][R10.64+0x20] ;  /* 0x000020240a151981 */ /* 0x000ee2000c1e1900 */
[----:B------:R-:W-:-:S03]  /*1cd0*/  @!P0 LOP3.LUT R4, R4, R23, RZ, 0x3c, !PT ;  /* 0x0000001704048212 */ /* 0x000fc600078e3cff */
[----:B------:R-:W3:Y:S01]  /*1ce0*/  @P2 LDG.E R23, desc[UR36][R10.64+0x2c] ;  /* 0x00002c240a172981 */ /* 0x000ee2000c1e1900 */
[----:B------:R-:W-:-:S03]  /*1cf0*/  @P3 LOP3.LUT R0, R0, R29, RZ, 0x3c, !PT ;  /* 0x0000001d00003212 */ /* 0x000fc600078e3cff */
[----:B------:R-:W3:Y:S01]  /*1d00*/  @P3 LDG.E R29, desc[UR36][R10.64+0x48] ;  /* 0x000048240a1d3981 */ /* 0x000ee2000c1e1900 */
[----:B------:R-:W-:-:S03]  /*1d10*/  @P4 LOP3.LUT R0, R0, R31, RZ, 0x3c, !PT ;  /* 0x0000001f00004212 */ /* 0x000fc600078e3cff */
[----:B------:R-:W3:Y:S01]  /*1d20*/  @P4 LDG.E R31, desc[UR36][R10.64+0x54] ;  /* 0x000054240a1f4981 */ /* 0x000ee2000c1e1900 */
[----:B------:R-:W-:-:S13]  /*1d30*/  LOP3.LUT P0, RZ, R26, 0x80, RZ, 0xc0, !PT ;  /* 0x000000801aff7812 */ /* 0x000fda000780c0ff */
[----:B------:R-:W3:Y:S01]  /*1d40*/  @P0 LDG.E R34, desc[UR36][R10.64+0x94] ;  /* 0x000094240a220981 */ /* 0x000ee2000c1e1900 */
[----:B------:R-:W-:-:S03]  /*1d50*/  @P5 LOP3.LUT R0, R0, R33, RZ, 0x3c, !PT ;  /* 0x0000002100005212 */ /* 0x000fc600078e3cff */
[----:B------:R-:W3:Y:S04]  /*1d60*/  @P0 LDG.E R36, desc[UR36][R10.64+0x9c] ;  /* 0x00009c240a240981 */ /* 0x000ee8000c1e1900 */
[----:B------:R-:W3:Y:S01]  /*1d70*/  @P0 LDG.E R33, desc[UR36][R10.64+0x8c] ;  /* 0x00008c240a210981 */ /* 0x000ee2000c1e1900 */
[----:B--2---:R-:W-:-:S03]  /*1d80*/  @P1 LOP3.LUT R6, R6, R19, RZ, 0x3c, !PT ;  /* 0x0000001306061212 */ /* 0x004fc600078e3cff */
[----:B------:R-:W2:Y:S01]  /*1d90*/  @P4 LDG.E R19, desc[UR36][R10.64+0x5c] ;  /* 0x00005c240a134981 */ /* 0x000ea2000c1e1900 */
[----:B----4-:R-:W-:-:S03]  /*1da0*/  @P1 LOP3.LUT R7, R7, R20, RZ, 0x3c, !PT ;  /* 0x0000001407071212 */ /* 0x010fc600078e3cff */
[----:B------:R-:W4:Y:S01]  /*1db0*/  @P4 LDG.E R20, desc[UR36][R10.64+0x58] ;  /* 0x000058240a144981 */ /* 0x000f22000c1e1900 */
[----:B---3--:R-:W-:-:S03]  /*1dc0*/  @P1 LOP3.LUT R5, R5, R22, RZ, 0x3c, !PT ;  /* 0x0000001605051212 */ /* 0x008fc600078e3cff */
[----:B------:R-:W3:Y:S01]  /*1dd0*/  @P4 LDG.E R22, desc[UR36][R10.64+0x60] ;  /* 0x000060240a164981 */ /* 0x000ee2000c1e1900 */
[----:B------:R-:W-:Y:S02]  /*1de0*/  @P2 LOP3.LUT R7, R7, R24, RZ, 0x3c, !PT ;  /* 0x0000001807072212 */ /* 0x000fe400078e3cff */
[----:B------:R-:W-:Y:S01]  /*1df0*/  @P2 LOP3.LUT R5, R5, R28, RZ, 0x3c, !PT ;  /* 0x0000001c05052212 */ /* 0x000fe200078e3cff */
[----:B------:R-:W3:Y:S01]  /*1e00*/  @P5 LDG.E R24, desc[UR36][R10.64+0x6c] ;  /* 0x00006c240a185981 */ /* 0x000ee2000c1e1900 */
[----:B------:R-:W-:-:S03]  /*1e10*/  @P1 LOP3.LUT R4, R4, R21, RZ, 0x3c, !PT ;  /* 0x0000001504041212 */ /* 0x000fc600078e3cff */
[----:B------:R-:W3:Y:S01]  /*1e20*/  @P5 LDG.E R21, desc[UR36][R10.64+0x68] ;  /* 0x000068240a155981 */ /* 0x000ee2000c1e1900 */
[----:B------:R-:W-:-:S03]  /*1e30*/  @P2 LOP3.LUT R6, R6, R23, RZ, 0x3c, !PT ;  /* 0x0000001706062212 */ /* 0x000fc600078e3cff */
[----:B------:R-:W3:Y:S01]  /*1e40*/  @P5 LDG.E R23, desc[UR36][R10.64+0x70] ;  /* 0x000070240a175981 */ /* 0x000ee2000c1e1900 */
[----:B------:R-:W-:-:S03]  /*1e50*/  @P2 LOP3.LUT R4, R4, R25, RZ, 0x3c, !PT ;  /* 0x0000001904042212 */ /* 0x000fc600078e3cff */
        /* <DEDUP_REMOVED lines=9> */
[----:B------:R-:W3:Y:S04]  /*1ef0*/  @P6 LDG.E R32, desc[UR36][R10.64+0x88] ;  /* 0x000088240a206981 */ /* 0x000ee8000c1e1900 */
[----:B------:R-:W3:Y:S04]  /*1f00*/  @P0 LDG.E R29, desc[UR36][R10.64+0x90] ;  /* 0x000090240a1d0981 */ /* 0x000ee8000c1e1900 */
[----:B------:R-:W3:Y:S01]  /*1f10*/  @P0 LDG.E R31, desc[UR36][R10.64+0x98] ;  /* 0x000098240a1f0981 */ /* 0x000ee2000c1e1900 */
[----:B------:R-:W-:-:S04]  /*1f20*/  @P6 LOP3.LUT R0, R0, R35, RZ, 0x3c, !PT ;  /* 0x0000002300006212 */ /* 0x000fc800078e3cff */
[----:B------:R-:W-:Y:S02]  /*1f30*/  @P0 LOP3.LUT R0, R0, R33, RZ, 0x3c, !PT ;  /* 0x0000002100000212 */ /* 0x000fe400078e3cff */
[----:B--2---:R-:W-:Y:S02]  /*1f40*/  @P4 LOP3.LUT R4, R4, R19, RZ, 0x3c, !PT ;  /* 0x0000001304044212 */ /* 0x004fe400078e3cff */
[----:B----4-:R-:W-:Y:S02]  /*1f50*/  @P4 LOP3.LUT R7, R7, R20, RZ, 0x3c, !PT ;  /* 0x0000001407074212 */ /* 0x010fe400078e3cff */
[----:B---3--:R-:W-:Y:S02]  /*1f60*/  @P4 LOP3.LUT R5, R5, R22, RZ, 0x3c, !PT ;  /* 0x0000001605054212 */ /* 0x008fe400078e3cff */
[----:B------:R-:W-:Y:S02]  /*1f70*/  @P5 LOP3.LUT R7, R7, R24, RZ, 0x3c, !PT ;  /* 0x0000001807075212 */ /* 0x000fe400078e3cff */
[----:B------:R-:W-:-:S02]  /*1f80*/  @P5 LOP3.LUT R6, R6, R21, RZ, 0x3c, !PT ;  /* 0x0000001506065212 */ /* 0x000fc400078e3cff */
        /* <DEDUP_REMOVED lines=37> */
[----:B------:R-:W-:Y:S01]  /*21e0*/  LOP3.LUT P0, RZ, R26, 0x8000, RZ, 0xc0, !PT ;  /* 0x000080001aff7812 */ /* 0x000fe2000780c0ff */
[----:B------:R-:W4:Y:S04]  /*21f0*/  @P1 LDG.E R27, desc[UR36][R10.64+0xc0] ;  /* 0x0000c0240a1b1981 */ /* 0x000f28000c1e1900 */
[----:B------:R-:W4:Y:S01]  /*2200*/  @P2 LDG.E R26, desc[UR36][R10.64+0xd0] ;  /* 0x0000d0240a1a2981 */ /* 0x000f22000c1e1900 */
[----:B------:R-:W-:-:S03]  /*2210*/  @P1 LOP3.LUT R0, R0, R19, RZ, 0x3c, !PT ;  /* 0x0000001300001212 */ /* 0x000fc600078e3cff */
        /* <DEDUP_REMOVED lines=33> */
[----:B------:R-:W-:Y:S01]  /*2430*/  UISETP.NE.AND UP0, UPT, UR4, 0x20, UPT ;  /* 0x000000200400788c */ /* 0x000fe2000bf05270 */
[----:B------:R-:W-:-:S02]  /*2440*/  @P4 LOP3.LUT R7, R7, R24, RZ, 0x3c, !PT ;  /* 0x0000001807074212 */ /* 0x000fc400078e3cff */
[----:B------:R-:W-:Y:S02]  /*2450*/  @P5 LOP3.LUT R0, R0, R37, RZ, 0x3c, !PT ;  /* 0x0000002500005212 */ /* 0x000fe400078e3cff */
[----:B------:R-:W-:Y:S02]  /*2460*/  @P5 LOP3.LUT R7, R7, R28, RZ, 0x3c, !PT ;  /* 0x0000001c07075212 */ /* 0x000fe400078e3cff */
[----:B------:R-:W-:-:S04]  /*2470*/  @P6 LOP3.LUT R0, R0, R39, RZ, 0x3c, !PT ;  /* 0x0000002700006212 */ /* 0x000fc800078e3cff */
[----:B------:R-:W-:Y:S02]  /*2480*/  @P0 LOP3.LUT R0, R0, R41, RZ, 0x3c, !PT ;  /* 0x0000002900000212 */ /* 0x000fe400078e3cff */
[----:B--2---:R-:W-:Y:S02]  /*2490*/  @P3 LOP3.LUT R5, R5, R22, RZ, 0x3c, !PT ;  /* 0x0000001605053212 */ /* 0x004fe400078e3cff */
[----:B---3--:R-:W-:Y:S02]  /*24a0*/  @P4 LOP3.LUT R4, R4, R23, RZ, 0x3c, !PT ;  /* 0x0000001704044212 */ /* 0x008fe400078e3cff */
[----:B----4-:R-:W-:-:S04]  /*24b0*/  @P5 LOP3.LUT R6, R6, R25, RZ, 0x3c, !PT ;  /* 0x0000001906065212 */ /* 0x010fc800078e3cff */
[----:B------:R-:W-:Y:S02]  /*24c0*/  @P6 LOP3.LUT R6, R6, R29, RZ, 0x3c, !PT ;  /* 0x0000001d06066212 */ /* 0x000fe400078e3cff */
[----:B------:R-:W-:Y:S02]  /*24d0*/  @P5 LOP3.LUT R4, R4, R27, RZ, 0x3c, !PT ;  /* 0x0000001b04045212 */ /* 0x000fe400078e3cff */
[----:B------:R-:W-:-:S04]  /*24e0*/  @P4 LOP3.LUT R5, R5, R26, RZ, 0x3c, !PT ;  /* 0x0000001a05054212 */ /* 0x000fc800078e3cff */
[----:B------:R-:W-:Y:S02]  /*24f0*/  @P5 LOP3.LUT R5, R5, R30, RZ, 0x3c, !PT ;  /* 0x0000001e05055212 */ /* 0x000fe400078e3cff */
[----:B------:R-:W-:Y:S02]  /*2500*/  @P6 LOP3.LUT R4, R4, R31, RZ, 0x3c, !PT ;  /* 0x0000001f04046212 */ /* 0x000fe400078e3cff */
[----:B------:R-:W-:Y:S02]  /*2510*/  @P6 LOP3.LUT R7, R7, R20, RZ, 0x3c, !PT ;  /* 0x0000001407076212 */ /* 0x000fe400078e3cff */
[----:B------:R-:W-:Y:S02]  /*2520*/  @P6 LOP3.LUT R5, R5, R32, RZ, 0x3c, !PT ;  /* 0x0000002005056212 */ /* 0x000fe400078e3cff */
[----:B------:R-:W-:Y:S02]  /*2530*/  @P0 LOP3.LUT R6, R6, R19, RZ, 0x3c, !PT ;  /* 0x0000001306060212 */ /* 0x000fe400078e3cff */
[----:B------:R-:W-:-:S02]  /*2540*/  @P0 LOP3.LUT R7, R7, R34, RZ, 0x3c, !PT ;  /* 0x0000002207070212 */ /* 0x000fc400078e3cff */
[----:B------:R-:W-:Y:S02]  /*2550*/  @P0 LOP3.LUT R5, R5, R36, RZ, 0x3c, !PT ;  /* 0x0000002405050212 */ /* 0x000fe400078e3cff */
[----:B------:R-:W-:Y:S01]  /*2560*/  @P0 LOP3.LUT R4, R4, R33, RZ, 0x3c, !PT ;  /* 0x0000002104040212 */ /* 0x000fe200078e3cff */
[----:B------:R-:W-:Y:S06]  /*2570*/  BRA.U UP0, `(.L_x_54) ;  /* 0xfffffff5004c7547 */ /* 0x000fec000b83ffff */
[----:B------:R-:W-:-:S05]  /*2580*/  VIADD R16, R16, 0x1 ;  /* 0x0000000110107836 */ /* 0x000fca0000000000 */
[----:B------:R-:W-:-:S13]  /*2590*/  ISETP.NE.AND P0, PT, R16, 0x5, PT ;  /* 0x000000051000780c */ /* 0x000fda0003f05270 */
[----:B------:R-:W-:Y:S05]  /*25a0*/  @P0 BRA `(.L_x_55) ;  /* 0xfffffff400300947 */ /* 0x000fea000383ffff */
[----:B------:R1:W-:Y:S04]  /*25b0*/  STL.64 [R1+0x18], R6 ;  /* 0x0000180601007387 */ /* 0x0003e80000100a00 */
[----:B------:R1:W-:Y:S04]  /*25c0*/  STL.64 [R1+0x20], R4 ;  /* 0x0000200401007387 */ /* 0x0003e80000100a00 */
[----:B------:R1:W-:Y:S02]  /*25d0*/  STL [R1+0x14], R0 ;  /* 0x0000140001007387 */ /* 0x0003e40000100800 */
.L_x_49:
[----:B------:R-:W-:Y:S05]  /*25e0*/  BSYNC.RECONVERGENT B1 ;  /* 0x0000000000017941 */ /* 0x000fea0003800200 */
.L_x_48:
[C---:B------:R-:W-:Y:S01]  /*25f0*/  ISETP.GT.U32.AND P0, PT, R13.reuse, 0x3, PT ;  /* 0x000000030d00780c */ /* 0x040fe20003f04070 */
[----:B------:R-:W-:Y:S01]  /*2600*/  VIADD R12, R12, 0x1 ;  /* 0x000000010c0c7836 */ /* 0x000fe20000000000 */
[--C-:B------:R-:W-:Y:S02]  /*2610*/  SHF.R.U64 R13, R13, 0x2, R14.reuse ;  /* 0x000000020d0d7819 */ /* 0x100fe4000000120e */
[----:B------:R-:W-:Y:S02]  /*2620*/  ISETP.GT.U32.AND.EX P0, PT, R14, RZ, PT, P0 ;  /* 0x000000ff0e00720c */ /* 0x000fe40003f04100 */
[----:B------:R-:W-:-:S11]  /*2630*/  SHF.R.U32.HI R14, RZ, 0x2, R14 ;  /* 0x00000002ff0e7819 */ /* 0x000fd6000001160e */
[----:B------:R-:W-:Y:S05]  /*2640*/  @P0 BRA `(.L_x_56) ;  /* 0xffffffd800ec0947 */ /* 0x000fea000383ffff */
.L_x_47:
[----:B------:R-:W-:Y:S05]  /*2650*/  BSYNC.RECONVERGENT B0 ;  /* 0x0000000000007941 */ /* 0x000fea0003800200 */
.L_x_46:
[----:B------:R-:W2:Y:S01]  /*2660*/  LDCU UR6, c[0x0][0x380] ;  /* 0x00007000ff0677ac */ /* 0x000ea20008000800 */
[----:B-1----:R-:W1:Y:S01]  /*2670*/  LDC R0, c[0x0][0x384] ;  /* 0x0000e100ff007b82 */ /* 0x002e620000000800 */
[----:B------:R3:W-:Y:S01]  /*2680*/  STL.64 [R1+0x28], RZ ;  /* 0x000028ff01007387 */ /* 0x0007e20000100a00 */
[----:B------:R-:W-:Y:S01]  /*2690*/  BSSY.RECONVERGENT B0, `(.L_x_57) ;  /* 0x0000015000007945 */ /* 0x000fe20003800200 */
[----:B--2---:R-:W-:Y:S02]  /*26a0*/  ISETP.GE.AND P0, PT, R2, UR6, PT ;  /* 0x0000000602007c0c */ /* 0x004fe4000bf06270 */
[----:B-1----:R-:W-:-:S11]  /*26b0*/  ISETP.GE.AND P1, PT, R0, 0x1, PT ;  /* 0x000000010000780c */ /* 0x002fd60003f26270 */
[----:B---3--:R-:W-:Y:S05]  /*26c0*/  @P0 BRA `(.L_x_58) ;  /* 0x0000000000440947 */ /* 0x008fea0003800000 */
[----:B------:R-:W1:Y:S08]  /*26d0*/  LDC R0, c[0x0][0x384] ;  /* 0x0000e100ff007b82 */ /* 0x000e700000000800 */
[----:B0-----:R-:W0:Y:S01]  /*26e0*/  LDC.64 R4, c[0x0][0x398] ;  /* 0x0000e600ff047b82 */ /* 0x001e220000000a00 */
[----:B-1----:R-:W-:-:S04]  /*26f0*/  IMAD R0, R0, UR6, RZ ;  /* 0x0000000600007c24 */ /* 0x002fc8000f8e02ff */
[----:B------:R-:W-:-:S04]  /*2700*/  IMAD R3, R0, 0x2, R3 ;  /* 0x0000000200037824 */ /* 0x000fc800078e0203 */
[----:B0-----:R-:W-:-:S05]  /*2710*/  IMAD.WIDE.U32 R4, R3, 0x4, R4 ;  /* 0x0000000403047825 */ /* 0x001fca00078e0004 */
[----:B------:R0:W5:Y:S01]  /*2720*/  LDG.E R9, desc[UR36][R4.64] ;  /* 0x0000002404097981 */ /* 0x000162000c1e1900 */
[----:B------:R-:W-:Y:S01]  /*2730*/  MOV R0, 0x400 ;  /* 0x0000040000007802 */ /* 0x000fe20000000f00 */
[----:B------:R-:W-:Y:S01]  /*2740*/  IMAD.MOV.U32 R3, RZ, RZ, R2 ;  /* 0x000000ffff037224 */ /* 0x000fe200078e0002 */
[----:B------:R-:W1:Y:S03]  /*2750*/  S2R R7, SR_CgaCtaId ;  /* 0x0000000000077919 */ /* 0x000e660000008800 */
[----:B------:R-:W-:-:S05]  /*2760*/  VIADD R0, R0, 0x10 ;  /* 0x0000001000007836 */ /* 0x000fca0000000000 */
[----:B01----:R-:W-:-:S07]  /*2770*/  LEA R0, R7, R0, 0x18 ;  /* 0x0000000007007211 */ /* 0x003fce00078ec0ff */
.L_x_59:
[C---:B------:R-:W-:Y:S02]  /*2780*/  IMAD R4, R3.reuse, 0x8, R0 ;  /* 0x0000000803047824 */ /* 0x040fe400078e0200 */
[----:B------:R-:W-:Y:S02]  /*2790*/  IMAD.MOV.U32 R8, RZ, RZ, RZ ;  /* 0x000000ffff087224 */ /* 0x000fe400078e00ff */
[----:B------:R-:W-:-:S03]  /*27a0*/  VIADD R3, R3, UR43 ;  /* 0x0000002b03037c36 */ /* 0x000fc60008000000 */
[----:B-----5:R1:W-:Y:S02]  /*27b0*/  STS.64 [R4], R8 ;  /* 0x0000000804007388 */ /* 0x0203e40000000a00 */
[----:B------:R-:W-:-:S13]  /*27c0*/  ISETP.GE.AND P0, PT, R3, UR6, PT ;  /* 0x0000000603007c0c */ /* 0x000fda000bf06270 */
[----:B-1----:R-:W-:Y:S05]  /*27d0*/  @!P0 BRA `(.L_x_59) ;  /* 0xfffffffc00e88947 */ /* 0x002fea000383ffff */
.L_x_58:
[----:B------:R-:W-:Y:S05]  /*27e0*/  BSYNC.RECONVERGENT B0 ;  /* 0x0000000000007941 */ /* 0x000fea0003800200 */
.L_x_57:
[----:B------:R-:W-:Y:S06]  /*27f0*/  BAR.SYNC.DEFER_BLOCKING 0x0 ;  /* 0x0000000000007b1d */ /* 0x000fec0000010000 */
[----:B------:R1:W-:Y:S04]  /*2800*/  STL [R1+0x30], RZ ;  /* 0x000030ff01007387 */ /* 0x0003e80000100800 */
[----:B------:R1:W-:Y:S01]  /*2810*/  STL.64 [R1+0x38], RZ ;  /* 0x000038ff01007387 */ /* 0x0003e20000100a00 */
[----:B------:R-:W-:Y:S05]  /*2820*/  @!P1 EXIT ;  /* 0x000000000000994d */ /* 0x000fea0003800000 */
[----:B------:R-:W2:Y:S01]  /*2830*/  S2UR UR5, SR_CgaCtaId ;  /* 0x00000000000579c3 */ /* 0x000ea20000008800 */
[----:B------:R-:W-:Y:S01]  /*2840*/  UMOV UR4, 0x400 ;  /* 0x0000040000047882 */ /* 0x000fe20000000000 */
[----:B------:R-:W-:Y:S01]  /*2850*/  UMOV UR38, URZ ;  /* 0x000000ff00267c82 */ /* 0x000fe20008000000 */
[----:B------:R-:W-:-:S04]  /*2860*/  UIADD3 UR4, UPT, UPT, UR4, 0x10, URZ ;  /* 0x0000001004047890 */ /* 0x000fc8000fffe0ff */
[----:B--2---:R-:W-:-:S04]  /*2870*/  ULEA UR4, UR5, UR4, 0x18 ;  /* 0x0000000405047291 */ /* 0x004fc8000f8ec0ff */
[----:B------:R-:W-:-:S12]  /*2880*/  ULEA UR41, UR6, UR4, 0x3 ;  /* 0x0000000406297291 */ /* 0x000fd8000f8e18ff */
.L_x_170:
[----:B------:R-:W-:Y:S01]  /*2890*/  ISETP.NE.AND P0, PT, R2, RZ, PT ;  /* 0x000000ff0200720c */ /* 0x000fe20003f05270 */
[----:B------:R-:W2:Y:S01]  /*28a0*/  LDCU UR4, c[0x0][0x2f8] ;  /* 0x00005f00ff0477ac */ /* 0x000ea20008000800 */
[----:B------:R-:W-:-:S11]  /*28b0*/  UIADD3 UR5, UPT, UPT, UR39, 0x8, URZ ;  /* 0x0000000827057890 */ /* 0x000fd6000fffe0ff */
[----:B---3--:R-:W3:Y:S01]  /*28c0*/  @!P0 S2R R3, SR_CgaCtaId ;  /* 0x0000000000038919 */ /* 0x008ee20000008800 */
[----:B------:R-:W-:Y:S01]  /*28d0*/  @!P0 MOV R0, 0x400 ;  /* 0x0000040000008802 */ /* 0x000fe20000000f00 */
[----:B--2---:R-:W-:Y:S01]  /*28e0*/  UIADD3 UR4, UPT, UPT, -UR4, UR5, URZ ;  /* 0x0000000504047290 */ /* 0x004fe2000fffe1ff */
[----:B------:R-:W2:Y:S08]  /*28f0*/  LDCU UR5, c[0x0][0x380] ;  /* 0x00007000ff0577ac */ /* 0x000eb00008000800 */
[----:B------:R-:W-:Y:S01]  /*2900*/  STL [UR4], RZ ;  /* 0x000000ffff007987 */ /* 0x000fe20008100804 */
[----:B---3--:R-:W-:-:S05]  /*2910*/  @!P0 LEA R0, R3, R0, 0x18 ;  /* 0x0000000003008211 */ /* 0x008fca00078ec0ff */
[----:B------:R3:W-:Y:S01]  /*2920*/  @!P0 STS [R0], RZ ;  /* 0x000000ff00008388 */ /* 0x0007e20000000800 */
[----:B------:R-:W-:Y:S01]  /*2930*/  BAR.SYNC.DEFER_BLOCKING 0x0 ;  /* 0x0000000000007b1d */ /* 0x000fe20000010000 */
[----:B--2---:R-:W-:-:S13]  /*2940*/  ISETP.GE.AND P0, PT, R2, UR5, PT ;  /* 0x0000000502007c0c */ /* 0x004fda000bf06270 */
[----:B---34-:R-:W-:Y:S05]  /*2950*/  @P0 BRA `(.L_x_60) ;  /* 0x0000000400640947 */ /* 0x018fea0003800000 */
[----:B0-----:R-:W-:-:S07]  /*2960*/  IMAD.MOV.U32 R4, RZ, RZ, R2 ;  /* 0x000000ffff047224 */ /* 0x001fce00078e0002 */
.L_x_72:
[----:B------:R-:W-:Y:S05]  /*2970*/  YIELD ;  /* 0x0000000000007946 */ /* 0x000fea0003800000 */
[----:B------:R-:W0:Y:S01]  /*2980*/  S2UR UR5, SR_CgaCtaId ;  /* 0x00000000000579c3 */ /* 0x000e220000008800 */
[----:B------:R-:W-:Y:S01]  /*2990*/  UMOV UR4, 0x400 ;  /* 0x0000040000047882 */ /* 0x000fe20000000000 */
[----:B------:R-:W-:Y:S01]  /*29a0*/  IMAD.MOV.U32 R10, RZ, RZ, 0x3c23d70a ;  /* 0x3c23d70aff0a7424 */ /* 0x000fe200078e00ff */
[----:B------:R-:W-:Y:S01]  /*29b0*/  UIADD3 UR4, UPT, UPT, UR4, 0x10, URZ ;  /* 0x0000001004047890 */ /* 0x000fe2000fffe0ff */
[----:B------:R-:W-:Y:S01]  /*29c0*/  IMAD.MOV.U32 R6, RZ, RZ, 0x42c80000 ;  /* 0x42c80000ff067424 */ /* 0x000fe200078e00ff */
[----:B------:R-:W-:Y:S03]  /*29d0*/  BSSY.RECONVERGENT B0, `(.L_x_61) ;  /* 0x0000018000007945 */ /* 0x000fe60003800200 */
[----:B------:R-:W-:-:S04]  /*29e0*/  FFMA R7, R10, -R6, 1 ;  /* 0x3f8000000a077423 */ /* 0x000fc80000000806 */
[----:B------:R-:W-:Y:S01]  /*29f0*/  FFMA R10, R7, R10, 0.0099999997764825820923 ;  /* 0x3c23d70a070a7423 */ /* 0x000fe2000000000a */
[----:B0-----:R-:W-:-:S06]  /*2a00*/  ULEA UR4, UR5, UR4, 0x18 ;  /* 0x0000000405047291 */ /* 0x001fcc000f8ec0ff */
[C---:B------:R-:W-:Y:S01]  /*2a10*/  LEA R5, R4.reuse, UR4, 0x3 ;  /* 0x0000000404057c11 */ /* 0x040fe2000f8e18ff */
[----:B------:R-:W-:-:S04]  /*2a20*/  VIADD R4, R4, UR43 ;  /* 0x0000002b04047c36 */ /* 0x000fc80008000000 */
[----:B------:R-:W0:Y:S01]  /*2a30*/  LDS R0, [R5+0x4] ;  /* 0x0000040005007984 */ /* 0x000e220000000800 */
[----:B------:R-:W2:Y:S02]  /*2a40*/  LDCU UR4, c[0x0][0x380] ;  /* 0x00007000ff0477ac */ /* 0x000ea40008000800 */
[----:B--2---:R-:W-:Y:S02]  /*2a50*/  ISETP.GE.AND P3, PT, R4, UR4, PT ;  /* 0x0000000404007c0c */ /* 0x004fe4000bf66270 */
[----:B0-----:R-:W-:Y:S02]  /*2a60*/  LOP3.LUT R3, R0, 0x3ff, RZ, 0xc0, !PT ;  /* 0x000003ff00037812 */ /* 0x001fe400078ec0ff */
[--C-:B------:R-:W-:Y:S02]  /*2a70*/  SHF.R.U32.HI R9, RZ, 0xa, R0.reuse ;  /* 0x0000000aff097819 */ /* 0x100fe40000011600 */
[----:B------:R-:W-:Y:S01]  /*2a80*/  SHF.R.U32.HI R8, RZ, 0x14, R0 ;  /* 0x00000014ff087819 */ /* 0x000fe20000011600 */
[----:B------:R-:W-:Y:S01]  /*2a90*/  VIADD R3, R3, 0xfffffe00 ;  /* 0xfffffe0003037836 */ /* 0x000fe20000000000 */
[----:B------:R-:W-:-:S02]  /*2aa0*/  LOP3.LUT R9, R9, 0x3ff, RZ, 0xc0, !PT ;  /* 0x000003ff09097812 */ /* 0x000fc400078ec0ff */
[----:B------:R-:W-:Y:S02]  /*2ab0*/  LOP3.LUT R8, R8, 0x3ff, RZ, 0xc0, !PT ;  /* 0x000003ff08087812 */ /* 0x000fe400078ec0ff */
[----:B------:R-:W-:-:S04]  /*2ac0*/  I2FP.F32.S32 R3, R3 ;  /* 0x0000000300037245 */ /* 0x000fc80000201400 */
[----:B------:R-:W0:Y:S01]  /*2ad0*/  FCHK P0, R3, 100 ;  /* 0x42c8000003007902 */ /* 0x000e220000000000 */
[----:B------:R-:W-:-:S04]  /*2ae0*/  FFMA R7, R3, R10, RZ ;  /* 0x0000000a03077223 */ /* 0x000fc800000000ff */
[----:B------:R-:W-:-:S04]  /*2af0*/  FFMA R11, R7, -100, R3 ;  /* 0xc2c80000070b7823 */ /* 0x000fc80000000003 */
[----:B------:R-:W-:Y:S01]  /*2b00*/  FFMA R7, R10, R11, R7 ;  /* 0x0000000b0a077223 */ /* 0x000fe20000000007 */
[----:B0-----:R-:W-:Y:S06]  /*2b10*/  @!P0 BRA `(.L_x_62) ;  /* 0x00000000000c8947 */ /* 0x001fec0003800000 */
[----:B------:R-:W-:-:S07]  /*2b20*/  MOV R10, 0x2b40 ;  /* 0x00002b40000a7802 */ /* 0x000fce0000000f00 */
[----:B-1----:R-:W-:Y:S05]  /*2b30*/  CALL.REL.NOINC `($__internal_1_$__cuda_sm3x_div_rn_noftz_f32_slowpath) ;  /* 0x00000054005c7944 */ /* 0x002fea0003c00000 */
[----:B------:R-:W-:-:S07]  /*2b40*/  IMAD.MOV.U32 R7, RZ, RZ, R0 ;  /* 0x000000ffff077224 */ /* 0x000fce00078e0000 */
.L_x_62:
[----:B------:R-:W-:Y:S05]  /*2b50*/  BSYNC.RECONVERGENT B0 ;  /* 0x0000000000007941 */ /* 0x000fea0003800200 */
.L_x_61:
[----:B------:R-:W-:Y:S01]  /*2b60*/  VIADD R9, R9, 0xfffffe00 ;  /* 0xfffffe0009097836 */ /* 0x000fe20000000000 */
[----:B------:R-:W-:Y:S01]  /*2b70*/  BSSY.RECONVERGENT B0, `(.L_x_63) ;  /* 0x000000d000007945 */ /* 0x000fe20003800200 */
[----:B------:R-:W-:-:S03]  /*2b80*/  IMAD.MOV.U32 R11, RZ, RZ, 0x3c23d70a ;  /* 0x3c23d70aff0b7424 */ /* 0x000fc600078e00ff */
[----:B------:R-:W-:Y:S01]  /*2b90*/  I2FP.F32.S32 R3, R9 ;  /* 0x0000000900037245 */ /* 0x000fe20000201400 */
[----:B------:R-:W-:-:S03]  /*2ba0*/  FFMA R0, R11, -R6, 1 ;  /* 0x3f8000000b007423 */ /* 0x000fc60000000806 */
[----:B------:R-:W0:Y:S01]  /*2bb0*/  FCHK P0, R3, 100 ;  /* 0x42c8000003007902 */ /* 0x000e220000000000 */
[----:B------:R-:W-:-:S04]  /*2bc0*/  FFMA R0, R0, R11, 0.0099999997764825820923 ;  /* 0x3c23d70a00007423 */ /* 0x000fc8000000000b */
[----:B------:R-:W-:-:S04]  /*2bd0*/  FFMA R9, R0, R3, RZ ;  /* 0x0000000300097223 */ /* 0x000fc800000000ff */
[----:B------:R-:W-:-:S04]  /*2be0*/  FFMA R10, R9, -100, R3 ;  /* 0xc2c80000090a7823 */ /* 0x000fc80000000003 */
[----:B------:R-:W-:Y:S01]  /*2bf0*/  FFMA R9, R0, R10, R9 ;  /* 0x0000000a00097223 */ /* 0x000fe20000000009 */
[----:B0-----:R-:W-:Y:S06]  /*2c00*/  @!P0 BRA `(.L_x_64) ;  /* 0x00000000000c8947 */ /* 0x001fec0003800000 */
[----:B------:R-:W-:-:S07]  /*2c10*/  MOV R10, 0x2c30 ;  /* 0x00002c30000a7802 */ /* 0x000fce0000000f00 */
[----:B-1----:R-:W-:Y:S05]  /*2c20*/  CALL.REL.NOINC `($__internal_1_$__cuda_sm3x_div_rn_noftz_f32_slowpath) ;  /* 0x0000005400207944 */ /* 0x002fea0003c00000 */
[----:B------:R-:W-:-:S07]  /*2c30*/  IMAD.MOV.U32 R9, RZ, RZ, R0 ;  /* 0x000000ffff097224 */ /* 0x000fce00078e0000 */
.L_x_64:
[----:B------:R-:W-:Y:S05]  /*2c40*/  BSYNC.RECONVERGENT B0 ;  /* 0x0000000000007941 */ /* 0x000fea0003800200 */
.L_x_63:
        /* <DEDUP_REMOVED lines=11> */
[----:B------:R-:W-:Y:S01]  /*2d00*/  IMAD.MOV.U32 R3, RZ, RZ, R10 ;  /* 0x000000ffff037224 */ /* 0x000fe200078e000a */
[----:B------:R-:W-:-:S07]  /*2d10*/  MOV R10, 0x2d30 ;  /* 0x00002d30000a7802 */ /* 0x000fce0000000f00 */
[----:B-1----:R-:W-:Y:S05]  /*2d20*/  CALL.REL.NOINC `($__internal_1_$__cuda_sm3x_div_rn_noftz_f32_slowpath) ;  /* 0x0000005000e07944 */ /* 0x002fea0003c00000 */
.L_x_66:
[----:B------:R-:W-:Y:S05]  /*2d30*/  BSYNC.RECONVERGENT B0 ;  /* 0x0000000000007941 */ /* 0x000fea0003800200 */
.L_x_65:
[----:B------:R-:W-:Y:S01]  /*2d40*/  FFMA R6, R7, R7, 1 ;  /* 0x3f80000007067423 */ /* 0x000fe20000000007 */
[----:B------:R-:W-:Y:S03]  /*2d50*/  BSSY.RECONVERGENT B0, `(.L_x_67) ;  /* 0x000000e000007945 */ /* 0x000fe60003800200 */
[----:B------:R-:W-:-:S04]  /*2d60*/  FFMA R9, R9, R9, R6 ;  /* 0x0000000909097223 */ /* 0x000fc80000000006 */
[----:B------:R-:W-:-:S04]  /*2d70*/  FFMA R9, R0, R0, R9 ;  /* 0x0000000000097223 */ /* 0x000fc80000000009 */
[----:B------:R-:W-:-:S05]  /*2d80*/  VIADD R0, R9, 0x1800000 ;  /* 0x0180000009007836 */ /* 0x000fca0000000000 */
[----:B------:R-:W-:-:S04]  /*2d90*/  LOP3.LUT R0, R0, 0x7f800000, RZ, 0xc0, !PT ;  /* 0x7f80000000007812 */ /* 0x000fc800078ec0ff */
[----:B------:R-:W-:-:S13]  /*2da0*/  ISETP.GT.U32.AND P0, PT, R0, 0x1ffffff, PT ;  /* 0x01ffffff0000780c */ /* 0x000fda0003f04070 */
[----:B------:R-:W-:Y:S05]  /*2db0*/  @P0 BRA `(.L_x_68) ;  /* 0x00000000000c0947 */ /* 0x000fea0003800000 */
[----:B------:R-:W-:-:S07]  /*2dc0*/  MOV R6, 0x2de0 ;  /* 0x00002de000067802 */ /* 0x000fce0000000f00 */
[----:B-1----:R-:W-:Y:S05]  /*2dd0*/  CALL.REL.NOINC `($__internal_0_$__cuda_sm20_rcp_rn_f32_slowpath) ;  /* 0x0000004c00dc7944 */ /* 0x002fea0003c00000 */
[----:B------:R-:W-:Y:S05]  /*2de0*/  BRA `(.L_x_69) ;  /* 0x0000000000107947 */ /* 0x000fea0003800000 */
.L_x_68:
[----:B------:R-:W0:Y:S02]  /*2df0*/  MUFU.RCP R0, R9 ;  /* 0x0000000900007308 */ /* 0x000e240000001000 */
[----:B0-----:R-:W-:-:S04]  /*2e00*/  FFMA R3, R9, R0, -1 ;  /* 0xbf80000009037423 */ /* 0x001fc80000000000 */
[----:B------:R-:W-:-:S04]  /*2e10*/  FADD.FTZ R3, -R3, -RZ ;  /* 0x800000ff03037221 */ /* 0x000fc80000010100 */
[----:B------:R-:W-:-:S07]  /*2e20*/  FFMA R0, R0, R3, R0 ;  /* 0x0000000300007223 */ /* 0x000fce0000000000 */
.L_x_69:
[----:B------:R-:W-:Y:S05]  /*2e30*/  BSYNC.RECONVERGENT B0 ;  /* 0x0000000000007941 */ /* 0x000fea0003800200 */
.L_x_67:
[----:B------:R-:W0:Y:S01]  /*2e40*/  S2R R6, SR_CgaCtaId ;  /* 0x0000000000067919 */ /* 0x000e220000008800 */
[----:B------:R-:W-:Y:S01]  /*2e50*/  MOV R3, 0x400 ;  /* 0x0000040000037802 */ /* 0x000fe20000000f00 */
[----:B------:R-:W-:Y:S01]  /*2e60*/  BSSY.RECONVERGENT B0, `(.L_x_70) ;  /* 0x0000007000007945 */ /* 0x000fe20003800200 */
[----:B------:R2:W-:Y:S02]  /*2e70*/  STS [R5], R0 ;  /* 0x0000000005007388 */ /* 0x0005e40000000800 */
[----:B0-2---:R-:W-:-:S07]  /*2e80*/  LEA R3, R6, R3, 0x18 ;  /* 0x0000000306037211 */ /* 0x005fce00078ec0ff */
.L_x_71:
[----:B------:R-:W0:Y:S02]  /*2e90*/  LDS R6, [R3] ;  /* 0x0000000003067984 */ /* 0x000e240000000800 */
[----:B0-----:R-:W-:-:S05]  /*2ea0*/  FADD R7, R0, R6 ;  /* 0x0000000600077221 */ /* 0x001fca0000000000 */
[----:B------:R-:W0:Y:S02]  /*2eb0*/  ATOMS.CAST.SPIN P0, [R3], R6, R7 ;  /* 0x000000060300758d */ /* 0x000e240001800007 */
[----:B0-----:R-:W-:Y:S05]  /*2ec0*/  @!P0 BRA `(.L_x_71) ;  /* 0xfffffffc00f08947 */ /* 0x001fea000383ffff */
[----:B------:R-:W-:Y:S05]  /*2ed0*/  BSYNC.RECONVERGENT B0 ;  /* 0x0000000000007941 */ /* 0x000fea0003800200 */
.L_x_70:
[----:B------:R-:W-:Y:S05]  /*2ee0*/  @!P3 BRA `(.L_x_72) ;  /* 0xfffffff800a0b947 */ /* 0x000fea000383ffff */
.L_x_60:
[----:B------:R-:W-:Y:S01]  /*2ef0*/  ISETP.NE.AND P0, PT, R2, RZ, PT ;  /* 0x000000ff0200720c */ /* 0x000fe20003f05270 */
[----:B------:R-:W-:Y:S05]  /*2f00*/  WARPSYNC.ALL ;  /* 0x0000000000007948 */ /* 0x000fea0003800000 */
[----:B------:R-:W-:Y:S07]  /*2f10*/  BAR.SYNC.DEFER_BLOCKING 0x0 ;  /* 0x0000000000007b1d */ /* 0x000fee0000010000 */
[----:B------:R-:W-:Y:S05]  /*2f20*/  @P0 BRA `(.L_x_73) ;  /* 0x0000004000a80947 */ /* 0x000fea0003800000 */
[----:B------:R-:W2:Y:S01]  /*2f30*/  LDCU UR4, c[0x0][0x380] ;  /* 0x00007000ff0477ac */ /* 0x000ea20008000800 */
[----:B0-----:R-:W-:Y:S01]  /*2f40*/  CS2R R4, SRZ ;  /* 0x0000000000047805 */ /* 0x001fe2000001ff00 */
[----:B--2---:R-:W-:-:S09]  /*2f50*/  UISETP.NE.AND UP0, UPT, UR4, URZ, UPT ;  /* 0x000000ff0400728c */ /* 0x004fd2000bf05270 */
[----:B------:R-:W-:Y:S05]  /*2f60*/  BRA.U !UP0, `(.L_x_74) ;  /* 0x0000000108347547 */ /* 0x000fea000b800000 */
[----:B------:R-:W0:Y:S01]  /*2f70*/  LDCU UR5, c[0x0][0x380] ;  /* 0x00007000ff0577ac */ /* 0x000e220008000800 */
[----:B------:R-:W-:Y:S01]  /*2f80*/  MOV R0, 0x1c0 ;  /* 0x000001c000007802 */ /* 0x000fe20000000f00 */
[----:B------:R-:W-:-:S03]  /*2f90*/  USHF.L.U32 UR6, UR4, 0x3, URZ ;  /* 0x0000000304067899 */ /* 0x000fc600080006ff */
[----:B------:R2:W3:Y:S03]  /*2fa0*/  LDC.64 R6, c[0x4][R0] ;  /* 0x0100000000067b82 */ /* 0x0004e60000000a00 */
[----:B------:R-:W-:Y:S01]  /*2fb0*/  IMAD.U32 R4, RZ, RZ, UR6 ;  /* 0x00000006ff047e24 */ /* 0x000fe2000f8e00ff */
[----:B0-----:R-:W-:-:S04]  /*2fc0*/  USHF.R.S32.HI UR5, URZ, 0x1f, UR5 ;  /* 0x0000001fff057899 */ /* 0x001fc80008011405 */
[----:B------:R-:W-:-:S06]  /*2fd0*/  USHF.L.U64.HI UR4, UR4, 0x3, UR5 ;  /* 0x0000000304047899 */ /* 0x000fcc0008010205 */
[----:B--2---:R-:W-:-:S07]  /*2fe0*/  IMAD.U32 R5, RZ, RZ, UR4 ;  /* 0x00000004ff057e24 */ /* 0x004fce000f8e00ff */
[----:B------:R-:W-:-:S07]  /*2ff0*/  LEPC R20, `(.L_x_75) ;  /* 0x000000001014794e */ /* 0x000fce0000000000 */
[----:B-1-3--:R-:W-:Y:S05]  /*3000*/  CALL.ABS.NOINC R6 ;  /* 0x0000000006007343 */ /* 0x00afea0003c00000 */
.L_x_75:
[----:B------:R-:W-:-:S04]  /*3010*/  ISETP.NE.U32.AND P0, PT, R4, RZ, PT ;  /* 0x000000ff0400720c */ /* 0x000fc80003f05070 */
[----:B------:R-:W-:-:S13]  /*3020*/  ISETP.NE.AND.EX P0, PT, R5, RZ, PT, P0 ;  /* 0x000000ff0500720c */ /* 0x000fda0003f05300 */
[----:B------:R-:W-:Y:S05]  /*3030*/  @!P0 BRA `(.L_x_76) ;  /* 0x0000004c00008947 */ /* 0x000fea0003800000 */
.L_x_74:
[----:B------:R-:W0:Y:S02]  /*3040*/  LDCU UR4, c[0x0][0x380] ;  /* 0x00007000ff0477ac */ /* 0x000e240008000800 */
[----:B0-----:R-:W-:-:S09]  /*3050*/  UISETP.GE.AND UP0, UPT, UR4, 0x1, UPT ;  /* 0x000000010400788c */ /* 0x001fd2000bf06270 */
[----:B------:R-:W-:Y:S05]  /*3060*/  BRA.U !UP0, `(.L_x_77) ;  /* 0x0000000908c47547 */ /* 0x000fea000b800000 */
[----:B------:R-:W0:Y:S01]  /*3070*/  S2UR UR5, SR_CgaCtaId ;  /* 0x00000000000579c3 */ /* 0x000e220000008800 */
[----:B------:R-:W-:Y:S01]  /*3080*/  UMOV UR4, 0x400 ;  /* 0x0000040000047882 */ /* 0x000fe20000000000 */
[----:B------:R-:W-:Y:S01]  /*3090*/  BSSY.RECONVERGENT B2, `(.L_x_77) ;  /* 0x00000ae000027945 */ /* 0x000fe20003800200 */
[----:B------:R-:W-:-:S04]  /*30a0*/  UIADD3 UR4, UPT, UPT, UR4, 0x10, URZ ;  /* 0x0000001004047890 */ /* 0x000fc8000fffe0ff */
[----:B0-----:R-:W-:-:S06]  /*30b0*/  ULEA UR4, UR5, UR4, 0x18 ;  /* 0x0000000405047291 */ /* 0x001fcc000f8ec0ff */
[----:B------:R-:W-:Y:S02]  /*30c0*/  IMAD.U32 R24, RZ, RZ, UR4 ;  /* 0x00000004ff187e24 */ /* 0x000fe4000f8e00ff */
[----:B------:R-:W-:-:S07]  /*30d0*/  IMAD.U32 R0, RZ, RZ, UR4 ;  /* 0x00000004ff007e24 */ /* 0x000fce000f8e00ff */
.L_x_98:
[C---:B------:R-:W-:Y:S01]  /*30e0*/  VIADD R7, R24.reuse, 0x100 ;  /* 0x0000010018077836 */ /* 0x040fe20000000000 */
[----:B------:R-:W-:Y:S01]  /*30f0*/  BSSY.RECONVERGENT B1, `(.L_x_78) ;  /* 0x00000a5000017945 */ /* 0x000fe20003800200 */
[----:B------:R-:W-:Y:S02]  /*3100*/  VIADD R8, R24, 0x8 ;  /* 0x0000000818087836 */ /* 0x000fe40000000000 */
[----:B------:R-:W-:Y:S01]  /*3110*/  IMAD.MOV.U32 R6, RZ, RZ, R24 ;  /* 0x000000ffff067224 */ /* 0x000fe200078e0018 */
[C---:B------:R-:W-:Y:S01]  /*3120*/  VIMNMX.U32 R3, PT, PT, R7.reuse, UR41, PT ;  /* 0x0000002907037c48 */ /* 0x040fe2000bfe0000 */
[----:B------:R-:W-:Y:S01]  /*3130*/  IMAD.MOV.U32 R24, RZ, RZ, R7 ;  /* 0x000000ffff187224 */ /* 0x000fe200078e0007 */
[----:B------:R-:W-:Y:S02]  /*3140*/  ISETP.GE.U32.AND P1, PT, R7, UR41, PT ;  /* 0x0000002907007c0c */ /* 0x000fe4000bf26070 */
[----:B------:R-:W-:-:S13]  /*3150*/  ISETP.NE.AND P0, PT, R8, R3, PT ;  /* 0x000000030800720c */ /* 0x000fda0003f05270 */
[----:B------:R-:W-:Y:S05]  /*3160*/  @!P0 BRA `(.L_x_79) ;  /* 0x0000000800748947 */ /* 0x000fea0003800000 */
[----:B------:R-:W-:Y:S02]  /*3170*/  IMAD.MOV.U32 R7, RZ, RZ, R8 ;  /* 0x000000ffff077224 */ /* 0x000fe400078e0008 */
[----:B------:R-:W-:Y:S02]  /*3180*/  IMAD.MOV.U32 R8, RZ, RZ, RZ ;  /* 0x000000ffff087224 */ /* 0x000fe400078e00ff */
[--C-:B------:R-:W-:Y:S02]  /*3190*/  IMAD.MOV.U32 R11, RZ, RZ, R0.reuse ;  /* 0x000000ffff0b7224 */ /* 0x100fe400078e0000 */
[----:B------:R-:W-:-:S07]  /*31a0*/  IMAD.MOV.U32 R22, RZ, RZ, R0 ;  /* 0x000000ffff167224 */ /* 0x000fce00078e0000 */
.L_x_97:
[----:B------:R-:W-:Y:S01]  /*31b0*/  LDS R9, [R0] ;  /* 0x0000000000097984 */ /* 0x000fe20000000800 */
[----:B------:R-:W-:Y:S01]  /*31c0*/  BSSY.RECONVERGENT B0, `(.L_x_80) ;  /* 0x0000091000007945 */ /* 0x000fe20003800200 */
[----:B------:R-:W-:Y:S02]  /*31d0*/  VIADD R10, R22, 0x8 ;  /* 0x00000008160a7836 */ /* 0x000fe40000000000 */
[----:B---3--:R-:W0:Y:S02]  /*31e0*/  LDS.64 R14, [R22+0x8] ;  /* 0x00000800160e7984 */ /* 0x008e240000000a00 */
[----:B0-----:R-:W-:Y:S01]  /*31f0*/  FSETP.GT.AND P0, PT, R14, R9, PT ;  /* 0x000000090e00720b */ /* 0x001fe20003f04000 */
[----:B------:R-:W-:-:S12]  /*3200*/  VIADD R9, R11, 0x8 ;  /* 0x000000080b097836 */ /* 0x000fd80000000000 */
[----:B------:R-:W-:Y:S05]  /*3210*/  @P0 BRA `(.L_x_81) ;  /* 0x0000000000400947 */ /* 0x000fea0003800000 */
[----:B------:R-:W0:Y:S01]  /*3220*/  LDS R12, [R22] ;  /* 0x00000000160c7984 */ /* 0x000e220000000800 */
[----:B------:R-:W-:Y:S01]  /*3230*/  BSSY.RECONVERGENT B3, `(.L_x_82) ;  /* 0x000000c000037945 */ /* 0x000fe20003800200 */
[----:B------:R-:W-:Y:S01]  /*3240*/  IMAD.MOV.U32 R11, RZ, RZ, R10 ;  /* 0x000000ffff0b7224 */ /* 0x000fe200078e000a */
[----:B0-----:R-:W-:-:S13]  /*3250*/  FSETP.GT.AND P0, PT, R14, R12, PT ;  /* 0x0000000c0e00720b */ /* 0x001fda0003f04000 */
[----:B------:R-:W-:Y:S05]  /*3260*/  @!P0 BRA `(.L_x_83) ;  /* 0x0000000000208947 */ /* 0x000fea0003800000 */
.L_x_84:
[----:B------:R-:W0:Y:S01]  /*3270*/  LDS R13, [R11+-0x4] ;  /* 0xfffffc000b0d7984 */ /* 0x000e220000000800 */
[----:B------:R-:W-:-:S03]  /*3280*/  IMAD.MOV.U32 R20, RZ, RZ, R22 ;  /* 0x000000ffff147224 */ /* 0x000fc600078e0016 */
[----:B0-----:R-:W-:Y:S04]  /*3290*/  STS.64 [R11], R12 ;  /* 0x0000000c0b007388 */ /* 0x001fe80000000a00 */
[----:B------:R0:W2:Y:S02]  /*32a0*/  LDS R12, [R22+-0x8] ;  /* 0xfffff800160c7984 */ /* 0x0000a40000000800 */
[----:B0-----:R-:W-:Y:S02]  /*32b0*/  VIADD R22, R22, 0xfffffff8 ;  /* 0xfffffff816167836 */ /* 0x001fe40000000000 */
[----:B------:R-:W-:Y:S01]  /*32c0*/  IMAD.MOV.U32 R11, RZ, RZ, R20 ;  /* 0x000000ffff0b7224 */ /* 0x000fe200078e0014 */
[----:B--2---:R-:W-:-:S13]  /*32d0*/  FSETP.GT.AND P0, PT, R14, R12, PT ;  /* 0x0000000c0e00720b */ /* 0x004fda0003f04000 */
[----:B------:R-:W-:Y:S05]  /*32e0*/  @P0 BRA `(.L_x_84) ;  /* 0xfffffffc00e00947 */ /* 0x000fea000383ffff */
.L_x_83:
[----:B------:R-:W-:Y:S05]  /*32f0*/  BSYNC.RECONVERGENT B3 ;  /* 0x0000000000037941 */ /* 0x000fea0003800200 */
.L_x_82:
[----:B------:R0:W-:Y:S01]  /*3300*/  STS.64 [R11], R14 ;  /* 0x0000000e0b007388 */ /* 0x0001e20000000a00 */
[----:B------:R-:W-:Y:S05]  /*3310*/  BRA `(.L_x_85) ;  /* 0x0000000400ec7947 */ /* 0x000fea0003800000 */
.L_x_81:
[C---:B------:R-:W-:Y:S01]  /*3320*/  LOP3.LUT R25, R8.reuse, 0x3, RZ, 0xc0, !PT ;  /* 0x0000000308197812 */ /* 0x040fe200078ec0ff */
[----:B------:R-:W-:Y:S01]  /*3330*/  BSSY.RECONVERGENT B3, `(.L_x_86) ;  /* 0x0000019000037945 */ /* 0x000fe20003800200 */
[----:B------:R-:W-:Y:S01]  /*3340*/  ISETP.GE.U32.AND P2, PT, R8, 0x3, PT ;  /* 0x000000030800780c */ /* 0x000fe20003f46070 */
[----:B------:R-:W-:Y:S01]  /*3350*/  VIADD R12, R22, 0x10 ;  /* 0x00000010160c7836 */ /* 0x000fe20000000000 */
[----:B------:R-:W-:Y:S01]  /*3360*/  ISETP.NE.AND P0, PT, R25, 0x3, PT ;  /* 0x000000031900780c */ /* 0x000fe20003f05270 */
[----:B------:R-:W-:Y:S02]  /*3370*/  IMAD.MOV.U32 R13, RZ, RZ, R7 ;  /* 0x000000ffff0d7224 */ /* 0x000fe400078e0007 */
[----:B------:R-:W-:-:S10]  /*3380*/  IMAD.MOV.U32 R23, RZ, RZ, R9 ;  /* 0x000000ffff177224 */ /* 0x000fd400078e0009 */
[----:B------:R-:W-:Y:S05]  /*3390*/  @!P0 BRA `(.L_x_87) ;  /* 0x0000000000488947 */ /* 0x000fea0003800000 */
[----:B------:R-:W0:Y:S01]  /*33a0*/  LDS.64 R20, [R11] ;  /* 0x000000000b147984 */ /* 0x000e220000000a00 */
[----:B------:R-:W-:Y:S01]  /*33b0*/  ISETP.NE.AND P0, PT, R25, RZ, PT ;  /* 0x000000ff1900720c */ /* 0x000fe20003f05270 */
[----:B------:R-:W-:Y:S02]  /*33c0*/  VIADD R13, R7, 0xfffffff8 ;  /* 0xfffffff8070d7836 */ /* 0x000fe40000000000 */
[----:B------:R-:W-:Y:S02]  /*33d0*/  IMAD.MOV.U32 R12, RZ, RZ, R10 ;  /* 0x000000ffff0c7224 */ /* 0x000fe400078e000a */
[----:B------:R-:W-:Y:S01]  /*33e0*/  IMAD.MOV.U32 R23, RZ, RZ, R11 ;  /* 0x000000ffff177224 */ /* 0x000fe200078e000b */
[----:B0-----:R0:W-:Y:S07]  /*33f0*/  STS.64 [R10], R20 ;  /* 0x000000140a007388 */ /* 0x0011ee0000000a00 */
[----:B------:R-:W-:Y:S05]  /*3400*/  @!P0 BRA `(.L_x_87) ;  /* 0x00000000002c8947 */ /* 0x000fea0003800000 */
[----:B0-----:R-:W0:Y:S01]  /*3410*/  LDS.64 R20, [R11+-0x8] ;  /* 0xfffff8000b147984 */ /* 0x001e220000000a00 */
[----:B------:R-:W-:Y:S01]  /*3420*/  ISETP.NE.AND P0, PT, R25, 0x1, PT ;  /* 0x000000011900780c */ /* 0x000fe20003f05270 */
[----:B------:R-:W-:Y:S02]  /*3430*/  VIADD R23, R11, 0xfffffff8 ;  /* 0xfffffff80b177836 */ /* 0x000fe40000000000 */
[----:B------:R-:W-:Y:S02]  /*3440*/  IMAD.MOV.U32 R12, RZ, RZ, R22 ;  /* 0x000000ffff0c7224 */ /* 0x000fe400078e0016 */
[----:B------:R-:W-:-:S08]  /*3450*/  VIADD R13, R7, 0xfffffff0 ;  /* 0xfffffff0070d7836 */ /* 0x000fd00000000000 */
[----:B------:R-:W-:Y:S02]  /*3460*/  @P0 VIADD R23, R11, 0xfffffff0 ;  /* 0xfffffff00b170836 */ /* 0x000fe40000000000 */
[----:B------:R-:W-:Y:S02]  /*3470*/  @P0 VIADD R12, R22, 0xfffffff8 ;  /* 0xfffffff8160c0836 */ /* 0x000fe40000000000 */
[----:B------:R-:W-:Y:S01]  /*3480*/  @P0 VIADD R13, R7, 0xffffffe8 ;  /* 0xffffffe8070d0836 */ /* 0x000fe20000000000 */
[----:B0-----:R-:W-:Y:S04]  /*3490*/  STS.64 [R22], R20 ;  /* 0x0000001416007388 */ /* 0x001fe80000000a00 */
[----:B------:R-:W0:Y:S04]  /*34a0*/  @P0 LDS.64 R26, [R11+-0x10] ;  /* 0xfffff0000b1a0984 */ /* 0x000e280000000a00 */
[----:B0-----:R2:W-:Y:S02]  /*34b0*/  @P0 STS.64 [R22+-0x8], R26 ;  /* 0xfffff81a16000388 */ /* 0x0015e40000000a00 */
.L_x_87:
[----:B------:R-:W-:Y:S05]  /*34c0*/  BSYNC.RECONVERGENT B3 ;  /* 0x0000000000037941 */ /* 0x000fea0003800200 */
.L_x_86:
[----:B------:R-:W-:Y:S04]  /*34d0*/  BSSY.RECONVERGENT B3, `(.L_x_88) ;  /* 0x000005e000037945 */ /* 0x000fe80003800200 */
[----:B------:R-:W-:Y:S05]  /*34e0*/  @!P2 BRA `(.L_x_89) ;  /* 0x000000040070a947 */ /* 0x000fea0003800000 */
[----:B------:R-:W-:Y:S01]  /*34f0*/  ISETP.GT.AND P0, PT, R13, R6, PT ;  /* 0x000000060d00720c */ /* 0x000fe20003f04270 */
[----:B------:R-:W-:Y:S01]  /*3500*/  BSSY.RELIABLE B4, `(.L_x_90) ;  /* 0x000004d000047945 */ /* 0x000fe20003800100 */
[----:B------:R-:W-:Y:S02]  /*3510*/  VIADD R12, R12, 0xffffffe0 ;  /* 0xffffffe00c0c7836 */ /* 0x000fe40000000000 */
[----:B------:R-:W-:-:S09]  /*3520*/  VIADD R11, R23, 0xfffffff0 ;  /* 0xfffffff0170b7836 */ /* 0x000fd20000000000 */
[----:B------:R-:W-:Y:S05]  /*3530*/  @!P0 BRA `(.L_x_91) ;  /* 0x0000000400248947 */ /* 0x000fea0003800000 */
[----:B0-----:R-:W-:Y:S01]  /*3540*/  IMAD.IADD R20, R13, 0x1, -R6 ;  /* 0x000000010d147824 */ /* 0x001fe200078e0a06 */
[----:B------:R-:W-:Y:S01]  /*3550*/  BSSY.RECONVERGENT B5, `(.L_x_92) ;  /* 0x000002b000057945 */ /* 0x000fe20003800200 */
[----:B------:R-:W-:-:S03]  /*3560*/  PLOP3.LUT P0, PT, PT, PT, PT, 0x80, 0x8 ;  /* 0x000000000008781c */ /* 0x000fc60003f0f070 */
[----:B------:R-:W-:-:S13]  /*3570*/  ISETP.GT.AND P2, PT, R20, 0x60, PT ;  /* 0x000000601400780c */ /* 0x000fda0003f44270 */
[----:B------:R-:W-:Y:S05]  /*3580*/  @!P2 BRA `(.L_x_93) ;  /* 0x00000000009ca947 */ /* 0x000fea0003800000 */
[----:B------:R-:W-:Y:S01]  /*3590*/  PLOP3.LUT P0, PT, PT, PT, PT, 0x8, 0x80 ;  /* 0x000000000080781c */ /* 0x000fe20003f0e170 */
[----:B------:R-:W-:-:S12]  /*35a0*/  VIADD R25, R6, 0x60 ;  /* 0x0000006006197836 */ /* 0x000fd80000000000 */
.L_x_94:
[----:B------:R-:W0:Y:S01]  /*35b0*/  LDS.64 R20, [R11+0x8] ;  /* 0x000008000b147984 */ /* 0x000e220000000a00 */
[----:B------:R-:W-:-:S05]  /*35c0*/  VIADD R13, R13, 0xffffff80 ;  /* 0xffffff800d0d7836 */ /* 0x000fca0000000000 */
[----:B------:R-:W-:Y:S01]  /*35d0*/  ISETP.GT.AND P2, PT, R13, R25, PT ;  /* 0x000000190d00720c */ /* 0x000fe20003f44270 */
[----:B0-----:R-:W-:Y:S04]  /*35e0*/  STS.64 [R12+0x18], R20 ;  /* 0x000018140c007388 */ /* 0x001fe80000000a00 */
[----:B------:R-:W0:Y:S04]  /*35f0*/  LDS.64 R20, [R11] ;  /* 0x000000000b147984 */ /* 0x000e280000000a00 */
[----:B0-----:R-:W-:Y:S04]  /*3600*/  STS.64 [R12+0x10], R20 ;  /* 0x000010140c007388 */ /* 0x001fe80000000a00 */
[----:B------:R-:W0:Y:S04]  /*3610*/  LDS.64 R20, [R11+-0x8] ;  /* 0xfffff8000b147984 */ /* 0x000e280000000a00 */
[----:B0-----:R-:W-:Y:S04]  /*3620*/  STS.64 [R12+0x8], R20 ;  /* 0x000008140c007388 */ /* 0x001fe80000000a00 */
[----:B------:R-:W0:Y:S04]  /*3630*/  LDS.64 R20, [R11+-0x10] ;  /* 0xfffff0000b147984 */ /* 0x000e280000000a00 */
[----:B0-----:R-:W-:Y:S04]  /*3640*/  STS.64 [R12], R20 ;  /* 0x000000140c007388 */ /* 0x001fe80000000a00 */
[----:B------:R-:W0:Y:S04]  /*3650*/  LDS.64 R20, [R11+-0x18] ;  /* 0xffffe8000b147984 */ /* 0x000e280000000a00 */
[----:B0-----:R-:W-:Y:S04]  /*3660*/  STS.64 [R12+-0x8], R20 ;  /* 0xfffff8140c007388 */ /* 0x001fe80000000a00 */
[----:B--2---:R-:W0:Y:S04]  /*3670*/  LDS.64 R22, [R11+-0x20] ;  /* 0xffffe0000b167984 */ /* 0x004e280000000a00 */
[----:B0-----:R-:W-:Y:S04]  /*3680*/  STS.64 [R12+-0x10], R22 ;  /* 0xfffff0160c007388 */ /* 0x001fe80000000a00 */
[----:B------:R-:W0:Y:S04]  /*3690*/  LDS.64 R20, [R11+-0x28] ;  /* 0xffffd8000b147984 */ /* 0x000e280000000a00 */
        /* <DEDUP_REMOVED lines=17> */
[----:B------:R0:W2:Y:S02]  /*37b0*/  LDS.64 R20, [R11+-0x70] ;  /* 0xffff90000b147984 */ /* 0x0000a40000000a00 */
[----:B0-----:R-:W-:-:S02]  /*37c0*/  VIADD R11, R11, 0xffffff80 ;  /* 0xffffff800b0b7836 */ /* 0x001fc40000000000 */
[----:B--2---:R0:W-:Y:S02]  /*37d0*/  STS.64 [R12+-0x60], R20 ;  /* 0xffffa0140c007388 */ /* 0x0041e40000000a00 */
[----:B0-----:R-:W-:Y:S01]  /*37e0*/  VIADD R12, R12, 0xffffff80 ;  /* 0xffffff800c0c7836 */ /* 0x001fe20000000000 */
[----:B------:R-:W-:Y:S06]  /*37f0*/  @P2 BRA `(.L_x_94) ;  /* 0xfffffffc006c2947 */ /* 0x000fec000383ffff */
.L_x_93:
[----:B------:R-:W-:Y:S05]  /*3800*/  BSYNC.RECONVERGENT B5 ;  /* 0x0000000000057941 */ /* 0x000fea0003800200 */
.L_x_92:
[----:B------:R-:W-:Y:S01]  /*3810*/  IMAD.IADD R20, R13, 0x1, -R6 ;  /* 0x000000010d147824 */ /* 0x000fe200078e0a06 */
[----:B------:R-:W-:Y:S04]  /*3820*/  BSSY.RECONVERGENT B5, `(.L_x_95) ;  /* 0x0000017000057945 */ /* 0x000fe80003800200 */
[----:B------:R-:W-:-:S13]  /*3830*/  ISETP.GT.AND P2, PT, R20, 0x20, PT ;  /* 0x000000201400780c */ /* 0x000fda0003f44270 */
[----:B------:R-:W-:Y:S05]  /*3840*/  @!P2 BRA `(.L_x_96) ;  /* 0x000000000050a947 */ /* 0x000fea0003800000 */
[----:B------:R-:W0:Y:S01]  /*3850*/  LDS.64 R20, [R11+0x8] ;  /* 0x000008000b147984 */ /* 0x000e220000000a00 */
[----:B------:R-:W-:Y:S01]  /*3860*/  PLOP3.LUT P0, PT, PT, PT, PT, 0x8, 0x80 ;  /* 0x000000000080781c */ /* 0x000fe20003f0e170 */
[----:B------:R-:W-:Y:S02]  /*3870*/  VIADD R13, R13, 0xffffffc0 ;  /* 0xffffffc00d0d7836 */ /* 0x000fe40000000000 */
        /* <DEDUP_REMOVED lines=13> */
[----:B------:R0:W2:Y:S02]  /*3950*/  LDS.64 R20, [R11+-0x30] ;  /* 0xffffd0000b147984 */ /* 0x0000a40000000a00 */
[----:B0-----:R-:W-:-:S02]  /*3960*/  VIADD R11, R11, 0xffffffc0 ;  /* 0xffffffc00b0b7836 */ /* 0x001fc40000000000 */
[----:B--2---:R0:W-:Y:S02]  /*3970*/  STS.64 [R12+-0x20], R20 ;  /* 0xffffe0140c007388 */ /* 0x0041e40000000a00 */
[----:B0-----:R-:W-:-:S07]  /*3980*/  VIADD R12, R12, 0xffffffc0 ;  /* 0xffffffc00c0c7836 */ /* 0x001fce0000000000 */
.L_x_96:
[----:B------:R-:W-:Y:S05]  /*3990*/  BSYNC.RECONVERGENT B5 ;  /* 0x0000000000057941 */ /* 0x000fea0003800200 */
.L_x_95:
[----:B------:R-:W-:-:S13]  /*39a0*/  ISETP.NE.OR P0, PT, R13, R6, P0 ;  /* 0x000000060d00720c */ /* 0x000fda0000705670 */
[----:B------:R-:W-:Y:S05]  /*39b0*/  @!P0 BREAK.RELIABLE B4 ;  /* 0x0000000000048942 */ /* 0x000fea0003800100 */
[----:B------:R-:W-:Y:S05]  /*39c0*/  @!P0 BRA `(.L_x_89) ;  /* 0x0000000000388947 */ /* 0x000fea0003800000 */
.L_x_91:
[----:B------:R-:W-:Y:S05]  /*39d0*/  BSYNC.RELIABLE B4 ;  /* 0x0000000000047941 */ /* 0x000fea0003800100 */
.L_x_90:
[----:B0-----:R-:W0:Y:S01]  /*39e0*/  LDS.64 R20, [R11+0x8] ;  /* 0x000008000b147984 */ /* 0x001e220000000a00 */
[----:B------:R-:W-:-:S05]  /*39f0*/  VIADD R13, R13, 0xffffffe0 ;  /* 0xffffffe00d0d7836 */ /* 0x000fca0000000000 */
[----:B------:R-:W-:Y:S01]  /*3a00*/  ISETP.NE.AND P0, PT, R13, R6, PT ;  /* 0x000000060d00720c */ /* 0x000fe20003f05270 */
[----:B0-----:R-:W-:Y:S04]  /*3a10*/  STS.64 [R12+0x18], R20 ;  /* 0x000018140c007388 */ /* 0x001fe80000000a00 */
[----:B------:R-:W0:Y:S04]  /*3a20*/  LDS.64 R20, [R11] ;  /* 0x000000000b147984 */ /* 0x000e280000000a00 */
[----:B0-----:R-:W-:Y:S04]  /*3a30*/  STS.64 [R12+0x10], R20 ;  /* 0x000010140c007388 */ /* 0x001fe80000000a00 */
[----:B------:R-:W0:Y:S04]  /*3a40*/  LDS.64 R20, [R11+-0x8] ;  /* 0xfffff8000b147984 */ /* 0x000e280000000a00 */
[----:B0-----:R-:W-:Y:S04]  /*3a50*/  STS.64 [R12+0x8], R20 ;  /* 0x000008140c007388 */ /* 0x001fe80000000a00 */
[----:B------:R0:W3:Y:S02]  /*3a60*/  LDS.64 R20, [R11+-0x10] ;  /* 0xfffff0000b147984 */ /* 0x0000e40000000a00 */
[----:B0-----:R-:W-:-:S02]  /*3a70*/  VIADD R11, R11, 0xffffffe0 ;  /* 0xffffffe00b0b7836 */ /* 0x001fc40000000000 */
[----:B---3--:R0:W-:Y:S02]  /*3a80*/  STS.64 [R12], R20 ;  /* 0x000000140c007388 */ /* 0x0081e40000000a00 */
[----:B0-----:R-:W-:Y:S01]  /*3a90*/  VIADD R12, R12, 0xffffffe0 ;  /* 0xffffffe00c0c7836 */ /* 0x001fe20000000000 */
[----:B------:R-:W-:Y:S06]  /*3aa0*/  @P0 BRA `(.L_x_90) ;  /* 0xfffffffc00cc0947 */ /* 0x000fec000383ffff */
.L_x_89:
[----:B------:R-:W-:Y:S05]  /*3ab0*/  BSYNC.RECONVERGENT B3 ;  /* 0x0000000000037941 */ /* 0x000fea0003800200 */
.L_x_88:
[----:B------:R3:W-:Y:S02]  /*3ac0*/  STS.64 [R0], R14 ;  /* 0x0000000e00007388 */ /* 0x0007e40000000a00 */
.L_x_85:
[----:B------:R-:W-:Y:S05]  /*3ad0*/  BSYNC.RECONVERGENT B0 ;  /* 0x0000000000007941 */ /* 0x000fea0003800200 */
.L_x_80:
[----:B------:R-:W-:Y:S02]  /*3ae0*/  VIADD R7, R7, 0x8 ;  /* 0x0000000807077836 */ /* 0x000fe40000000000 */
[----:B------:R-:W-:Y:S02]  /*3af0*/  VIADD R8, R8, 0x1 ;  /* 0x0000000108087836 */ /* 0x000fe40000000000 */
[----:B0-----:R-:W-:Y:S01]  /*3b00*/  IMAD.MOV.U32 R11, RZ, RZ, R9 ;  /* 0x000000ffff0b7224 */ /* 0x001fe200078e0009 */
[----:B------:R-:W-:Y:S01]  /*3b10*/  ISETP.NE.AND P0, PT, R7, R3, PT ;  /* 0x000000030700720c */ /* 0x000fe20003f05270 */
[----:B--2---:R-:W-:-:S12]  /*3b20*/  IMAD.MOV.U32 R22, RZ, RZ, R10 ;  /* 0x000000ffff167224 */ /* 0x004fd800078e000a */
[----:B------:R-:W-:Y:S05]  /*3b30*/  @P0 BRA `(.L_x_97) ;  /* 0xfffffff4009c0947 */ /* 0x000fea000383ffff */
.L_x_79:
[----:B------:R-:W-:Y:S05]  /*3b40*/  BSYNC.RECONVERGENT B1 ;  /* 0x0000000000017941 */ /* 0x000fea0003800200 */
.L_x_78:
[----:B---3--:R-:W-:Y:S01]  /*3b50*/  VIADD R0, R0, 0x100 ;  /* 0x0000010000007836 */ /* 0x008fe20000000000 */
[----:B------:R-:W-:Y:S06]  /*3b60*/  @!P1 BRA `(.L_x_98) ;  /* 0xfffffff4005c9947 */ /* 0x000fec000383ffff */
[----:B------:R-:W-:Y:S05]  /*3b70*/  BSYNC.RECONVERGENT B2 ;  /* 0x0000000000027941 */ /* 0x000fea0003800200 */
.L_x_77:
[----:B------:R-:W0:Y:S01]  /*3b80*/  LDCU UR4, c[0x0][0x380] ;  /* 0x00007000ff0477ac */ /* 0x000e220008000800 */
[----:B------:R-:W-:Y:S04]  /*3b90*/  BSSY.RECONVERGENT B6, `(.L_x_99) ;  /* 0x000035a000067945 */ /* 0x000fe80003800200 */
[----:B------:R-:W-:Y:S01]  /*3ba0*/  BSSY.RELIABLE B3, `(.L_x_100) ;  /* 0x0000354000037945 */ /* 0x000fe20003800100 */
[----:B0-----:R-:W-:-:S05]  /*3bb0*/  IMAD.U32 R9, RZ, RZ, UR4 ;  /* 0x00000004ff097e24 */ /* 0x001fca000f8e00ff */
[----:B------:R-:W-:-:S13]  /*3bc0*/  ISETP.GE.AND P0, PT, R9, 0x21, PT ;  /* 0x000000210900780c */ /* 0x000fda0003f06270 */
[----:B------:R-:W-:Y:S05]  /*3bd0*/  @!P0 BRA `(.L_x_101) ;  /* 0x0000003400348947 */ /* 0x000fea0003800000 */
[----:B------:R-:W0:Y:S01]  /*3be0*/  LDC R0, c[0x0][0x380] ;  /* 0x0000e000ff007b82 */ /* 0x000e220000000800 */
[----:B------:R-:W-:Y:S01]  /*3bf0*/  LEA R3, P1, R9, R4, 0x3 ;  /* 0x0000000409037211 */ /* 0x000fe200078218ff */
[----:B------:R-:W-:Y:S01]  /*3c00*/  BSSY.RECONVERGENT B2, `(.L_x_102) ;  /* 0x00002af000027945 */ /* 0x000fe20003800200 */
[----:B------:R-:W-:Y:S01]  /*3c10*/  PLOP3.LUT P0, PT, PT, PT, PT, 0x8, 0x80 ;  /* 0x000000000080781c */ /* 0x000fe20003f0e170 */
[----:B------:R-:W-:Y:S01]  /*3c20*/  IMAD.MOV.U32 R6, RZ, RZ, 0x20 ;  /* 0x00000020ff067424 */ /* 0x000fe200078e00ff */
[----:B0-----:R-:W-:-:S04]  /*3c30*/  SHF.R.S32.HI R8, RZ, 0x1f, R0 ;  /* 0x0000001fff087819 */ /* 0x001fc80000011400 */
[----:B------:R-:W-:Y:S01]  /*3c40*/  LEA.HI.X R7, R9, R5, R8, 0x3, P1 ;  /* 0x0000000509077211 */ /* 0x000fe200008f1c08 */
[----:B------:R-:W-:-:S07]  /*3c50*/  IMAD.MOV.U32 R8, RZ, RZ, RZ ;  /* 0x000000ffff087224 */ /* 0x000fce00078e00ff */
.L_x_143:
[----:B------:R-:W-:Y:S01]  /*3c60*/  BSSY.RECONVERGENT B1, `(.L_x_103) ;  /* 0x000029f000017945 */ /* 0x000fe20003800200 */
[----:B------:R-:W-:-:S03]  /*3c70*/  PLOP3.LUT P1, PT, P0, PT, PT, 0x80, 0x8 ;  /* 0x000000000008781c */ /* 0x000fc6000072f070 */
[----:B---3--:R-:W-:Y:S10]  /*3c80*/  @P0 BRA `(.L_x_104) ;  /* 0x0000001c00040947 */ /* 0x008ff40003800000 */
[----:B------:R-:W0:Y:S01]  /*3c90*/  S2UR UR5, SR_CgaCtaId ;  /* 0x00000000000579c3 */ /* 0x000e220000008800 */
[----:B------:R-:W-:Y:S01]  /*3ca0*/  UMOV UR4, 0x400 ;  /* 0x0000040000047882 */ /* 0x000fe20000000000 */
[----:B------:R-:W-:Y:S01]  /*3cb0*/  BSSY.RECONVERGENT B0, `(.L_x_105) ;  /* 0x00001bd000007945 */ /* 0x000fe20003800200 */
[----:B------:R-:W-:Y:S01]  /*3cc0*/  UIADD3 UR4, UPT, UPT, UR4, 0x10, URZ ;  /* 0x0000001004047890 */ /* 0x000fe2000fffe0ff */
[----:B------:R-:W-:-:S04]  /*3cd0*/  IMAD.MOV.U32 R22, RZ, RZ, R4 ;  /* 0x000000ffff167224 */ /* 0x000fc800078e0004 */
[----:B------:R-:W2:Y:S01]  /*3ce0*/  S2UR UR7, SR_SWINHI ;  /* 0x00000000000779c3 */ /* 0x000ea20000002f00 */
[----:B0-----:R-:W-:-:S06]  /*3cf0*/  ULEA UR6, UR5, UR4, 0x18 ;  /* 0x0000000405067291 */ /* 0x001fcc000f8ec0ff */
[----:B------:R-:W-:Y:S01]  /*3d00*/  IMAD.U32 R28, RZ, RZ, UR6 ;  /* 0x00000006ff1c7e24 */ /* 0x000fe2000f8e00ff */
[----:B------:R-:W-:Y:S01]  /*3d10*/  UMOV UR4, UR6 ;  /* 0x0000000600047c82 */ /* 0x000fe20008000000 */
[----:B--2---:R-:W-:Y:S02]  /*3d20*/  UMOV UR5, UR7 ;  /* 0x0000000700057c82 */ /* 0x004fe40008000000 */
[----:B------:R-:W-:Y:S02]  /*3d30*/  IMAD.U32 R15, RZ, RZ, UR5 ;  /* 0x00000005ff0f7e24 */ /* 0x000fe4000f8e00ff */
[----:B------:R-:W-:Y:S02]  /*3d40*/  IMAD.U32 R10, RZ, RZ, UR4 ;  /* 0x00000004ff0a7e24 */ /* 0x000fe4000f8e00ff */
[----:B------:R-:W-:Y:S02]  /*3d50*/  IMAD.U32 R14, RZ, RZ, UR4 ;  /* 0x00000004ff0e7e24 */ /* 0x000fe4000f8e00ff */
[----:B------:R-:W-:-:S02]  /*3d60*/  IMAD.MOV.U32 R14, RZ, RZ, R15 ;  /* 0x000000ffff0e7224 */ /* 0x000fc400078e000f */
[----:B------:R-:W-:Y:S02]  /*3d70*/  IMAD.U32 R11, RZ, RZ, UR5 ;  /* 0x00000005ff0b7e24 */ /* 0x000fe4000f8e00ff */
[----:B------:R-:W-:Y:S02]  /*3d80*/  IMAD.MOV.U32 R13, RZ, RZ, R10 ;  /* 0x000000ffff0d7224 */ /* 0x000fe400078e000a */
[----:B------:R-:W-:-:S07]  /*3d90*/  IMAD.MOV.U32 R15, RZ, RZ, R5 ;  /* 0x000000ffff0f7224 */ /* 0x000fce00078e0005 */
.L_x_127:
[----:B------:R-:W0:Y:S01]  /*3da0*/  S2R R10, SR_CgaCtaId ;  /* 0x00000000000a7919 */ /* 0x000e220000008800 */
[----:B------:R-:W-:Y:S01]  /*3db0*/  MOV R9, 0x400 ;  /* 0x0000040000097802 */ /* 0x000fe20000000f00 */
[C---:B------:R-:W-:Y:S01]  /*3dc0*/  IMAD.SHL.U32 R11, R6.reuse, 0x8, RZ ;  /* 0x00000008060b7824 */ /* 0x040fe200078e00ff */
[----:B------:R-:W-:Y:S01]  /*3dd0*/  SHF.L.U64.HI R21, R6, 0x3, R8 ;  /* 0x0000000306157819 */ /* 0x000fe20000010208 */
[----:B------:R-:W2:Y:S01]  /*3de0*/  S2R R12, SR_SWINHI ;  /* 0x00000000000c7919 */ /* 0x000ea20000002f00 */
[----:B------:R-:W-:Y:S01]  /*3df0*/  BSSY.RECONVERGENT B4, `(.L_x_106) ;  /* 0x000003d000047945 */ /* 0x000fe20003800200 */
[----:B------:R-:W-:Y:S02]  /*3e00*/  VIADD R9, R9, 0x10 ;  /* 0x0000001009097836 */ /* 0x000fe40000000000 */
[----:B------:R-:W-:Y:S02]  /*3e10*/  IMAD.MOV.U32 R23, RZ, RZ, R15 ;  /* 0x000000ffff177224 */ /* 0x000fe400078e000f */
[--C-:B------:R-:W-:Y:S01]  /*3e20*/  IMAD.MOV.U32 R29, RZ, RZ, R28.reuse ;  /* 0x000000ffff1d7224 */ /* 0x100fe200078e001c */
[----:B0-----:R-:W-:Y:S01]  /*3e30*/  LEA R9, R10, R9, 0x18 ;  /* 0x000000090a097211 */ /* 0x001fe200078ec0ff */
[----:B------:R-:W-:-:S03]  /*3e40*/  IMAD R10, R6, 0x8, R28 ;  /* 0x00000008060a7824 */ /* 0x000fc600078e021c */
[----:B------:R-:W-:Y:S02]  /*3e50*/  MOV R24, R9 ;  /* 0x0000000900187202 */ /* 0x000fe40000000f00 */
[----:B--2---:R-:W-:Y:S02]  /*3e60*/  MOV R25, R12 ;  /* 0x0000000c00197202 */ /* 0x004fe40000000f00 */
[----:B------:R-:W-:Y:S02]  /*3e70*/  VIMNMX.U32 R31, PT, PT, R10, UR41, PT ;  /* 0x000000290a1f7c48 */ /* 0x000fe4000bfe0000 */
[----:B------:R-:W-:Y:S01]  /*3e80*/  IADD3 R9, P3, PT, R11, R13, RZ ;  /* 0x0000000d0b097210 */ /* 0x000fe20007f7e0ff */
[----:B------:R-:W-:Y:S01]  /*3e90*/  IMAD.WIDE R24, R0, 0x8, R24 ;  /* 0x0000000800187825 */ /* 0x000fe200078e0218 */
[----:B------:R-:W-:-:S03]  /*3ea0*/  ISETP.GE.U32.AND P2, PT, R10, UR41, PT ;  /* 0x000000290a007c0c */ /* 0x000fc6000bf46070 */
[--C-:B------:R-:W-:Y:S01]  /*3eb0*/  IMAD R12, R6, 0x8, R31.reuse ;  /* 0x00000008060c7824 */ /* 0x100fe200078e021f */
[----:B------:R-:W-:Y:S01]  /*3ec0*/  SEL R32, R9, R24, !P2 ;  /* 0x0000001809207207 */ /* 0x000fe20005000000 */
[----:B------:R-:W-:Y:S02]  /*3ed0*/  IMAD.X R10, R21, 0x1, R14, P3 ;  /* 0x00000001150a7824 */ /* 0x000fe400018e060e */
[----:B------:R-:W-:Y:S01]  /*3ee0*/  IMAD.MOV.U32 R27, RZ, RZ, R31 ;  /* 0x000000ffff1b7224 */ /* 0x000fe200078e001f */
[----:B------:R-:W-:Y:S01]  /*3ef0*/  VIMNMX.U32 R33, PT, PT, R12, UR41, PT ;  /* 0x000000290c217c48 */ /* 0x000fe2000bfe0000 */
[----:B------:R-:W-:Y:S01]  /*3f00*/  IMAD.MOV.U32 R26, RZ, RZ, R32 ;  /* 0x000000ffff1a7224 */ /* 0x000fe200078e0020 */
[----:B------:R-:W-:Y:S02]  /*3f10*/  SEL R20, R10, R25, !P2 ;  /* 0x000000190a147207 */ /* 0x000fe40005000000 */
[----:B------:R-:W-:Y:S02]  /*3f20*/  ISETP.NE.AND P2, PT, R31, R33, PT ;  /* 0x000000211f00720c */ /* 0x000fe40003f45270 */
[----:B------:R-:W-:-:S02]  /*3f30*/  IADD3 R11, P4, PT, R32, R11, RZ ;  /* 0x0000000b200b7210 */ /* 0x000fc40007f9e0ff */
[----:B------:R-:W-:Y:S02]  /*3f40*/  ISETP.EQ.OR P2, PT, R28, R31, !P2 ;  /* 0x0000001f1c00720c */ /* 0x000fe40005742670 */
[----:B------:R-:W-:Y:S01]  /*3f50*/  ISETP.GE.U32.AND P3, PT, R12, UR41, PT ;  /* 0x000000290c007c0c */ /* 0x000fe2000bf66070 */
[----:B------:R-:W-:-:S03]  /*3f60*/  IMAD.X R21, R20, 0x1, R21, P4 ;  /* 0x0000000114157824 */ /* 0x000fc600020e0615 */
[----:B------:R-:W-:Y:S01]  /*3f70*/  SEL R11, R11, R24, !P3 ;  /* 0x000000180b0b7207 */ /* 0x000fe20005800000 */
[----:B------:R-:W-:Y:S01]  /*3f80*/  IMAD.MOV.U32 R24, RZ, RZ, R22 ;  /* 0x000000ffff187224 */ /* 0x000fe200078e0016 */
[----:B------:R-:W-:Y:S01]  /*3f90*/  SEL R12, R21, R25, !P3 ;  /* 0x00000019150c7207 */ /* 0x000fe20005800000 */
[----:B------:R-:W-:-:S04]  /*3fa0*/  IMAD.MOV.U32 R25, RZ, RZ, R20 ;  /* 0x000000ffff197224 */ /* 0x000fc800078e0014 */
[----:B---3--:R-:W-:Y:S05]  /*3fb0*/  @P2 BRA `(.L_x_107) ;  /* 0x0000000000802947 */ /* 0x008fea0003800000 */
[----:B------:R-:W-:Y:S02]  /*3fc0*/  IMAD.MOV.U32 R26, RZ, RZ, R32 ;  /* 0x000000ffff1a7224 */ /* 0x000fe400078e0020 */
[----:B------:R-:W-:Y:S02]  /*3fd0*/  IMAD.MOV.U32 R25, RZ, RZ, R20 ;  /* 0x000000ffff197224 */ /* 0x000fe400078e0014 */
[--C-:B------:R-:W-:Y:S02]  /*3fe0*/  IMAD.MOV.U32 R30, RZ, RZ, R31.reuse ;  /* 0x000000ffff1e7224 */ /* 0x100fe400078e001f */
[----:B------:R-:W-:Y:S02]  /*3ff0*/  IMAD.MOV.U32 R27, RZ, RZ, R31 ;  /* 0x000000ffff1b7224 */ /* 0x000fe400078e001f */
[--C-:B------:R-:W-:Y:S02]  /*4000*/  IMAD.MOV.U32 R21, RZ, RZ, R28.reuse ;  /* 0x000000ffff157224 */ /* 0x100fe400078e001c */
[----:B------:R-:W-:-:S02]  /*4010*/  IMAD.MOV.U32 R29, RZ, RZ, R28 ;  /* 0x000000ffff1d7224 */ /* 0x000fc400078e001c */
[----:B------:R-:W-:Y:S02]  /*4020*/  IMAD.MOV.U32 R24, RZ, RZ, R22 ;  /* 0x000000ffff187224 */ /* 0x000fe400078e0016 */
[----:B------:R-:W-:-:S07]  /*4030*/  IMAD.MOV.U32 R23, RZ, RZ, R15 ;  /* 0x000000ffff177224 */ /* 0x000fce00078e000f */
.L_x_108:
[----:B------:R-:W-:Y:S01]  /*4040*/  LDS R36, [R27] ;  /* 0x000000001b247984 */ /* 0x000fe20000000800 */
[----:B---3--:R-:W-:Y:S02]  /*4050*/  IMAD.MOV.U32 R38, RZ, RZ, R24 ;  /* 0x000000ffff267224 */ /* 0x008fe400078e0018 */
[----:B------:R-:W-:Y:S01]  /*4060*/  IMAD.MOV.U32 R39, RZ, RZ, R23 ;  /* 0x000000ffff277224 */ /* 0x000fe200078e0017 */
[----:B------:R-:W0:Y:S02]  /*4070*/  LDS R34, [R29] ;  /* 0x000000001d227984 */ /* 0x000e240000000800 */
[----:B------:R-:W-:-:S05]  /*4080*/  IADD3 R24, P5, PT, R38, 0x8, RZ ;  /* 0x0000000826187810 */ /* 0x000fca0007fbe0ff */
[----:B------:R-:W-:Y:S01]  /*4090*/  IMAD.X R23, RZ, RZ, R39, P5 ;  /* 0x000000ffff177224 */ /* 0x000fe200028e0627 */
[----:B0-----:R-:W-:-:S13]  /*40a0*/  FSETP.GT.AND P2, PT, R36, R34, PT ;  /* 0x000000222400720b */ /* 0x001fda0003f44000 */
[----:B------:R0:W2:Y:S01]  /*40b0*/  @P2 LDS R35, [R27+0x4] ;  /* 0x000004001b232984 */ /* 0x0000a20000000800 */
[----:B------:R-:W-:Y:S01]  /*40c0*/  @P2 IADD3 R26, P4, PT, R26, 0x8, RZ ;  /* 0x000000081a1a2810 */ /* 0x000fe20007f9e0ff */
[----:B------:R-:W-:Y:S01]  /*40d0*/  @P2 VIADD R30, R30, 0x8 ;  /* 0x000000081e1e2836 */ /* 0x000fe20000000000 */
[----:B------:R-:W-:Y:S01]  /*40e0*/  @!P2 IADD3 R13, P3, PT, R13, 0x8, RZ ;  /* 0x000000080d0da810 */ /* 0x000fe20007f7e0ff */
[----:B------:R-:W-:Y:S01]  /*40f0*/  @P2 ST.E desc[UR36][R38.64], R36 ;  /* 0x0000002426002985 */ /* 0x000fe2000c101924 */
[----:B------:R-:W-:Y:S02]  /*4100*/  @!P2 VIADD R21, R21, 0x8 ;  /* 0x000000081515a836 */ /* 0x000fe40000000000 */
[----:B------:R-:W-:Y:S01]  /*4110*/  @P2 IMAD.X R25, RZ, RZ, R25, P4 ;  /* 0x000000ffff192224 */ /* 0x000fe200020e0619 */
[----:B------:R-:W-:Y:S01]  /*4120*/  ISETP.NE.AND P4, PT, R30, R33, PT ;  /* 0x000000211e00720c */ /* 0x000fe20003f85270 */
[----:B------:R-:W-:Y:S01]  /*4130*/  @!P2 IMAD.X R14, RZ, RZ, R14, P3 ;  /* 0x000000ffff0ea224 */ /* 0x000fe200018e060e */
[----:B------:R-:W-:Y:S01]  /*4140*/  ISETP.NE.AND P6, PT, R21, R31, PT ;  /* 0x0000001f1500720c */ /* 0x000fe20003fc5270 */
[----:B0-----:R-:W-:Y:S01]  /*4150*/  @P2 VIADD R27, R27, 0x8 ;  /* 0x000000081b1b2836 */ /* 0x001fe20000000000 */
[----:B--2---:R-:W-:Y:S04]  /*4160*/  @P2 ST.E desc[UR36][R38.64+0x4], R35 ;  /* 0x0000042326002985 */ /* 0x004fe8000c101924 */
[----:B------:R0:W2:Y:S04]  /*4170*/  @!P2 LDS R37, [R29+0x4] ;  /* 0x000004001d25a984 */ /* 0x0000a80000000800 */
[----:B------:R3:W-:Y:S01]  /*4180*/  @!P2 ST.E desc[UR36][R38.64], R34 ;  /* 0x000000222600a985 */ /* 0x0007e2000c101924 */
[----:B0-----:R-:W-:-:S03]  /*4190*/  @!P2 VIADD R29, R29, 0x8 ;  /* 0x000000081d1da836 */ /* 0x001fc60000000000 */
[----:B--2---:R3:W-:Y:S01]  /*41a0*/  @!P2 ST.E desc[UR36][R38.64+0x4], R37 ;  /* 0x000004252600a985 */ /* 0x0047e2000c101924 */
[----:B------:R-:W-:Y:S05]  /*41b0*/  @P4 BRA P6, `(.L_x_108) ;  /* 0xfffffffc00a04947 */ /* 0x000fea000303ffff */
.L_x_107:
[----:B------:R-:W-:Y:S05]  /*41c0*/  BSYNC.RECONVERGENT B4 ;  /* 0x0000000000047941 */ /* 0x000fea0003800200 */
.L_x_106:
[----:B------:R-:W-:Y:S01]  /*41d0*/  IADD3 R13, P2, PT, -R13, R32, RZ ;  /* 0x000000200d0d7210 */ /* 0x000fe20007f5e1ff */
[----:B------:R-:W-:Y:S04]  /*41e0*/  BSSY.RECONVERGENT B4, `(.L_x_109) ;  /* 0x00000a1000047945 */ /* 0x000fe80003800200 */
[----:B------:R-:W-:-:S05]  /*41f0*/  IMAD.X R14, R20, 0x1, ~R14, P2 ;  /* 0x00000001140e7824 */ /* 0x000fca00010e0e0e */
[--C-:B------:R-:W-:Y:S02]  /*4200*/  SHF.R.S64 R30, R13, 0x3, R14.reuse ;  /* 0x000000030d1e7819 */ /* 0x100fe4000000100e */
[----:B------:R-:W-:Y:S02]  /*4210*/  SHF.R.S32.HI R31, RZ, 0x3, R14 ;  /* 0x00000003ff1f7819 */ /* 0x000fe4000001140e */
[----:B------:R-:W-:-:S04]  /*4220*/  ISETP.GE.U32.AND P2, PT, R30, 0x1, PT ;  /* 0x000000011e00780c */ /* 0x000fc80003f46070 */
[----:B------:R-:W-:-:S13]  /*4230*/  ISETP.GE.AND.EX P2, PT, R31, RZ, PT, P2 ;  /* 0x000000ff1f00720c */ /* 0x000fda0003f46320 */
[----:B------:R-:W-:Y:S05]  /*4240*/  @!P2 BRA `(.L_x_110) ;  /* 0x000000080068a947 */ /* 0x000fea0003800000 */
[----:B------:R-:W-:Y:S01]  /*4250*/  ISETP.GE.U32.AND P2, PT, R30, 0x10, PT ;  /* 0x000000101e00780c */ /* 0x000fe20003f46070 */
[----:B------:R-:W-:Y:S01]  /*4260*/  IMAD.MOV.U32 R20, RZ, RZ, R24 ;  /* 0x000000ffff147224 */ /* 0x000fe200078e0018 */
[----:B------:R-:W-:Y:S01]  /*4270*/  BSSY.RECONVERGENT B5, `(.L_x_111) ;  /* 0x0000046000057945 */ /* 0x000fe20003800200 */
[----:B------:R-:W-:Y:S01]  /*4280*/  IMAD.MOV.U32 R21, RZ, RZ, R23 ;  /* 0x000000ffff157224 */ /* 0x000fe200078e0017 */
[----:B------:R-:W-:Y:S01]  /*4290*/  ISETP.GE.U32.AND.EX P2, PT, R31, RZ, PT, P2 ;  /* 0x000000ff1f00720c */ /* 0x000fe20003f46120 */
[----:B------:R-:W-:Y:S02]  /*42a0*/  IMAD.MOV.U32 R36, RZ, RZ, R20 ;  /* 0x000000ffff247224 */ /* 0x000fe400078e0014 */
[----:B---3--:R-:W-:-:S10]  /*42b0*/  IMAD.MOV.U32 R37, RZ, RZ, R21 ;  /* 0x000000ffff257224 */ /* 0x008fd400078e0015 */
[----:B------:R-:W-:Y:S05]  /*42c0*/  @!P2 BRA `(.L_x_112) ;  /* 0x000000040000a947 */ /* 0x000fea0003800000 */
[----:B------:R-:W-:Y:S01]  /*42d0*/  LOP3.LUT R31, R31, 0x7fffffff, RZ, 0xc0, !PT ;  /* 0x7fffffff1f1f7812 */ /* 0x000fe200078ec0ff */
[----:B------:R-:W-:Y:S01]  /*42e0*/  IMAD.MOV.U32 R36, RZ, RZ, R20 ;  /* 0x000000ffff247224 */ /* 0x000fe200078e0014 */
[----:B------:R-:W-:Y:S01]  /*42f0*/  LOP3.LUT R32, R30, 0xfffffff0, RZ, 0xc0, !PT ;  /* 0xfffffff01e207812 */ /* 0x000fe200078ec0ff */
[----:B------:R-:W-:Y:S02]  /*4300*/  IMAD.MOV.U32 R37, RZ, RZ, R21 ;  /* 0x000000ffff257224 */ /* 0x000fe400078e0015 */
[----:B------:R-:W-:Y:S02]  /*4310*/  IMAD.MOV.U32 R34, RZ, RZ, RZ ;  /* 0x000000ffff227224 */ /* 0x000fe400078e00ff */
[----:B------:R-:W-:-:S07]  /*4320*/  IMAD.MOV.U32 R33, RZ, RZ, RZ ;  /* 0x000000ffff217224 */ /* 0x000fce00078e00ff */
.L_x_113:
[----:B------:R-:W0:Y:S01]  /*4330*/  LDS.64 R20, [R29] ;  /* 0x000000001d147984 */ /* 0x000e220000000a00 */
[----:B------:R-:W-:Y:S02]  /*4340*/  IADD3 R34, P2, PT, R34, 0x10, RZ ;  /* 0x0000001022227810 */ /* 0x000fe40007f5e0ff */
[----:B------:R-:W-:-:S03]  /*4350*/  IADD3 R35, P3, PT, R36, 0x80, RZ ;  /* 0x0000008024237810 */ /* 0x000fc60007f7e0ff */
[----:B------:R-:W-:Y:S01]  /*4360*/  IMAD.X R33, RZ, RZ, R33, P2 ;  /* 0x000000ffff217224 */ /* 0x000fe200010e0621 */
[----:B------:R-:W-:Y:S01]  /*4370*/  ISETP.NE.U32.AND P2, PT, R34, R32, PT ;  /* 0x000000202200720c */ /* 0x000fe20003f45070 */
[----:B------:R-:W-:-:S03]  /*4380*/  IMAD.X R38, RZ, RZ, R37, P3 ;  /* 0x000000ffff267224 */ /* 0x000fc600018e0625 */
[----:B------:R-:W-:Y:S01]  /*4390*/  ISETP.NE.AND.EX P2, PT, R33, R31, PT, P2 ;  /* 0x0000001f2100720c */ /* 0x000fe20003f45320 */
[----:B0-----:R-:W-:Y:S04]  /*43a0*/  ST.E desc[UR36][R36.64], R20 ;  /* 0x0000001424007985 */ /* 0x001fe8000c101924 */
[----:B------:R-:W-:Y:S04]  /*43b0*/  ST.E desc[UR36][R36.64+0x4], R21 ;  /* 0x0000041524007985 */ /* 0x000fe8000c101924 */
[----:B------:R-:W0:Y:S04]  /*43c0*/  LDS.64 R20, [R29+0x8] ;  /* 0x000008001d147984 */ /* 0x000e280000000a00 */
        /* <DEDUP_REMOVED lines=41> */
[----:B------:R0:W2:Y:S02]  /*4660*/  LDS.64 R20, [R29+0x78] ;  /* 0x000078001d147984 */ /* 0x0000a40000000a00 */
[----:B0-----:R-:W-:-:S02]  /*4670*/  VIADD R29, R29, 0x80 ;  /* 0x000000801d1d7836 */ /* 0x001fc40000000000 */
[----:B--2---:R-:W-:Y:S04]  /*4680*/  ST.E desc[UR36][R36.64+0x78], R20 ;  /* 0x0000781424007985 */ /* 0x004fe8000c101924 */
[----:B------:R0:W-:Y:S02]  /*4690*/  ST.E desc[UR36][R36.64+0x7c], R21 ;  /* 0x00007c1524007985 */ /* 0x0001e4000c101924 */
[----:B0-----:R-:W-:Y:S02]  /*46a0*/  IMAD.MOV.U32 R36, RZ, RZ, R35 ;  /* 0x000000ffff247224 */ /* 0x001fe400078e0023 */
[----:B------:R-:W-:Y:S01]  /*46b0*/  IMAD.MOV.U32 R37, RZ, RZ, R38 ;  /* 0x000000ffff257224 */ /* 0x000fe200078e0026 */
[----:B------:R-:W-:Y:S06]  /*46c0*/  @P2 BRA `(.L_x_113) ;  /* 0xfffffffc00182947 */ /* 0x000fec000383ffff */
.L_x_112:
[----:B------:R-:W-:Y:S05]  /*46d0*/  BSYNC.RECONVERGENT B5 ;  /* 0x0000000000057941 */ /* 0x000fea0003800200 */
.L_x_111:
[----:B------:R-:W-:-:S04]  /*46e0*/  LOP3.LUT R20, R30, 0xf, RZ, 0xc0, !PT ;  /* 0x0000000f1e147812 */ /* 0x000fc800078ec0ff */
[----:B------:R-:W-:-:S04]  /*46f0*/  ISETP.NE.U32.AND P2, PT, R20, RZ, PT ;  /* 0x000000ff1400720c */ /* 0x000fc80003f45070 */
[----:B------:R-:W-:-:S13]  /*4700*/  ISETP.NE.AND.EX P2, PT, RZ, RZ, PT, P2 ;  /* 0x000000ffff00720c */ /* 0x000fda0003f45320 */
[----:B------:R-:W-:Y:S05]  /*4710*/  @!P2 BRA `(.L_x_110) ;  /* 0x000000040034a947 */ /* 0x000fea0003800000 */
[----:B------:R-:W-:Y:S01]  /*4720*/  ISETP.GE.U32.AND P2, PT, R20, 0x8, PT ;  /* 0x000000081400780c */ /* 0x000fe20003f46070 */
[----:B------:R-:W-:Y:S01]  /*4730*/  BSSY.RECONVERGENT B5, `(.L_x_114) ;  /* 0x0000021000057945 */ /* 0x000fe20003800200 */
[----:B------:R-:W-:Y:S02]  /*4740*/  LOP3.LUT P3, RZ, R30, 0x7, RZ, 0xc0, !PT ;  /* 0x000000071eff7812 */ /* 0x000fe4000786c0ff */
[----:B------:R-:W-:-:S13]  /*4750*/  ISETP.GE.U32.AND.EX P2, PT, RZ, RZ, PT, P2 ;  /* 0x000000ffff00720c */ /* 0x000fda0003f46120 */
[----:B------:R-:W-:Y:S05]  /*4760*/  @!P2 BRA `(.L_x_115) ;  /* 0x000000000074a947 */ /* 0x000fea0003800000 */
[----:B------:R-:W0:Y:S01]  /*4770*/  LDS.64 R20, [R29] ;  /* 0x000000001d147984 */ /* 0x000e220000000a00 */
[----:B------:R-:W-:-:S05]  /*4780*/  IADD3 R31, P2, PT, R36, 0x40, RZ ;  /* 0x00000040241f7810 */ /* 0x000fca0007f5e0ff */
[----:B------:R-:W-:Y:S01]  /*4790*/  IMAD.X R32, RZ, RZ, R37, P2 ;  /* 0x000000ffff207224 */ /* 0x000fe200010e0625 */
        /* <DEDUP_REMOVED lines=25> */
[----:B------:R-:W-:-:S07]  /*4930*/  IMAD.MOV.U32 R37, RZ, RZ, R32 ;  /* 0x000000ffff257224 */ /* 0x000fce00078e0020 */
.L_x_115:
[----:B------:R-:W-:Y:S05]  /*4940*/  BSYNC.RECONVERGENT B5 ;  /* 0x0000000000057941 */ /* 0x000fea0003800200 */
.L_x_114:
[----:B------:R-:W-:Y:S05]  /*4950*/  @!P3 BRA `(.L_x_110) ;  /* 0x0000000000a4b947 */ /* 0x000fea0003800000 */
[C---:B------:R-:W-:Y:S01]  /*4960*/  LOP3.LUT R20, R30.reuse, 0x7, RZ, 0xc0, !PT ;  /* 0x000000071e147812 */ /* 0x040fe200078ec0ff */
[----:B------:R-:W-:Y:S01]  /*4970*/  BSSY.RECONVERGENT B5, `(.L_x_116) ;  /* 0x0000018000057945 */ /* 0x000fe20003800200 */
[----:B------:R-:W-:Y:S02]  /*4980*/  LOP3.LUT R30, R30, 0x3, RZ, 0xc0, !PT ;  /* 0x000000031e1e7812 */ /* 0x000fe400078ec0ff */
[----:B------:R-:W-:Y:S02]  /*4990*/  ISETP.GE.U32.AND P2, PT, R20, 0x4, PT ;  /* 0x000000041400780c */ /* 0x000fe40003f46070 */
[----:B------:R-:W-:Y:S02]  /*49a0*/  ISETP.NE.U32.AND P3, PT, R30, RZ, PT ;  /* 0x000000ff1e00720c */ /* 0x000fe40003f65070 */
[----:B------:R-:W-:Y:S02]  /*49b0*/  ISETP.GE.U32.AND.EX P2, PT, RZ, RZ, PT, P2 ;  /* 0x000000ffff00720c */ /* 0x000fe40003f46120 */
[----:B------:R-:W-:-:S11]  /*49c0*/  ISETP.NE.AND.EX P3, PT, RZ, RZ, PT, P3 ;  /* 0x000000ffff00720c */ /* 0x000fd60003f65330 */
        /* <DEDUP_REMOVED lines=18> */
.L_x_117:
[----:B------:R-:W-:Y:S05]  /*4af0*/  BSYNC.RECONVERGENT B5 ;  /* 0x0000000000057941 */ /* 0x000fea0003800200 */
.L_x_116:
[----:B------:R-:W-:Y:S05]  /*4b00*/  @!P3 BRA `(.L_x_110) ;  /* 0x000000000038b947 */ /* 0x000fea0003800000 */
[----:B------:R-:W0:Y:S01]  /*4b10*/  LDS.64 R20, [R29] ;  /* 0x000000001d147984 */ /* 0x000e220000000a00 */
[----:B------:R-:W-:-:S04]  /*4b20*/  ISETP.NE.U32.AND P2, PT, R30, 0x1, PT ;  /* 0x000000011e00780c */ /* 0x000fc80003f45070 */
[----:B------:R-:W-:Y:S01]  /*4b30*/  ISETP.NE.AND.EX P2, PT, RZ, RZ, PT, P2 ;  /* 0x000000ffff00720c */ /* 0x000fe20003f45320 */
[----:B0-----:R0:W-:Y:S04]  /*4b40*/  ST.E desc[UR36][R36.64], R20 ;  /* 0x0000001424007985 */ /* 0x0011e8000c101924 */
[----:B------:R0:W-:Y:S08]  /*4b50*/  ST.E desc[UR36][R36.64+0x4], R21 ;  /* 0x0000041524007985 */ /* 0x0001f0000c101924 */
[----:B------:R-:W-:Y:S05]  /*4b60*/  @!P2 BRA `(.L_x_110) ;  /* 0x000000000020a947 */ /* 0x000fea0003800000 */
[----:B0-----:R-:W0:Y:S01]  /*4b70*/  LDS.64 R20, [R29+0x8] ;  /* 0x000008001d147984 */ /* 0x001e220000000a00 */
[----:B------:R-:W-:-:S04]  /*4b80*/  ISETP.NE.U32.AND P2, PT, R30, 0x2, PT ;  /* 0x000000021e00780c */ /* 0x000fc80003f45070 */
[----:B------:R-:W-:Y:S01]  /*4b90*/  ISETP.NE.AND.EX P2, PT, RZ, RZ, PT, P2 ;  /* 0x000000ffff00720c */ /* 0x000fe20003f45320 */
[----:B0-----:R-:W-:Y:S04]  /*4ba0*/  ST.E desc[UR36][R36.64+0x8], R20 ;  /* 0x0000081424007985 */ /* 0x001fe8000c101924 */
[----:B------:R-:W-:Y:S08]  /*4bb0*/  ST.E desc[UR36][R36.64+0xc], R21 ;  /* 0x00000c1524007985 */ /* 0x000ff0000c101924 */
[----:B------:R-:W0:Y:S04]  /*4bc0*/  @P2 LDS.64 R20, [R29+0x10] ;  /* 0x000010001d142984 */ /* 0x000e280000000a00 */
[----:B0-----:R2:W-:Y:S04]  /*4bd0*/  @P2 ST.E desc[UR36][R36.64+0x10], R20 ;  /* 0x0000101424002985 */ /* 0x0015e8000c101924 */
[----:B------:R2:W-:Y:S02]  /*4be0*/  @P2 ST.E desc[UR36][R36.64+0x14], R21 ;  /* 0x0000141524002985 */ /* 0x0005e4000c101924 */
.L_x_110:
[----:B------:R-:W-:Y:S05]  /*4bf0*/  BSYNC.RECONVERGENT B4 ;  /* 0x0000000000047941 */ /* 0x000fea0003800200 */
.L_x_109:
[----:B------:R-:W-:Y:S01]  /*4c00*/  IADD3 R11, P2, PT, -R26, R11, RZ ;  /* 0x0000000b1a0b7210 */ /* 0x000fe20007f5e1ff */
[----:B------:R-:W-:Y:S04]  /*4c10*/  BSSY.RECONVERGENT B4, `(.L_x_118) ;  /* 0x00000bd000047945 */ /* 0x000fe80003800200 */
[----:B------:R-:W-:-:S05]  /*4c20*/  IMAD.X R12, R12, 0x1, ~R25, P2 ;  /* 0x000000010c0c7824 */ /* 0x000fca00010e0e19 */
[--C-:B------:R-:W-:Y:S02]  /*4c30*/  SHF.R.S64 R11, R11, 0x3, R12.reuse ;  /* 0x000000030b0b7819 */ /* 0x100fe4000000100c */
[----:B0-2---:R-:W-:Y:S02]  /*4c40*/  SHF.R.S32.HI R20, RZ, 0x3, R12 ;  /* 0x00000003ff147819 */ /* 0x005fe4000001140c */
[----:B------:R-:W-:Y:S02]  /*4c50*/  ISETP.GE.U32.AND P2, PT, R11, 0x1, PT ;  /* 0x000000010b00780c */ /* 0x000fe40003f46070 */
[----:B------:R-:W-:Y:S02]  /*4c60*/  IADD3 R12, P3, PT, R24, R13, RZ ;  /* 0x0000000d180c7210 */ /* 0x000fe40007f7e0ff */
[----:B------:R-:W-:-:S03]  /*4c70*/  ISETP.GE.AND.EX P2, PT, R20, RZ, PT, P2 ;  /* 0x000000ff1400720c */ /* 0x000fc60003f46320 */
[----:B------:R-:W-:-:S10]  /*4c80*/  IMAD.X R13, R23, 0x1, R14, P3 ;  /* 0x00000001170d7824 */ /* 0x000fd400018e060e */
[----:B------:R-:W-:Y:S05]  /*4c90*/  @!P2 BRA `(.L_x_119) ;  /* 0x0000000800d0a947 */ /* 0x000fea0003800000 */
[C---:B------:R-:W-:Y:S01]  /*4ca0*/  ISETP.GE.U32.AND P3, PT, R11.reuse, 0x10, PT ;  /* 0x000000100b00780c */ /* 0x040fe20003f66070 */
[----:B------:R-:W-:Y:S01]  /*4cb0*/  BSSY.RECONVERGENT B5, `(.L_x_120) ;  /* 0x0000054000057945 */ /* 0x000fe20003800200 */
[----:B------:R-:W-:Y:S02]  /*4cc0*/  LOP3.LUT R24, R11, 0xf, RZ, 0xc0, !PT ;  /* 0x0000000f0b187812 */ /* 0x000fe400078ec0ff */
[----:B------:R-:W-:Y:S02]  /*4cd0*/  ISETP.GE.U32.AND.EX P3, PT, R20, RZ, PT, P3 ;  /* 0x000000ff1400720c */ /* 0x000fe40003f66130 */
[----:B------:R-:W-:-:S04]  /*4ce0*/  ISETP.NE.U32.AND P2, PT, R24, RZ, PT ;  /* 0x000000ff1800720c */ /* 0x000fc80003f45070 */
[----:B------:R-:W-:-:S07]  /*4cf0*/  ISETP.NE.AND.EX P2, PT, RZ, RZ, PT, P2 ;  /* 0x000000ffff00720c */ /* 0x000fce0003f45320 */
[----:B------:R-:W-:Y:S06]  /*4d00*/  @!P3 BRA `(.L_x_121) ;  /* 0x000000040038b947 */ /* 0x000fec0003800000 */
[----:B------:R-:W-:Y:S01]  /*4d10*/  LOP3.LUT R14, R20, 0x7fffffff, RZ, 0xc0, !PT ;  /* 0x7fffffff140e7812 */ /* 0x000fe200078ec0ff */
[----:B------:R-:W-:Y:S01]  /*4d20*/  IMAD.MOV.U32 R23, RZ, RZ, RZ ;  /* 0x000000ffff177224 */ /* 0x000fe200078e00ff */
[----:B------:R-:W-:Y:S01]  /*4d30*/  LOP3.LUT R20, R11, 0xfffffff0, RZ, 0xc0, !PT ;  /* 0xfffffff00b147812 */ /* 0x000fe200078ec0ff */
[----:B------:R-:W-:-:S07]  /*4d40*/  IMAD.MOV.U32 R21, RZ, RZ, RZ ;  /* 0x000000ffff157224 */ /* 0x000fce00078e00ff */
.L_x_122:
[----:B------:R-:W0:Y:S01]  /*4d50*/  LDS R25, [R27] ;  /* 0x000000001b197984 */ /* 0x000e220000000800 */
[----:B------:R-:W-:Y:S02]  /*4d60*/  IADD3 R23, P3, PT, R23, 0x10, RZ ;  /* 0x0000001017177810 */ /* 0x000fe40007f7e0ff */
[----:B------:R-:W-:Y:S01]  /*4d70*/  IADD3 R26, P4, PT, R12, 0x80, RZ ;  /* 0x000000800c1a7810 */ /* 0x000fe20007f9e0ff */
[----:B------:R-:W2:Y:S02]  /*4d80*/  LDS R29, [R27+0x4] ;  /* 0x000004001b1d7984 */ /* 0x000ea40000000800 */
[----:B------:R-:W-:Y:S01]  /*4d90*/  IMAD.X R21, RZ, RZ, R21, P3 ;  /* 0x000000ffff157224 */ /* 0x000fe200018e0615 */
[----:B------:R-:W-:-:S04]  /*4da0*/  ISETP.NE.U32.AND P3, PT, R23, R20, PT ;  /* 0x000000141700720c */ /* 0x000fc80003f65070 */
[----:B------:R-:W-:Y:S01]  /*4db0*/  ISETP.NE.AND.EX P3, PT, R21, R14, PT, P3 ;  /* 0x0000000e1500720c */ /* 0x000fe20003f65330 */
[----:B0-----:R-:W-:Y:S04]  /*4dc0*/  ST.E desc[UR36][R12.64], R25 ;  /* 0x000000190c007985 */ /* 0x001fe8000c101924 */
[----:B--2---:R-:W-:Y:S04]  /*4dd0*/  ST.E desc[UR36][R12.64+0x4], R29 ;  /* 0x0000041d0c007985 */ /* 0x004fe8000c101924 */
[----:B------:R-:W0:Y:S04]  /*4de0*/  LDS R31, [R27+0x8] ;  /* 0x000008001b1f7984 */ /* 0x000e280000000800 */
[----:B------:R-:W2:Y:S04]  /*4df0*/  LDS R33, [R27+0xc] ;  /* 0x00000c001b217984 */ /* 0x000ea80000000800 */
[----:B0-----:R-:W-:Y:S04]  /*4e00*/  ST.E desc[UR36][R12.64+0x8], R31 ;  /* 0x0000081f0c007985 */ /* 0x001fe8000c101924 */
[----:B--2---:R-:W-:Y:S04]  /*4e10*/  ST.E desc[UR36][R12.64+0xc], R33 ;  /* 0x00000c210c007985 */ /* 0x004fe8000c101924 */
[----:B------:R-:W0:Y:S04]  /*4e20*/  LDS R35, [R27+0x10] ;  /* 0x000010001b237984 */ /* 0x000e280000000800 */
[----:B---3--:R-:W2:Y:S04]  /*4e30*/  LDS R37, [R27+0x14] ;  /* 0x000014001b257984 */ /* 0x008ea80000000800 */
[----:B0-----:R-:W-:Y:S04]  /*4e40*/  ST.E desc[UR36][R12.64+0x10], R35 ;  /* 0x000010230c007985 */ /* 0x001fe8000c101924 */
[----:B--2---:R-:W-:Y:S04]  /*4e50*/  ST.E desc[UR36][R12.64+0x14], R37 ;  /* 0x000014250c007985 */ /* 0x004fe8000c101924 */
[----:B------:R-:W0:Y:S04]  /*4e60*/  LDS R39, [R27+0x18] ;  /* 0x000018001b277984 */ /* 0x000e280000000800 */
[----:B------:R-:W2:Y:S04]  /*4e70*/  LDS R25, [R27+0x1c] ;  /* 0x00001c001b197984 */ /* 0x000ea80000000800 */
        /* <DEDUP_REMOVED lines=44> */
[----:B0-----:R0:W-:Y:S04]  /*5140*/  ST.E desc[UR36][R12.64+0x70], R25 ;  /* 0x000070190c007985 */ /* 0x0011e8000c101924 */
[----:B--2---:R-:W-:Y:S04]  /*5150*/  ST.E desc[UR36][R12.64+0x74], R29 ;  /* 0x0000741d0c007985 */ /* 0x004fe8000c101924 */
[----:B------:R-:W2:Y:S04]  /*5160*/  LDS R31, [R27+0x78] ;  /* 0x000078001b1f7984 */ /* 0x000ea80000000800 */
[----:B------:R3:W4:Y:S01]  /*5170*/  LDS R33, [R27+0x7c] ;  /* 0x00007c001b217984 */ /* 0x0007220000000800 */
[----:B0-----:R-:W-:-:S02]  /*5180*/  IMAD.X R25, RZ, RZ, R13, P4 ;  /* 0x000000ffff197224 */ /* 0x001fc400020e060d */
[----:B---3--:R-:W-:Y:S01]  /*5190*/  VIADD R27, R27, 0x80 ;  /* 0x000000801b1b7836 */ /* 0x008fe20000000000 */
[----:B--2---:R-:W-:Y:S04]  /*51a0*/  ST.E desc[UR36][R12.64+0x78], R31 ;  /* 0x0000781f0c007985 */ /* 0x004fe8000c101924 */
[----:B----4-:R0:W-:Y:S02]  /*51b0*/  ST.E desc[UR36][R12.64+0x7c], R33 ;  /* 0x00007c210c007985 */ /* 0x0101e4000c101924 */
[----:B0-----:R-:W-:Y:S02]  /*51c0*/  IMAD.MOV.U32 R12, RZ, RZ, R26 ;  /* 0x000000ffff0c7224 */ /* 0x001fe400078e001a */
[----:B------:R-:W-:Y:S01]  /*51d0*/  IMAD.MOV.U32 R13, RZ, RZ, R25 ;  /* 0x000000ffff0d7224 */ /* 0x000fe200078e0019 */
[----:B------:R-:W-:Y:S06]  /*51e0*/  @P3 BRA `(.L_x_122) ;  /* 0xfffffff800d83947 */ /* 0x000fec000383ffff */
.L_x_121:
[----:B------:R-:W-:Y:S05]  /*51f0*/  BSYNC.RECONVERGENT B5 ;  /* 0x0000000000057941 */ /* 0x000fea0003800200 */
.L_x_120:
[----:B------:R-:W-:Y:S05]  /*5200*/  @!P2 BRA `(.L_x_119) ;  /* 0x000000040074a947 */ /* 0x000fea0003800000 */
[----:B------:R-:W-:Y:S01]  /*5210*/  ISETP.GE.U32.AND P2, PT, R24, 0x8, PT ;  /* 0x000000081800780c */ /* 0x000fe20003f46070 */
[----:B------:R-:W-:Y:S01]  /*5220*/  BSSY.RECONVERGENT B5, `(.L_x_123) ;  /* 0x000002b000057945 */ /* 0x000fe20003800200 */
[----:B------:R-:W-:Y:S02]  /*5230*/  LOP3.LUT R14, R11, 0x7, RZ, 0xc0, !PT ;  /* 0x000000070b0e7812 */ /* 0x000fe400078ec0ff */
[----:B------:R-:W-:Y:S02]  /*5240*/  ISETP.GE.U32.AND.EX P2, PT, RZ, RZ, PT, P2 ;  /* 0x000000ffff00720c */ /* 0x000fe40003f46120 */
[----:B------:R-:W-:-:S04]  /*5250*/  ISETP.NE.U32.AND P3, PT, R14, RZ, PT ;  /* 0x000000ff0e00720c */ /* 0x000fc80003f65070 */
[----:B------:R-:W-:-:S07]  /*5260*/  ISETP.NE.AND.EX P3, PT, RZ, RZ, PT, P3 ;  /* 0x000000ffff00720c */ /* 0x000fce0003f65330 */
[----:B------:R-:W-:Y:S06]  /*5270*/  @!P2 BRA `(.L_x_124) ;  /* 0x000000000094a947 */ /* 0x000fec0003800000 */
[----:B------:R-:W0:Y:S01]  /*5280*/  LDS R21, [R27] ;  /* 0x000000001b157984 */ /* 0x000e220000000800 */
[----:B------:R-:W-:-:S03]  /*5290*/  IADD3 R20, P2, PT, R12, 0x40, RZ ;  /* 0x000000400c147810 */ /* 0x000fc60007f5e0ff */
        /* <DEDUP_REMOVED lines=18> */
[----:B--2---:R0:W-:Y:S04]  /*53c0*/  ST.E desc[UR36][R12.64+0x24], R25 ;  /* 0x000024190c007985 */ /* 0x0041e8000c101924 */
[----:B------:R-:W2:Y:S04]  /*53d0*/  LDS R29, [R27+0x28] ;  /* 0x000028001b1d7984 */ /* 0x000ea80000000800 */
[----:B------:R-:W4:Y:S01]  /*53e0*/  LDS R31, [R27+0x2c] ;  /* 0x00002c001b1f7984 */ /* 0x000f220000000800 */
[----:B0-----:R-:W-:-:S03]  /*53f0*/  IMAD.X R25, RZ, RZ, R13, P2 ;  /* 0x000000ffff197224 */ /* 0x001fc600010e060d */
[----:B--2---:R-:W-:Y:S04]  /*5400*/  ST.E desc[UR36][R12.64+0x28], R29 ;  /* 0x0000281d0c007985 */ /* 0x004fe8000c101924 */
[----:B----4-:R-:W-:Y:S04]  /*5410*/  ST.E desc[UR36][R12.64+0x2c], R31 ;  /* 0x00002c1f0c007985 */ /* 0x010fe8000c101924 */
[----:B------:R-:W0:Y:S04]  /*5420*/  LDS R33, [R27+0x30] ;  /* 0x000030001b217984 */ /* 0x000e280000000800 */
[----:B------:R-:W2:Y:S04]  /*5430*/  LDS R35, [R27+0x34] ;  /* 0x000034001b237984 */ /* 0x000ea80000000800 */
[----:B0-----:R-:W-:Y:S04]  /*5440*/  ST.E desc[UR36][R12.64+0x30], R33 ;  /* 0x000030210c007985 */ /* 0x001fe8000c101924 */
[----:B--2---:R-:W-:Y:S04]  /*5450*/  ST.E desc[UR36][R12.64+0x34], R35 ;  /* 0x000034230c007985 */ /* 0x004fe8000c101924 */
[----:B------:R-:W0:Y:S04]  /*5460*/  LDS R21, [R27+0x38] ;  /* 0x000038001b157984 */ /* 0x000e280000000800 */
[----:B------:R2:W4:Y:S02]  /*5470*/  LDS R23, [R27+0x3c] ;  /* 0x00003c001b177984 */ /* 0x0005240000000800 */
[----:B--2---:R-:W-:-:S02]  /*5480*/  VIADD R27, R27, 0x40 ;  /* 0x000000401b1b7836 */ /* 0x004fc40000000000 */
[----:B0-----:R-:W-:Y:S04]  /*5490*/  ST.E desc[UR36][R12.64+0x38], R21 ;  /* 0x000038150c007985 */ /* 0x001fe8000c101924 */
[----:B----4-:R0:W-:Y:S02]  /*54a0*/  ST.E desc[UR36][R12.64+0x3c], R23 ;  /* 0x00003c170c007985 */ /* 0x0101e4000c101924 */
[----:B0-----:R-:W-:Y:S02]  /*54b0*/  IMAD.MOV.U32 R12, RZ, RZ, R20 ;  /* 0x000000ffff0c7224 */ /* 0x001fe400078e0014 */
[----:B------:R-:W-:-:S07]  /*54c0*/  IMAD.MOV.U32 R13, RZ, RZ, R25 ;  /* 0x000000ffff0d7224 */ /* 0x000fce00078e0019 */
.L_x_124:
[----:B------:R-:W-:Y:S05]  /*54d0*/  BSYNC.RECONVERGENT B5 ;  /* 0x0000000000057941 */ /* 0x000fea0003800200 */
.L_x_123:
        /* <DEDUP_REMOVED lines=29> */
.L_x_126:
[----:B------:R-:W-:Y:S05]  /*56b0*/  BSYNC.RECONVERGENT B5 ;  /* 0x0000000000057941 */ /* 0x000fea0003800200 */
.L_x_125:
[----:B------:R-:W-:Y:S05]  /*56c0*/  @!P3 BRA `(.L_x_119) ;  /* 0x000000000044b947 */ /* 0x000fea0003800000 */
[----:B------:R-:W0:Y:S01]  /*56d0*/  LDS R11, [R27] ;  /* 0x000000001b0b7984 */ /* 0x000e220000000800 */
[----:B------:R-:W-:-:S03]  /*56e0*/  ISETP.NE.U32.AND P2, PT, R20, 0x1, PT ;  /* 0x000000011400780c */ /* 0x000fc60003f45070 */
[----:B------:R-:W2:Y:S01]  /*56f0*/  LDS R21, [R27+0x4] ;  /* 0x000004001b157984 */ /* 0x000ea20000000800 */
[----:B------:R-:W-:-:S03]  /*5700*/  ISETP.NE.AND.EX P2, PT, RZ, RZ, PT, P2 ;  /* 0x000000ffff00720c */ /* 0x000fc60003f45320 */
[----:B0-----:R0:W-:Y:S04]  /*5710*/  ST.E desc[UR36][R12.64], R11 ;  /* 0x0000000b0c007985 */ /* 0x0011e8000c101924 */
[----:B--2---:R0:W-:Y:S06]  /*5720*/  ST.E desc[UR36][R12.64+0x4], R21 ;  /* 0x000004150c007985 */ /* 0x0041ec000c101924 */
[----:B------:R-:W-:Y:S05]  /*5730*/  @!P2 BRA `(.L_x_119) ;  /* 0x000000000028a947 */ /* 0x000fea0003800000 */
[----:B0-----:R-:W0:Y:S01]  /*5740*/  LDS R11, [R27+0x8] ;  /* 0x000008001b0b7984 */ /* 0x001e220000000800 */
[----:B------:R-:W-:-:S03]  /*5750*/  ISETP.NE.U32.AND P2, PT, R20, 0x2, PT ;  /* 0x000000021400780c */ /* 0x000fc60003f45070 */
[----:B------:R-:W2:Y:S01]  /*5760*/  LDS R21, [R27+0xc] ;  /* 0x00000c001b157984 */ /* 0x000ea20000000800 */
[----:B------:R-:W-:-:S03]  /*5770*/  ISETP.NE.AND.EX P2, PT, RZ, RZ, PT, P2 ;  /* 0x000000ffff00720c */ /* 0x000fc60003f45320 */
[----:B0-----:R-:W-:Y:S04]  /*5780*/  ST.E desc[UR36][R12.64+0x8], R11 ;  /* 0x0000080b0c007985 */ /* 0x001fe8000c101924 */
[----:B--2---:R-:W-:Y:S06]  /*5790*/  ST.E desc[UR36][R12.64+0xc], R21 ;  /* 0x00000c150c007985 */ /* 0x004fec000c101924 */
[----:B------:R-:W0:Y:S04]  /*57a0*/  @P2 LDS R23, [R27+0x10] ;  /* 0x000010001b172984 */ /* 0x000e280000000800 */
[----:B------:R-:W2:Y:S04]  /*57b0*/  @P2 LDS R25, [R27+0x14] ;  /* 0x000014001b192984 */ /* 0x000ea80000000800 */
[----:B0-----:R4:W-:Y:S04]  /*57c0*/  @P2 ST.E desc[UR36][R12.64+0x10], R23 ;  /* 0x000010170c002985 */ /* 0x0019e8000c101924 */
[----:B--2---:R4:W-:Y:S02]  /*57d0*/  @P2 ST.E desc[UR36][R12.64+0x14], R25 ;  /* 0x000014190c002985 */ /* 0x0049e4000c101924 */
.L_x_119:
[----:B------:R-:W-:Y:S05]  /*57e0*/  BSYNC.RECONVERGENT B4 ;  /* 0x0000000000047941 */ /* 0x000fea0003800200 */
.L_x_118:
[C---:B0-----:R-:W-:Y:S01]  /*57f0*/  IMAD.SHL.U32 R11, R6.reuse, 0x10, RZ ;  /* 0x00000010060b7824 */ /* 0x041fe200078e00ff */
[C-C-:B----4-:R-:W-:Y:S02]  /*5800*/  SHF.L.U64.HI R12, R6.reuse, 0x4, R8.reuse ;  /* 0x00000004060c7819 */ /* 0x150fe40000010208 */
[----:B------:R-:W-:Y:S01]  /*5810*/  LEA R13, P3, R6, R9, 0x3 ;  /* 0x00000009060d7211 */ /* 0x000fe200078618ff */
[----:B------:R-:W-:Y:S01]  /*5820*/  IMAD.IADD R28, R28, 0x1, R11 ;  /* 0x000000011c1c7824 */ /* 0x000fe200078e020b */
[----:B------:R-:W-:Y:S02]  /*5830*/  IADD3 R22, P4, PT, R22, R11, RZ ;  /* 0x0000000b16167210 */ /* 0x000fe40007f9e0ff */
[----:B------:R-:W-:Y:S02]  /*5840*/  LEA.HI.X R14, R6, R10, R8, 0x3, P3 ;  /* 0x0000000a060e7211 */ /* 0x000fe400018f1c08 */
[----:B------:R-:W-:Y:S01]  /*5850*/  ISETP.GE.U32.AND P2, PT, R28, UR41, PT ;  /* 0x000000291c007c0c */ /* 0x000fe2000bf46070 */
[----:B------:R-:W-:-:S12]  /*5860*/  IMAD.X R15, R15, 0x1, R12, P4 ;  /* 0x000000010f0f7824 */ /* 0x000fd800020e060c */
[----:B------:R-:W-:Y:S05]  /*5870*/  @!P2 BRA `(.L_x_127) ;  /* 0xffffffe40048a947 */ /* 0x000fea000383ffff */
[----:B------:R-:W-:Y:S05]  /*5880*/  BSYNC.RECONVERGENT B0 ;  /* 0x0000000000007941 */ /* 0x000fea0003800200 */
.L_x_105:
[----:B------:R-:W-:Y:S05]  /*5890*/  BRA `(.L_x_128) ;  /* 0x0000000c006c7947 */ /* 0x000fea0003800000 */
.L_x_104:
[----:B------:R-:W0:Y:S01]  /*58a0*/  S2UR UR5, SR_CgaCtaId ;  /* 0x00000000000579c3 */ /* 0x000e220000008800 */
[----:B------:R-:W-:Y:S01]  /*58b0*/  UMOV UR4, 0x400 ;  /* 0x0000040000047882 */ /* 0x000fe20000000000 */
[----:B------:R-:W-:Y:S01]  /*58c0*/  IMAD.MOV.U32 R31, RZ, RZ, R4 ;  /* 0x000000ffff1f7224 */ /* 0x000fe200078e0004 */
[----:B------:R-:W-:Y:S01]  /*58d0*/  UIADD3 UR4, UPT, UPT, UR4, 0x10, URZ ;  /* 0x0000001004047890 */ /* 0x000fe2000fffe0ff */
[----:B------:R-:W-:-:S03]  /*58e0*/  IMAD.MOV.U32 R32, RZ, RZ, R5 ;  /* 0x000000ffff207224 */ /* 0x000fc600078e0005 */
[----:B0-----:R-:W-:-:S06]  /*58f0*/  ULEA UR4, UR5, UR4, 0x18 ;  /* 0x0000000405047291 */ /* 0x001fcc000f8ec0ff */
[----:B------:R-:W-:-:S07]  /*5900*/  IMAD.U32 R22, RZ, RZ, UR4 ;  /* 0x00000004ff167e24 */ /* 0x000fce000f8e00ff */
.L_x_142:
[C---:B------:R-:W-:Y:S01]  /*5910*/  IMAD.SHL.U32 R10, R6.reuse, 0x8, RZ ;  /* 0x00000008060a7824 */ /* 0x040fe200078e00ff */
[----:B------:R-:W-:Y:S01]  /*5920*/  SHF.L.U64.HI R14, R6, 0x3, R8 ;  /* 0x00000003060e7819 */ /* 0x000fe20000010208 */
[----:B------:R-:W-:Y:S03]  /*5930*/  BSSY.RECONVERGENT B0, `(.L_x_129) ;  /* 0x000002f000007945 */ /* 0x000fe60003800200 */
[----:B------:R-:W-:-:S04]  /*5940*/  IADD3 R13, P2, PT, R31, R10, RZ ;  /* 0x0000000a1f0d7210 */ /* 0x000fc80007f5e0ff */
[----:B------:R-:W-:Y:S01]  /*5950*/  IADD3 RZ, P3, PT, R13, -R3, RZ ;  /* 0x800000030dff7210 */ /* 0x000fe20007f7e0ff */
[----:B------:R-:W-:-:S04]  /*5960*/  IMAD.X R12, R32, 0x1, R14, P2 ;  /* 0x00000001200c7824 */ /* 0x000fc800010e060e */
[----:B------:R-:W-:-:S05]  /*5970*/  IMAD.X R9, R12, 0x1, ~R7, P3 ;  /* 0x000000010c097824 */ /* 0x000fca00018e0e07 */
[----:B------:R-:W-:-:S04]  /*5980*/  ISETP.GE.AND P2, PT, R9, RZ, PT ;  /* 0x000000ff0900720c */ /* 0x000fc80003f46270 */
[----:B------:R-:W-:Y:S02]  /*5990*/  SEL R30, R13, R3, !P2 ;  /* 0x000000030d1e7207 */ /* 0x000fe40005000000 */
[----:B------:R-:W-:Y:S02]  /*59a0*/  SEL R23, R12, R7, !P2 ;  /* 0x000000070c177207 */ /* 0x000fe40005000000 */
[----:B------:R-:W-:Y:S01]  /*59b0*/  IADD3 R10, P2, PT, R30, R10, RZ ;  /* 0x0000000a1e0a7210 */ /* 0x000fe20007f5e0ff */
[----:B------:R-:W-:Y:S01]  /*59c0*/  IMAD.MOV.U32 R28, RZ, RZ, R30 ;  /* 0x000000ffff1c7224 */ /* 0x000fe200078e001e */
[----:B------:R-:W-:Y:S01]  /*59d0*/  ISETP.EQ.U32.AND P3, PT, R31, R30, PT ;  /* 0x0000001e1f00720c */ /* 0x000fe20003f62070 */
[----:B------:R-:W-:Y:S02]  /*59e0*/  IMAD.MOV.U32 R29, RZ, RZ, R23 ;  /* 0x000000ffff1d7224 */ /* 0x000fe400078e0017 */
[----:B------:R-:W-:Y:S01]  /*59f0*/  IMAD.X R14, R23, 0x1, R14, P2 ;  /* 0x00000001170e7824 */ /* 0x000fe200010e060e */
[----:B------:R-:W-:-:S05]  /*5a00*/  IADD3 RZ, P2, PT, R10, -R3, RZ ;  /* 0x800000030aff7210 */ /* 0x000fca0007f5e0ff */
[----:B------:R-:W-:-:S05]  /*5a10*/  IMAD.X R9, R14, 0x1, ~R7, P2 ;  /* 0x000000010e097824 */ /* 0x000fca00010e0e07 */
[----:B------:R-:W-:Y:S01]  /*5a20*/  ISETP.GE.AND P2, PT, R9, RZ, PT ;  /* 0x000000ff0900720c */ /* 0x000fe20003f46270 */
[----:B------:R-:W-:-:S03]  /*5a30*/  IMAD.MOV.U32 R9, RZ, RZ, R22 ;  /* 0x000000ffff097224 */ /* 0x000fc600078e0016 */
[----:B------:R-:W-:Y:S02]  /*5a40*/  SEL R11, R10, R3, !P2 ;  /* 0x000000030a0b7207 */ /* 0x000fe40005000000 */
[----:B------:R-:W-:Y:S02]  /*5a50*/  SEL R10, R14, R7, !P2 ;  /* 0x000000070e0a7207 */ /* 0x000fe40005000000 */
[----:B------:R-:W-:-:S04]  /*5a60*/  ISETP.NE.U32.AND P2, PT, R30, R11, PT ;  /* 0x0000000b1e00720c */ /* 0x000fc80003f45070 */
[----:B------:R-:W-:-:S04]  /*5a70*/  ISETP.NE.AND.EX P2, PT, R23, R10, PT, P2 ;  /* 0x0000000a1700720c */ /* 0x000fc80003f45320 */
[----:B------:R-:W-:-:S13]  /*5a80*/  ISETP.EQ.OR.EX P2, PT, R32, R23, !P2, P3 ;  /* 0x000000172000720c */ /* 0x000fda0005742730 */
[----:B------:R-:W-:Y:S05]  /*5a90*/  @P2 BRA `(.L_x_130) ;  /* 0x0000000000602947 */ /* 0x000fea0003800000 */
[----:B------:R-:W-:Y:S02]  /*5aa0*/  IMAD.MOV.U32 R9, RZ, RZ, R22 ;  /* 0x000000ffff097224 */ /* 0x000fe400078e0016 */
[----:B------:R-:W-:Y:S02]  /*5ab0*/  IMAD.MOV.U32 R28, RZ, RZ, R30 ;  /* 0x000000ffff1c7224 */ /* 0x000fe400078e001e */
[----:B------:R-:W-:-:S07]  /*5ac0*/  IMAD.MOV.U32 R29, RZ, RZ, R23 ;  /* 0x000000ffff1d7224 */ /* 0x000fce00078e0017 */
.L_x_131:
[----:B------:R-:W-:Y:S02]  /*5ad0*/  IMAD.MOV.U32 R26, RZ, RZ, R28 ;  /* 0x000000ffff1a7224 */ /* 0x000fe400078e001c */
[----:B------:R-:W-:Y:S02]  /*5ae0*/  IMAD.MOV.U32 R27, RZ, RZ, R29 ;  /* 0x000000ffff1b7224 */ /* 0x000fe400078e001d */
[----:B------:R-:W-:Y:S02]  /*5af0*/  IMAD.MOV.U32 R24, RZ, RZ, R31 ;  /* 0x000000ffff187224 */ /* 0x000fe400078e001f */
[----:B------:R-:W-:Y:S01]  /*5b00*/  IMAD.MOV.U32 R25, RZ, RZ, R32 ;  /* 0x000000ffff197224 */ /* 0x000fe200078e0020 */
[----:B------:R-:W2:Y:S04]  /*5b10*/  LD.E R14, desc[UR36][R26.64] ;  /* 0x000000241a0e7980 */ /* 0x000ea8000c101900 */
[----:B------:R-:W2:Y:S02]  /*5b20*/  LD.E R20, desc[UR36][R24.64] ;  /* 0x0000002418147980 */ /* 0x000ea4000c101900 */
[----:B--2---:R-:W-:-:S13]  /*5b30*/  FSETP.GT.AND P2, PT, R14, R20, PT ;  /* 0x000000140e00720b */ /* 0x004fda0003f44000 */
[----:B------:R-:W2:Y:S01]  /*5b40*/  @P2 LD.E R15, desc[UR36][R26.64+0x4] ;  /* 0x000004241a0f2980 */ /* 0x000ea2000c101900 */
[----:B------:R-:W-:Y:S02]  /*5b50*/  @P2 IADD3 R28, P3, PT, R28, 0x8, RZ ;  /* 0x000000081c1c2810 */ /* 0x000fe40007f7e0ff */
[----:B------:R-:W-:Y:S01]  /*5b60*/  @!P2 IADD3 R31, P4, PT, R31, 0x8, RZ ;  /* 0x000000081f1fa810 */ /* 0x000fe20007f9e0ff */
[----:B--2---:R-:W-:Y:S04]  /*5b70*/  @P2 STS.64 [R9], R14 ;  /* 0x0000000e09002388 */ /* 0x004fe80000000a00 */
[----:B------:R-:W2:Y:S01]  /*5b80*/  @!P2 LD.E R21, desc[UR36][R24.64+0x4] ;  /* 0x000004241815a980 */ /* 0x000ea2000c101900 */
[----:B------:R-:W-:Y:S01]  /*5b90*/  @P2 IMAD.X R29, RZ, RZ, R29, P3 ;  /* 0x000000ffff1d2224 */ /* 0x000fe200018e061d */
[----:B------:R-:W-:Y:S01]  /*5ba0*/  ISETP.NE.U32.AND P3, PT, R31, R30, PT ;  /* 0x0000001e1f00720c */ /* 0x000fe20003f65070 */
[----:B------:R-:W-:-:S05]  /*5bb0*/  @!P2 IMAD.X R32, RZ, RZ, R32, P4 ;  /* 0x000000ffff20a224 */ /* 0x000fca00020e0620 */
[----:B------:R-:W-:Y:S01]  /*5bc0*/  ISETP.NE.AND.EX P3, PT, R32, R23, PT, P3 ;  /* 0x000000172000720c */ /* 0x000fe20003f65330 */
[----:B--2---:R0:W-:Y:S01]  /*5bd0*/  @!P2 STS.64 [R9], R20 ;  /* 0x000000140900a388 */ /* 0x0041e20000000a00 */
[----:B------:R-:W-:-:S04]  /*5be0*/  ISETP.NE.U32.AND P2, PT, R28, R11, PT ;  /* 0x0000000b1c00720c */ /* 0x000fc80003f45070 */
[----:B------:R-:W-:Y:S01]  /*5bf0*/  ISETP.NE.AND.EX P2, PT, R29, R10, PT, P2 ;  /* 0x0000000a1d00720c */ /* 0x000fe20003f45320 */
[----:B0-----:R-:W-:-:S12]  /*5c00*/  VIADD R9, R9, 0x8 ;  /* 0x0000000809097836 */ /* 0x001fd80000000000 */
[----:B------:R-:W-:Y:S05]  /*5c10*/  @P2 BRA P3, `(.L_x_131) ;  /* 0xfffffffc00ac2947 */ /* 0x000fea000183ffff */
.L_x_130:
[----:B------:R-:W-:Y:S05]  /*5c20*/  BSYNC.RECONVERGENT B0 ;  /* 0x0000000000007941 */ /* 0x000fea0003800200 */
.L_x_129:
[----:B------:R-:W-:Y:S01]  /*5c30*/  IMAD.MOV.U32 R24, RZ, RZ, R31 ;  /* 0x000000ffff187224 */ /* 0x000fe200078e001f */
[----:B------:R-:W-:Y:S01]  /*5c40*/  BSSY.RECONVERGENT B0, `(.L_x_132) ;  /* 0x000004c000007945 */ /* 0x000fe20003800200 */
[----:B------:R-:W-:Y:S02]  /*5c50*/  IMAD.MOV.U32 R25, RZ, RZ, R32 ;  /* 0x000000ffff197224 */ /* 0x000fe400078e0020 */
[----:B------:R-:W-:Y:S01]  /*5c60*/  IMAD.MOV.U32 R20, RZ, RZ, R28 ;  /* 0x000000ffff147224 */ /* 0x000fe200078e001c */
[----:B------:R-:W-:Y:S01]  /*5c70*/  IADD3 R14, P2, PT, -R24, R30, RZ ;  /* 0x0000001e180e7210 */ /* 0x000fe20007f5e1ff */
[----:B------:R-:W-:-:S04]  /*5c80*/  IMAD.MOV.U32 R21, RZ, RZ, R29 ;  /* 0x000000ffff157224 */ /* 0x000fc800078e001d */
[----:B------:R-:W-:-:S05]  /*5c90*/  IMAD.X R15, R23, 0x1, ~R25, P2 ;  /* 0x00000001170f7824 */ /* 0x000fca00010e0e19 */
[--C-:B------:R-:W-:Y:S02]  /*5ca0*/  SHF.R.S64 R23, R14, 0x3, R15.reuse ;  /* 0x000000030e177819 */ /* 0x100fe4000000100f */
[----:B------:R-:W-:Y:S02]  /*5cb0*/  SHF.R.S32.HI R30, RZ, 0x3, R15 ;  /* 0x00000003ff1e7819 */ /* 0x000fe4000001140f */
[----:B------:R-:W-:-:S04]  /*5cc0*/  ISETP.GE.U32.AND P2, PT, R23, 0x1, PT ;  /* 0x000000011700780c */ /* 0x000fc80003f46070 */
[----:B------:R-:W-:-:S13]  /*5cd0*/  ISETP.GE.AND.EX P2, PT, R30, RZ, PT, P2 ;  /* 0x000000ff1e00720c */ /* 0x000fda0003f46320 */
[----:B------:R-:W-:Y:S05]  /*5ce0*/  @!P2 BRA `(.L_x_133) ;  /* 0x000000040004a947 */ /* 0x000fea0003800000 */
[C---:B------:R-:W-:Y:S01]  /*5cf0*/  LOP3.LUT R31, R23.reuse, 0x3, RZ, 0xc0, !PT ;  /* 0x00000003171f7812 */ /* 0x040fe200078ec0ff */
[----:B------:R-:W-:Y:S01]  /*5d00*/  BSSY.RECONVERGENT B4, `(.L_x_134) ;  /* 0x0000028000047945 */ /* 0x000fe20003800200 */
[----:B------:R-:W-:Y:S01]  /*5d10*/  ISETP.GE.U32.AND P2, PT, R23, 0x4, PT ;  /* 0x000000041700780c */ /* 0x000fe20003f46070 */
[----:B------:R-:W-:Y:S01]  /*5d20*/  IMAD.MOV.U32 R27, RZ, RZ, R9 ;  /* 0x000000ffff1b7224 */ /* 0x000fe200078e0009 */
[----:B------:R-:W-:Y:S01]  /*5d30*/  ISETP.NE.U32.AND P3, PT, R31, RZ, PT ;  /* 0x000000ff1f00720c */ /* 0x000fe20003f65070 */
[----:B------:R-:W-:Y:S01]  /*5d40*/  IMAD.MOV.U32 R29, RZ, RZ, R24 ;  /* 0x000000ffff1d7224 */ /* 0x000fe200078e0018 */
[----:B------:R-:W-:Y:S01]  /*5d50*/  ISETP.GE.U32.AND.EX P2, PT, R30, RZ, PT, P2 ;  /* 0x000000ff1e00720c */ /* 0x000fe20003f46120 */
[----:B------:R-:W-:Y:S01]  /*5d60*/  IMAD.MOV.U32 R32, RZ, RZ, R25 ;  /* 0x000000ffff207224 */ /* 0x000fe200078e0019 */
[----:B------:R-:W-:Y:S01]  /*5d70*/  ISETP.NE.AND.EX P3, PT, RZ, RZ, PT, P3 ;  /* 0x000000ffff00720c */ /* 0x000fe20003f65330 */
[----:B------:R-:W-:Y:S02]  /*5d80*/  IMAD.MOV.U32 R28, RZ, RZ, R23 ;  /* 0x000000ffff1c7224 */ /* 0x000fe400078e0017 */
[----:B------:R-:W-:-:S10]  /*5d90*/  IMAD.MOV.U32 R26, RZ, RZ, R30 ;  /* 0x000000ffff1a7224 */ /* 0x000fd400078e001e */
[----:B------:R-:W-:Y:S05]  /*5da0*/  @!P3 BRA `(.L_x_135) ;  /* 0x000000000074b947 */ /* 0x000fea0003800000 */
[----:B------:R-:W2:Y:S04]  /*5db0*/  LD.E R14, desc[UR36][R24.64] ;  /* 0x00000024180e7980 */ /* 0x000ea8000c101900 */
[----:B------:R-:W2:Y:S01]  /*5dc0*/  LD.E R15, desc[UR36][R24.64+0x4] ;  /* 0x00000424180f7980 */ /* 0x000ea2000c101900 */
[----:B------:R-:W-:Y:S01]  /*5dd0*/  ISETP.NE.U32.AND P3, PT, R31, 0x1, PT ;  /* 0x000000011f00780c */ /* 0x000fe20003f65070 */
[----:B------:R-:W-:Y:S01]  /*5de0*/  VIADD R27, R9, 0x8 ;  /* 0x00000008091b7836 */ /* 0x000fe20000000000 */
[----:B------:R-:W-:Y:S02]  /*5df0*/  IADD3 R29, P4, PT, R24, 0x8, RZ ;  /* 0x00000008181d7810 */ /* 0x000fe40007f9e0ff */
[----:B------:R-:W-:Y:S02]  /*5e00*/  ISETP.NE.AND.EX P3, PT, RZ, RZ, PT, P3 ;  /* 0x000000ffff00720c */ /* 0x000fe40003f65330 */
[----:B------:R-:W-:Y:S01]  /*5e10*/  IADD3 R28, P5, PT, R23, -0x1, RZ ;  /* 0xffffffff171c7810 */ /* 0x000fe20007fbe0ff */
[----:B------:R-:W-:-:S03]  /*5e20*/  IMAD.X R32, RZ, RZ, R25, P4 ;  /* 0x000000ffff207224 */ /* 0x000fc600020e0619 */
[----:B------:R-:W-:Y:S01]  /*5e30*/  IADD3.X R26, PT, PT, R30, -0x1, RZ, P5, !PT ;  /* 0xffffffff1e1a7810 */ /* 0x000fe20002ffe4ff */
[----:B--2---:R0:W-:Y:S06]  /*5e40*/  STS.64 [R9], R14 ;  /* 0x0000000e09007388 */ /* 0x0041ec0000000a00 */
[----:B------:R-:W-:Y:S05]  /*5e50*/  @!P3 BRA `(.L_x_135) ;  /* 0x000000000048b947 */ /* 0x000fea0003800000 */
[----:B0-----:R-:W2:Y:S04]  /*5e60*/  LD.E R14, desc[UR36][R24.64+0x8] ;  /* 0x00000824180e7980 */ /* 0x001ea8000c101900 */
[----:B------:R-:W2:Y:S01]  /*5e70*/  LD.E R15, desc[UR36][R24.64+0xc] ;  /* 0x00000c24180f7980 */ /* 0x000ea2000c101900 */
[----:B------:R-:W-:-:S04]  /*5e80*/  ISETP.NE.U32.AND P3, PT, R31, 0x2, PT ;  /* 0x000000021f00780c */ /* 0x000fc80003f65070 */
[----:B------:R-:W-:Y:S01]  /*5e90*/  ISETP.NE.AND.EX P3, PT, RZ, RZ, PT, P3 ;  /* 0x000000ffff00720c */ /* 0x000fe20003f65330 */
[----:B--2---:R0:W-:-:S12]  /*5ea0*/  STS.64 [R9+0x8], R14 ;  /* 0x0000080e09007388 */ /* 0x0041d80000000a00 */
[----:B0-----:R-:W2:Y:S04]  /*5eb0*/  @P3 LD.E R14, desc[UR36][R24.64+0x10] ;  /* 0x00001024180e3980 */ /* 0x001ea8000c101900 */
[----:B------:R-:W2:Y:S01]  /*5ec0*/  @P3 LD.E R15, desc[UR36][R24.64+0x14] ;  /* 0x00001424180f3980 */ /* 0x000ea2000c101900 */
[C---:B------:R-:W-:Y:S01]  /*5ed0*/  IADD3 R29, P5, PT, R24.reuse, 0x10, RZ ;  /* 0x00000010181d7810 */ /* 0x040fe20007fbe0ff */
[----:B------:R-:W-:Y:S01]  /*5ee0*/  VIADD R27, R9, 0x10 ;  /* 0x00000010091b7836 */ /* 0x000fe20000000000 */
[----:B------:R-:W-:Y:S01]  /*5ef0*/  IADD3 R28, P4, PT, R23, -0x2, RZ ;  /* 0xfffffffe171c7810 */ /* 0x000fe20007f9e0ff */
[----:B------:R-:W-:Y:S01]  /*5f00*/  @P3 VIADD R27, R9, 0x18 ;  /* 0x00000018091b3836 */ /* 0x000fe20000000000 */
[----:B------:R-:W-:Y:S01]  /*5f10*/  @P3 IADD3 R28, P6, PT, R23, -0x3, RZ ;  /* 0xfffffffd171c3810 */ /* 0x000fe20007fde0ff */
[----:B------:R-:W-:Y:S01]  /*5f20*/  IMAD.X R32, RZ, RZ, R25, P5 ;  /* 0x000000ffff207224 */ /* 0x000fe200028e0619 */
[----:B------:R-:W-:-:S02]  /*5f30*/  @P3 IADD3 R29, P5, PT, R24, 0x18, RZ ;  /* 0x00000018181d3810 */ /* 0x000fc40007fbe0ff */
[C---:B------:R-:W-:Y:S02]  /*5f40*/  IADD3.X R26, PT, PT, R30.reuse, -0x1, RZ, P4, !PT ;  /* 0xffffffff1e1a7810 */ /* 0x040fe400027fe4ff */
[----:B------:R-:W-:Y:S01]  /*5f50*/  @P3 IADD3.X R26, PT, PT, R30, -0x1, RZ, P6, !PT ;  /* 0xffffffff1e1a3810 */ /* 0x000fe200037fe4ff */
[----:B------:R-:W-:Y:S01]  /*5f60*/  @P3 IMAD.X R32, RZ, RZ, R25, P5 ;  /* 0x000000ffff203224 */ /* 0x000fe200028e0619 */
[----:B--2---:R2:W-:Y:S07]  /*5f70*/  @P3 STS.64 [R9+0x10], R14 ;  /* 0x0000100e09003388 */ /* 0x0045ee0000000a00 */
.L_x_135:
[----:B------:R-:W-:Y:S05]  /*5f80*/  BSYNC.RECONVERGENT B4 ;  /* 0x0000000000047941 */ /* 0x000fea0003800200 */
.L_x_134:
[----:B------:R-:W-:Y:S05]  /*5f90*/  @!P2 BRA `(.L_x_133) ;  /* 0x000000000058a947 */ /* 0x000fea0003800000 */
.L_x_136:
[----:B------:R-:W-:Y:S02]  /*5fa0*/  IMAD.MOV.U32 R24, RZ, RZ, R29 ;  /* 0x000000ffff187224 */ /* 0x000fe400078e001d */
[----:B------:R-:W-:-:S05]  /*5fb0*/  IMAD.MOV.U32 R25, RZ, RZ, R32 ;  /* 0x000000ffff197224 */ /* 0x000fca00078e0020 */
[----:B0-2---:R-:W2:Y:S04]  /*5fc0*/  LD.E R14, desc[UR36][R24.64] ;  /* 0x00000024180e7980 */ /* 0x005ea8000c101900 */
[----:B------:R-:W2:Y:S04]  /*5fd0*/  LD.E R15, desc[UR36][R24.64+0x4] ;  /* 0x00000424180f7980 */ /* 0x000ea8000c101900 */
[----:B--2---:R0:W-:Y:S04]  /*5fe0*/  STS.64 [R27], R14 ;  /* 0x0000000e1b007388 */ /* 0x0041e80000000a00 */
[----:B0-----:R-:W2:Y:S04]  /*5ff0*/  LD.E R14, desc[UR36][R24.64+0x8] ;  /* 0x00000824180e7980 */ /* 0x001ea8000c101900 */
[----:B------:R-:W2:Y:S04]  /*6000*/  LD.E R15, desc[UR36][R24.64+0xc] ;  /* 0x00000c24180f7980 */ /* 0x000ea8000c101900 */
[----:B--2---:R0:W-:Y:S04]  /*6010*/  STS.64 [R27+0x8], R14 ;  /* 0x0000080e1b007388 */ /* 0x0041e80000000a00 */
[----:B0-----:R-:W2:Y:S04]  /*6020*/  LD.E R14, desc[UR36][R24.64+0x10] ;  /* 0x00001024180e7980 */ /* 0x001ea8000c101900 */
[----:B------:R-:W2:Y:S01]  /*6030*/  LD.E R15, desc[UR36][R24.64+0x14] ;  /* 0x00001424180f7980 */ /* 0x000ea2000c101900 */
[----:B------:R-:W-:-:S04]  /*6040*/  ISETP.GT.U32.AND P2, PT, R28, 0x4, PT ;  /* 0x000000041c00780c */ /* 0x000fc80003f44070 */
[----:B------:R-:W-:Y:S01]  /*6050*/  ISETP.GT.U32.AND.EX P2, PT, R26, RZ, PT, P2 ;  /* 0x000000ff1a00720c */ /* 0x000fe20003f44120 */
[----:B--2---:R0:W-:Y:S04]  /*6060*/  STS.64 [R27+0x10], R14 ;  /* 0x0000100e1b007388 */ /* 0x0041e80000000a00 */
[----:B0-----:R-:W2:Y:S04]  /*6070*/  LD.E R14, desc[UR36][R24.64+0x18] ;  /* 0x00001824180e7980 */ /* 0x001ea8000c101900 */
[----:B------:R-:W2:Y:S01]  /*6080*/  LD.E R15, desc[UR36][R24.64+0x1c] ;  /* 0x00001c24180f7980 */ /* 0x000ea2000c101900 */
[----:B------:R-:W-:-:S02]  /*6090*/  IADD3 R29, P3, PT, R24, 0x20, RZ ;  /* 0x00000020181d7810 */ /* 0x000fc40007f7e0ff */
[----:B------:R-:W-:-:S03]  /*60a0*/  IADD3 R28, P4, PT, R28, -0x4, RZ ;  /* 0xfffffffc1c1c7810 */ /* 0x000fc60007f9e0ff */
[----:B------:R-:W-:Y:S01]  /*60b0*/  IMAD.X R32, RZ, RZ, R25, P3 ;  /* 0x000000ffff207224 */ /* 0x000fe200018e0619 */
[----:B------:R-:W-:Y:S01]  /*60c0*/  IADD3.X R26, PT, PT, R26, -0x1, RZ, P4, !PT ;  /* 0xffffffff1a1a7810 */ /* 0x000fe200027fe4ff */
[----:B--2---:R0:W-:Y:S02]  /*60d0*/  STS.64 [R27+0x18], R14 ;  /* 0x0000180e1b007388 */ /* 0x0041e40000000a00 */
[----:B0-----:R-:W-:Y:S01]  /*60e0*/  VIADD R27, R27, 0x20 ;  /* 0x000000201b1b7836 */ /* 0x001fe20000000000 */
[----:B------:R-:W-:Y:S06]  /*60f0*/  @P2 BRA `(.L_x_136) ;  /* 0xfffffffc00a82947 */ /* 0x000fec000383ffff */
.L_x_133:
[----:B------:R-:W-:Y:S05]  /*6100*/  BSYNC.RECONVERGENT B0 ;  /* 0x0000000000007941 */ /* 0x000fea0003800200 */
.L_x_132:
[----:B------:R-:W-:Y:S01]  /*6110*/  IADD3 R11, P2, PT, -R20, R11, RZ ;  /* 0x0000000b140b7210 */ /* 0x000fe20007f5e1ff */
[----:B------:R-:W-:Y:S01]  /*6120*/  BSSY.RECONVERGENT B0, `(.L_x_137) ;  /* 0x000004b000007945 */ /* 0x000fe20003800200 */
[----:B------:R-:W-:-:S03]  /*6130*/  IMAD R24, R23, 0x8, R9 ;  /* 0x0000000817187824 */ /* 0x000fc600078e0209 */
[----:B------:R-:W-:-:S05]  /*6140*/  IMAD.X R10, R10, 0x1, ~R21, P2 ;  /* 0x000000010a0a7824 */ /* 0x000fca00010e0e15 */
[--C-:B------:R-:W-:Y:S02]  /*6150*/  SHF.R.S64 R25, R11, 0x3, R10.reuse ;  /* 0x000000030b197819 */ /* 0x100fe4000000100a */
[----:B------:R-:W-:Y:S02]  /*6160*/  SHF.R.S32.HI R26, RZ, 0x3, R10 ;  /* 0x00000003ff1a7819 */ /* 0x000fe4000001140a */
[----:B------:R-:W-:-:S04]  /*6170*/  ISETP.GE.U32.AND P2, PT, R25, 0x1, PT ;  /* 0x000000011900780c */ /* 0x000fc80003f46070 */
[----:B------:R-:W-:-:S13]  /*6180*/  ISETP.GE.AND.EX P2, PT, R26, RZ, PT, P2 ;  /* 0x000000ff1a00720c */ /* 0x000fda0003f46320 */
[----:B------:R-:W-:Y:S05]  /*6190*/  @!P2 BRA `(.L_x_138) ;  /* 0x00000004000ca947 */ /* 0x000fea0003800000 */
[C---:B0-2---:R-:W-:Y:S01]  /*61a0*/  LOP3.LUT R14, R25.reuse, 0x3, RZ, 0xc0, !PT ;  /* 0x00000003190e7812 */ /* 0x045fe200078ec0ff */
        /* <DEDUP_REMOVED lines=27> */
[----:B------:R-:W3:Y:S04]  /*6360*/  @P3 LD.E R14, desc[UR36][R20.64+0x10] ;  /* 0x00001024140e3980 */ /* 0x000ee8000c101900 */
[----:B------:R-:W3:Y:S01]  /*6370*/  @P3 LD.E R15, desc[UR36][R20.64+0x14] ;  /* 0x00001424140f3980 */ /* 0x000ee2000c101900 */
[----:B------:R-:W-:Y:S01]  /*6380*/  IADD3 R29, P6, PT, R20, 0x10, RZ ;  /* 0x00000010141d7810 */ /* 0x000fe20007fde0ff */
[C---:B------:R-:W-:Y:S01]  /*6390*/  VIADD R9, R24.reuse, 0x10 ;  /* 0x0000001018097836 */ /* 0x040fe20000000000 */
[C---:B------:R-:W-:Y:S01]  /*63a0*/  IADD3 R23, P5, PT, R25.reuse, -0x2, RZ ;  /* 0xfffffffe19177810 */ /* 0x040fe20007fbe0ff */
[----:B------:R-:W-:Y:S01]  /*63b0*/  @P3 VIADD R9, R24, 0x18 ;  /* 0x0000001818093836 */ /* 0x000fe20000000000 */
[----:B------:R-:W-:Y:S01]  /*63c0*/  @P3 IADD3 R23, P4, PT, R25, -0x3, RZ ;  /* 0xfffffffd19173810 */ /* 0x000fe20007f9e0ff */
[----:B------:R-:W-:Y:S01]  /*63d0*/  IMAD.X R30, RZ, RZ, R21, P6 ;  /* 0x000000ffff1e7224 */ /* 0x000fe200030e0615 */
[----:B------:R-:W-:-:S02]  /*63e0*/  @P3 IADD3 R29, P6, PT, R20, 0x18, RZ ;  /* 0x00000018141d3810 */ /* 0x000fc40007fde0ff */
[C---:B------:R-:W-:Y:S02]  /*63f0*/  IADD3.X R28, PT, PT, R26.reuse, -0x1, RZ, P5, !PT ;  /* 0xffffffff1a1c7810 */ /* 0x040fe40002ffe4ff */
[----:B------:R-:W-:Y:S01]  /*6400*/  @P3 IADD3.X R28, PT, PT, R26, -0x1, RZ, P4, !PT ;  /* 0xffffffff1a1c3810 */ /* 0x000fe200027fe4ff */
[----:B------:R-:W-:Y:S01]  /*6410*/  @P3 IMAD.X R30, RZ, RZ, R21, P6 ;  /* 0x000000ffff1e3224 */ /* 0x000fe200030e0615 */
[----:B---3--:R2:W-:Y:S07]  /*6420*/  @P3 STS.64 [R24+0x10], R14 ;  /* 0x0000100e18003388 */ /* 0x0085ee0000000a00 */
.L_x_140:
[----:B------:R-:W-:Y:S05]  /*6430*/  BSYNC.RECONVERGENT B4 ;  /* 0x0000000000047941 */ /* 0x000fea0003800200 */
.L_x_139:
[----:B------:R-:W-:Y:S05]  /*6440*/  @!P2 BRA `(.L_x_138) ;  /* 0x000000000060a947 */ /* 0x000fea0003800000 */
.L_x_141:
[----:B0-2---:R-:W-:Y:S02]  /*6450*/  IMAD.MOV.U32 R10, RZ, RZ, R29 ;  /* 0x000000ffff0a7224 */ /* 0x005fe400078e001d */
[----:B------:R-:W-:-:S05]  /*6460*/  IMAD.MOV.U32 R11, RZ, RZ, R30 ;  /* 0x000000ffff0b7224 */ /* 0x000fca00078e001e */
[----:B------:R-:W2:Y:S04]  /*6470*/  LD.E R14, desc[UR36][R10.64] ;  /* 0x000000240a0e7980 */ /* 0x000ea8000c101900 */
[----:B------:R-:W2:Y:S04]  /*6480*/  LD.E R15, desc[UR36][R10.64+0x4] ;  /* 0x000004240a0f7980 */ /* 0x000ea8000c101900 */
[----:B--2---:R0:W-:Y:S04]  /*6490*/  STS.64 [R9], R14 ;  /* 0x0000000e09007388 */ /* 0x0041e80000000a00 */
[----:B------:R-:W2:Y:S04]  /*64a0*/  LD.E R20, desc[UR36][R10.64+0x8] ;  /* 0x000008240a147980 */ /* 0x000ea8000c101900 */
[----:B------:R-:W2:Y:S04]  /*64b0*/  LD.E R21, desc[UR36][R10.64+0xc] ;  /* 0x00000c240a157980 */ /* 0x000ea8000c101900 */
[----:B--2---:R-:W-:Y:S04]  /*64c0*/  STS.64 [R9+0x8], R20 ;  /* 0x0000081409007388 */ /* 0x004fe80000000a00 */
[----:B------:R-:W2:Y:S04]  /*64d0*/  LD.E R24, desc[UR36][R10.64+0x10] ;  /* 0x000010240a187980 */ /* 0x000ea8000c101900 */
[----:B------:R-:W2:Y:S01]  /*64e0*/  LD.E R25, desc[UR36][R10.64+0x14] ;  /* 0x000014240a197980 */ /* 0x000ea2000c101900 */
[----:B------:R-:W-:-:S04]  /*64f0*/  ISETP.GT.U32.AND P2, PT, R23, 0x4, PT ;  /* 0x000000041700780c */ /* 0x000fc80003f44070 */
[----:B------:R-:W-:Y:S02]  /*6500*/  ISETP.GT.U32.AND.EX P2, PT, R28, RZ, PT, P2 ;  /* 0x000000ff1c00720c */ /* 0x000fe40003f44120 */
[----:B0-----:R-:W-:Y:S01]  /*6510*/  IADD3 R14, P4, PT, R23, -0x4, RZ ;  /* 0xfffffffc170e7810 */ /* 0x001fe20007f9e0ff */
[----:B--2---:R-:W-:Y:S04]  /*6520*/  STS.64 [R9+0x10], R24 ;  /* 0x0000101809007388 */ /* 0x004fe80000000a00 */
[----:B------:R-:W2:Y:S04]  /*6530*/  LD.E R26, desc[UR36][R10.64+0x18] ;  /* 0x000018240a1a7980 */ /* 0x000ea8000c101900 */
[----:B------:R-:W2:Y:S01]  /*6540*/  LD.E R27, desc[UR36][R10.64+0x1c] ;  /* 0x00001c240a1b7980 */ /* 0x000ea2000c101900 */
[----:B------:R-:W-:Y:S01]  /*6550*/  IADD3 R29, P3, PT, R10, 0x20, RZ ;  /* 0x000000200a1d7810 */ /* 0x000fe20007f7e0ff */
[----:B------:R-:W-:Y:S01]  /*6560*/  IMAD.MOV.U32 R23, RZ, RZ, R14 ;  /* 0x000000ffff177224 */ /* 0x000fe200078e000e */
[----:B------:R-:W-:-:S03]  /*6570*/  IADD3.X R15, PT, PT, R28, -0x1, RZ, P4, !PT ;  /* 0xffffffff1c0f7810 */ /* 0x000fc600027fe4ff */
[----:B------:R-:W-:Y:S02]  /*6580*/  IMAD.X R30, RZ, RZ, R11, P3 ;  /* 0x000000ffff1e7224 */ /* 0x000fe400018e060b */
[----:B------:R-:W-:Y:S01]  /*6590*/  IMAD.MOV.U32 R28, RZ, RZ, R15 ;  /* 0x000000ffff1c7224 */ /* 0x000fe200078e000f */
[----:B--2---:R0:W-:Y:S02]  /*65a0*/  STS.64 [R9+0x18], R26 ;  /* 0x0000181a09007388 */ /* 0x0041e40000000a00 */
[----:B0-----:R-:W-:Y:S01]  /*65b0*/  VIADD R9, R9, 0x20 ;  /* 0x0000002009097836 */ /* 0x001fe20000000000 */
[----:B------:R-:W-:Y:S06]  /*65c0*/  @P2 BRA `(.L_x_141) ;  /* 0xfffffffc00a02947 */ /* 0x000fec000383ffff */
.L_x_138:
[----:B------:R-:W-:Y:S05]  /*65d0*/  BSYNC.RECONVERGENT B0 ;  /* 0x0000000000007941 */ /* 0x000fea0003800200 */
.L_x_137:
[C---:B------:R-:W-:Y:S01]  /*65e0*/  LEA R31, P2, R6.reuse, R13, 0x3 ;  /* 0x0000000d061f7211 */ /* 0x040fe200078418ff */
[----:B------:R-:W-:-:S03]  /*65f0*/  IMAD R22, R6, 0x10, R22 ;  /* 0x0000001006167824 */ /* 0x000fc600078e0216 */
[----:B------:R-:W-:Y:S02]  /*6600*/  LEA.HI.X R32, R6, R12, R8, 0x3, P2 ;  /* 0x0000000c06207211 */ /* 0x000fe400010f1c08 */
[----:B------:R-:W-:-:S05]  /*6610*/  IADD3 RZ, P2, PT, R31, -R3, RZ ;  /* 0x800000031fff7210 */ /* 0x000fca0007f5e0ff */
[----:B0-2---:R-:W-:-:S05]  /*6620*/  IMAD.X R9, R32, 0x1, ~R7, P2 ;  /* 0x0000000120097824 */ /* 0x005fca00010e0e07 */
[----:B------:R-:W-:-:S13]  /*6630*/  ISETP.GE.AND P2, PT, R9, RZ, PT ;  /* 0x000000ff0900720c */ /* 0x000fda0003f46270 */
[----:B------:R-:W-:Y:S05]  /*6640*/  @!P2 BRA `(.L_x_142) ;  /* 0xfffffff000b0a947 */ /* 0x000fea000383ffff */
.L_x_128:
[----:B------:R-:W-:Y:S05]  /*6650*/  BSYNC.RECONVERGENT B1 ;  /* 0x0000000000017941 */ /* 0x000fea0003800200 */
.L_x_103:
[----:B------:R-:W0:Y:S01]  /*6660*/  LDCU UR4, c[0x0][0x380] ;  /* 0x00007000ff0477ac */ /* 0x000e220008000800 */
[C---:B------:R-:W-:Y:S01]  /*6670*/  SHF.L.U64.HI R8, R6.reuse, 0x1, R8 ;  /* 0x0000000106087819 */ /* 0x040fe20000010208 */
[----:B------:R-:W-:Y:S01]  /*6680*/  IMAD.SHL.U32 R6, R6, 0x2, RZ ;  /* 0x0000000206067824 */ /* 0x000fe200078e00ff */
[----:B------:R-:W-:Y:S02]  /*6690*/  SHF.R.S32.HI R11, RZ, 0x1f, R0 ;  /* 0x0000001fff0b7819 */ /* 0x000fe40000011400 */
[----:B------:R-:W-:Y:S01]  /*66a0*/  PLOP3.LUT P0, PT, P0, PT, PT, 0x8, 0x80 ;  /* 0x000000000080781c */ /* 0x000fe2000070e170 */
[----:B0-----:R-:W-:-:S05]  /*66b0*/  IMAD.U32 R9, RZ, RZ, UR4 ;  /* 0x00000004ff097e24 */ /* 0x001fca000f8e00ff */
[----:B------:R-:W-:-:S04]  /*66c0*/  ISETP.GE.U32.AND P2, PT, R6, R9, PT ;  /* 0x000000090600720c */ /* 0x000fc80003f46070 */
[----:B------:R-:W-:-:S13]  /*66d0*/  ISETP.GE.AND.EX P2, PT, R8, R11, PT, P2 ;  /* 0x0000000b0800720c */ /* 0x000fda0003f46320 */
[----:B------:R-:W-:Y:S05]  /*66e0*/  @!P2 BRA `(.L_x_143) ;  /* 0xffffffd4005ca947 */ /* 0x000fea000383ffff */
[----:B------:R-:W-:Y:S05]  /*66f0*/  BSYNC.RECONVERGENT B2 ;  /* 0x0000000000027941 */ /* 0x000fea0003800200 */
.L_x_102:
[----:B------:R-:W-:Y:S05]  /*6700*/  @P1 BRA `(.L_x_101) ;  /* 0x0000000800681947 */ /* 0x000fea0003800000 */
[----:B------:R-:W-:-:S13]  /*6710*/  ISETP.NE.AND P0, PT, R9, RZ, PT ;  /* 0x000000ff0900720c */ /* 0x000fda0003f05270 */
[----:B------:R-:W-:Y:S05]  /*6720*/  @!P0 BREAK.RELIABLE B3 ;  /* 0x0000000000038942 */ /* 0x000fea0003800100 */
[----:B------:R-:W-:Y:S05]  /*6730*/  @!P0 BRA `(.L_x_144) ;  /* 0x00000008007c8947 */ /* 0x000fea0003800000 */
[----:B------:R-:W-:Y:S01]  /*6740*/  ISETP.GE.AND P0, PT, R9, 0x1, PT ;  /* 0x000000010900780c */ /* 0x000fe20003f06270 */
[----:B------:R-:W-:-:S12]  /*6750*/  BSSY.RECONVERGENT B0, `(.L_x_101) ;  /* 0x0000095000007945 */ /* 0x000fd80003800200 */
[----:B------:R-:W-:Y:S05]  /*6760*/  @!P0 BRA `(.L_x_145) ;  /* 0x00000008004c8947 */ /* 0x000fea0003800000 */
[----:B------:R-:W0:Y:S01]  /*6770*/  S2UR UR5, SR_CgaCtaId ;  /* 0x00000000000579c3 */ /* 0x000e220000008800 */
[----:B------:R-:W-:Y:S01]  /*6780*/  UMOV UR4, 0x400 ;  /* 0x0000040000047882 */ /* 0x000fe20000000000 */
[----:B------:R-:W-:Y:S01]  /*6790*/  BSSY.RECONVERGENT B1, `(.L_x_146) ;  /* 0x0000046000017945 */ /* 0x000fe20003800200 */
[----:B------:R-:W-:Y:S01]  /*67a0*/  UIADD3 UR4, UPT, UPT, UR4, 0x10, URZ ;  /* 0x0000001004047890 */ /* 0x000fe2000fffe0ff */
[----:B------:R-:W-:Y:S02]  /*67b0*/  IMAD.MOV.U32 R10, RZ, RZ, RZ ;  /* 0x000000ffff0a7224 */ /* 0x000fe400078e00ff */
[----:B------:R-:W-:Y:S02]  /*67c0*/  IMAD.MOV.U32 R3, RZ, RZ, RZ ;  /* 0x000000ffff037224 */ /* 0x000fe400078e00ff */
[----:B------:R-:W-:Y:S02]  /*67d0*/  IMAD.MOV.U32 R6, RZ, RZ, R4 ;  /* 0x000000ffff067224 */ /* 0x000fe400078e0004 */
[----:B------:R-:W-:Y:S01]  /*67e0*/  IMAD.MOV.U32 R7, RZ, RZ, R5 ;  /* 0x000000ffff077224 */ /* 0x000fe200078e0005 */
[----:B0-----:R-:W-:-:S06]  /*67f0*/  ULEA UR4, UR5, UR4, 0x18 ;  /* 0x0000000405047291 */ /* 0x001fcc000f8ec0ff */
[----:B------:R-:W-:-:S07]  /*6800*/  IMAD.U32 R8, RZ, RZ, UR4 ;  /* 0x00000004ff087e24 */ /* 0x000fce000f8e00ff */
.L_x_147:
[----:B------:R-:W2:Y:S04]  /*6810*/  LD.E R12, desc[UR36][R6.64] ;  /* 0x00000024060c7980 */ /* 0x000ea8000c101900 */
[----:B------:R-:W2:Y:S04]  /*6820*/  LD.E R13, desc[UR36][R6.64+0x4] ;  /* 0x00000424060d7980 */ /* 0x000ea8000c101900 */
[----:B--2---:R0:W-:Y:S04]  /*6830*/  STS.64 [R8], R12 ;  /* 0x0000000c08007388 */ /* 0x0041e80000000a00 */
[----:B------:R-:W2:Y:S04]  /*6840*/  LD.E R14, desc[UR36][R6.64+0x8] ;  /* 0x00000824060e7980 */ /* 0x000ea8000c101900 */
[----:B------:R-:W2:Y:S04]  /*6850*/  LD.E R15, desc[UR36][R6.64+0xc] ;  /* 0x00000c24060f7980 */ /* 0x000ea8000c101900 */
[----:B--2---:R2:W-:Y:S04]  /*6860*/  STS.64 [R8+0x8], R14 ;  /* 0x0000080e08007388 */ /* 0x0045e80000000a00 */
[----:B------:R-:W4:Y:S04]  /*6870*/  LD.E R20, desc[UR36][R6.64+0x10] ;  /* 0x0000102406147980 */ /* 0x000f28000c101900 */
[----:B------:R-:W4:Y:S04]  /*6880*/  LD.E R21, desc[UR36][R6.64+0x14] ;  /* 0x0000142406157980 */ /* 0x000f28000c101900 */
[----:B----4-:R4:W-:Y:S04]  /*6890*/  STS.64 [R8+0x10], R20 ;  /* 0x0000101408007388 */ /* 0x0109e80000000a00 */
[----:B------:R-:W5:Y:S04]  /*68a0*/  LD.E R22, desc[UR36][R6.64+0x18] ;  /* 0x0000182406167980 */ /* 0x000f68000c101900 */
[----:B------:R-:W5:Y:S04]  /*68b0*/  LD.E R23, desc[UR36][R6.64+0x1c] ;  /* 0x00001c2406177980 */ /* 0x000f68000c101900 */
[----:B-----5:R5:W-:Y:S04]  /*68c0*/  STS.64 [R8+0x18], R22 ;  /* 0x0000181608007388 */ /* 0x020be80000000a00 */
[----:B------:R-:W3:Y:S04]  /*68d0*/  LD.E R24, desc[UR36][R6.64+0x20] ;  /* 0x0000202406187980 */ /* 0x000ee8000c101900 */
[----:B------:R-:W3:Y:S04]  /*68e0*/  LD.E R25, desc[UR36][R6.64+0x24] ;  /* 0x0000242406197980 */ /* 0x000ee8000c101900 */
[----:B---3--:R3:W-:Y:S04]  /*68f0*/  STS.64 [R8+0x20], R24 ;  /* 0x0000201808007388 */ /* 0x0087e80000000a00 */
[----:B0-----:R-:W2:Y:S04]  /*6900*/  LD.E R12, desc[UR36][R6.64+0x28] ;  /* 0x00002824060c7980 */ /* 0x001ea8000c101900 */
[----:B------:R-:W2:Y:S04]  /*6910*/  LD.E R13, desc[UR36][R6.64+0x2c] ;  /* 0x00002c24060d7980 */ /* 0x000ea8000c101900 */
[----:B--2---:R0:W-:Y:S04]  /*6920*/  STS.64 [R8+0x28], R12 ;  /* 0x0000280c08007388 */ /* 0x0041e80000000a00 */
[----:B------:R-:W2:Y:S04]  /*6930*/  LD.E R14, desc[UR36][R6.64+0x30] ;  /* 0x00003024060e7980 */ /* 0x000ea8000c101900 */
[----:B------:R-:W2:Y:S04]  /*6940*/  LD.E R15, desc[UR36][R6.64+0x34] ;  /* 0x00003424060f7980 */ /* 0x000ea8000c101900 */
[----:B--2---:R2:W-:Y:S04]  /*6950*/  STS.64 [R8+0x30], R14 ;  /* 0x0000300e08007388 */ /* 0x0045e80000000a00 */
[----:B----4-:R-:W4:Y:S04]  /*6960*/  LD.E R20, desc[UR36][R6.64+0x38] ;  /* 0x0000382406147980 */ /* 0x010f28000c101900 */
[----:B------:R-:W4:Y:S04]  /*6970*/  LD.E R21, desc[UR36][R6.64+0x3c] ;  /* 0x00003c2406157980 */ /* 0x000f28000c101900 */
[----:B----4-:R4:W-:Y:S04]  /*6980*/  STS.64 [R8+0x38], R20 ;  /* 0x0000381408007388 */ /* 0x0109e80000000a00 */
[----:B-----5:R-:W5:Y:S04]  /*6990*/  LD.E R22, desc[UR36][R6.64+0x40] ;  /* 0x0000402406167980 */ /* 0x020f68000c101900 */
[----:B------:R-:W5:Y:S04]  /*69a0*/  LD.E R23, desc[UR36][R6.64+0x44] ;  /* 0x0000442406177980 */ /* 0x000f68000c101900 */
[----:B-----5:R5:W-:Y:S04]  /*69b0*/  STS.64 [R8+0x40], R22 ;  /* 0x0000401608007388 */ /* 0x020be80000000a00 */
[----:B---3--:R-:W3:Y:S04]  /*69c0*/  LD.E R24, desc[UR36][R6.64+0x48] ;  /* 0x0000482406187980 */ /* 0x008ee8000c101900 */
[----:B------:R-:W3:Y:S04]  /*69d0*/  LD.E R25, desc[UR36][R6.64+0x4c] ;  /* 0x00004c2406197980 */ /* 0x000ee8000c101900 */
[----:B---3--:R3:W-:Y:S04]  /*69e0*/  STS.64 [R8+0x48], R24 ;  /* 0x0000481808007388 */ /* 0x0087e80000000a00 */
[----:B0-----:R-:W2:Y:S04]  /*69f0*/  LD.E R12, desc[UR36][R6.64+0x50] ;  /* 0x00005024060c7980 */ /* 0x001ea8000c101900 */
[----:B------:R-:W2:Y:S04]  /*6a00*/  LD.E R13, desc[UR36][R6.64+0x54] ;  /* 0x00005424060d7980 */ /* 0x000ea8000c101900 */
[----:B--2---:R-:W-:Y:S04]  /*6a10*/  STS.64 [R8+0x50], R12 ;  /* 0x0000500c08007388 */ /* 0x004fe80000000a00 */
[----:B------:R-:W2:Y:S04]  /*6a20*/  LD.E R14, desc[UR36][R6.64+0x58] ;  /* 0x00005824060e7980 */ /* 0x000ea8000c101900 */
[----:B------:R-:W2:Y:S04]  /*6a30*/  LD.E R15, desc[UR36][R6.64+0x5c] ;  /* 0x00005c24060f7980 */ /* 0x000ea8000c101900 */
[----:B--2---:R0:W-:Y:S04]  /*6a40*/  STS.64 [R8+0x58], R14 ;  /* 0x0000580e08007388 */ /* 0x0041e80000000a00 */
[----:B----4-:R-:W2:Y:S04]  /*6a50*/  LD.E R20, desc[UR36][R6.64+0x60] ;  /* 0x0000602406147980 */ /* 0x010ea8000c101900 */
[----:B------:R-:W2:Y:S04]  /*6a60*/  LD.E R21, desc[UR36][R6.64+0x64] ;  /* 0x0000642406157980 */ /* 0x000ea8000c101900 */
[----:B--2---:R-:W-:Y:S04]  /*6a70*/  STS.64 [R8+0x60], R20 ;  /* 0x0000601408007388 */ /* 0x004fe80000000a00 */
[----:B-----5:R-:W2:Y:S04]  /*6a80*/  LD.E R22, desc[UR36][R6.64+0x68] ;  /* 0x0000682406167980 */ /* 0x020ea8000c101900 */
[----:B------:R-:W2:Y:S04]  /*6a90*/  LD.E R23, desc[UR36][R6.64+0x6c] ;  /* 0x00006c2406177980 */ /* 0x000ea8000c101900 */
[----:B--2---:R-:W-:Y:S04]  /*6aa0*/  STS.64 [R8+0x68], R22 ;  /* 0x0000681608007388 */ /* 0x004fe80000000a00 */
[----:B---3--:R-:W2:Y:S04]  /*6ab0*/  LD.E R24, desc[UR36][R6.64+0x70] ;  /* 0x0000702406187980 */ /* 0x008ea8000c101900 */
[----:B------:R-:W2:Y:S01]  /*6ac0*/  LD.E R25, desc[UR36][R6.64+0x74] ;  /* 0x0000742406197980 */ /* 0x000ea2000c101900 */
[----:B------:R-:W-:-:S02]  /*6ad0*/  IADD3 R10, P1, PT, R10, 0x10, RZ ;  /* 0x000000100a0a7810 */ /* 0x000fc40007f3e0ff */
[----:B------:R-:W-:-:S03]  /*6ae0*/  LOP3.LUT R11, R9, 0x7ffffff0, RZ, 0xc0, !PT ;  /* 0x7ffffff0090b7812 */ /* 0x000fc600078ec0ff */
[----:B------:R-:W-:Y:S01]  /*6af0*/  IMAD.X R3, RZ, RZ, R3, P1 ;  /* 0x000000ffff037224 */ /* 0x000fe200008e0603 */
[----:B------:R-:W-:-:S04]  /*6b00*/  ISETP.NE.U32.AND P0, PT, R10, R11, PT ;  /* 0x0000000b0a00720c */ /* 0x000fc80003f05070 */
[----:B------:R-:W-:Y:S01]  /*6b10*/  ISETP.NE.AND.EX P0, PT, R3, RZ, PT, P0 ;  /* 0x000000ff0300720c */ /* 0x000fe20003f05300 */
[----:B--2---:R-:W-:Y:S04]  /*6b20*/  STS.64 [R8+0x70], R24 ;  /* 0x0000701808007388 */ /* 0x004fe80000000a00 */
[----:B------:R-:W2:Y:S04]  /*6b30*/  LD.E R26, desc[UR36][R6.64+0x78] ;  /* 0x00007824061a7980 */ /* 0x000ea8000c101900 */
[----:B------:R3:W2:Y:S01]  /*6b40*/  LD.E R27, desc[UR36][R6.64+0x7c] ;  /* 0x00007c24061b7980 */ /* 0x0006a2000c101900 */
[----:B0-----:R-:W-:Y:S01]  /*6b50*/  IADD3 R14, P1, PT, R6, 0x80, RZ ;  /* 0x00000080060e7810 */ /* 0x001fe20007f3e0ff */
[----:B------:R-:W-:-:S02]  /*6b60*/  IMAD.MOV.U32 R12, RZ, RZ, R6 ;  /* 0x000000ffff0c7224 */ /* 0x000fc400078e0006 */
[--C-:B------:R-:W-:Y:S02]  /*6b70*/  IMAD.MOV.U32 R13, RZ, RZ, R7.reuse ;  /* 0x000000ffff0d7224 */ /* 0x100fe400078e0007 */
[----:B------:R-:W-:Y:S02]  /*6b80*/  IMAD.X R15, RZ, RZ, R7, P1 ;  /* 0x000000ffff0f7224 */ /* 0x000fe400008e0607 */
[----:B------:R-:W-:Y:S02]  /*6b90*/  IMAD.MOV.U32 R11, RZ, RZ, R8 ;  /* 0x000000ffff0b7224 */ /* 0x000fe400078e0008 */
[----:B---3--:R-:W-:Y:S02]  /*6ba0*/  IMAD.MOV.U32 R6, RZ, RZ, R14 ;  /* 0x000000ffff067224 */ /* 0x008fe400078e000e */
[----:B------:R-:W-:Y:S01]  /*6bb0*/  IMAD.MOV.U32 R7, RZ, RZ, R15 ;  /* 0x000000ffff077224 */ /* 0x000fe200078e000f */
[----:B--2---:R0:W-:Y:S02]  /*6bc0*/  STS.64 [R8+0x78], R26 ;  /* 0x0000781a08007388 */ /* 0x0041e40000000a00 */
[----:B0-----:R-:W-:Y:S01]  /*6bd0*/  VIADD R8, R8, 0x80 ;  /* 0x0000008008087836 */ /* 0x001fe20000000000 */
[----:B------:R-:W-:Y:S06]  /*6be0*/  @P0 BRA `(.L_x_147) ;  /* 0xfffffffc00080947 */ /* 0x000fec000383ffff */
[----:B------:R-:W-:Y:S05]  /*6bf0*/  BSYNC.RECONVERGENT B1 ;  /* 0x0000000000017941 */ /* 0x000fea0003800200 */
.L_x_146:
[----:B------:R-:W-:-:S04]  /*6c00*/  LOP3.LUT R3, R0, 0xf, RZ, 0xc0, !PT ;  /* 0x0000000f00037812 */ /* 0x000fc800078ec0ff */
[----:B------:R-:W-:-:S13]  /*6c10*/  ISETP.NE.AND P0, PT, R3, RZ, PT ;  /* 0x000000ff0300720c */ /* 0x000fda0003f05270 */
[----:B------:R-:W-:Y:S05]  /*6c20*/  @!P0 BRA `(.L_x_145) ;  /* 0x00000004001c8947 */ /* 0x000fea0003800000 */
[----:B------:R-:W-:Y:S01]  /*6c30*/  VIADD R3, R3, 0xffffffff ;  /* 0xffffffff03037836 */ /* 0x000fe20000000000 */
[----:B------:R-:W-:-:S04]  /*6c40*/  LOP3.LUT R26, R0, 0x7, RZ, 0xc0, !PT ;  /* 0x00000007001a7812 */ /* 0x000fc800078ec0ff */
[----:B------:R-:W-:Y:S02]  /*6c50*/  ISETP.GE.U32.AND P0, PT, R3, 0x7, PT ;  /* 0x000000070300780c */ /* 0x000fe40003f06070 */
[----:B------:R-:W-:-:S11]  /*6c60*/  ISETP.NE.AND P1, PT, R26, RZ, PT ;  /* 0x000000ff1a00720c */ /* 0x000fd60003f25270 */
[----:B------:R-:W-:Y:S05]  /*6c70*/  @!P0 BRA `(.L_x_148) ;  /* 0x0000000000748947 */ /* 0x000fea0003800000 */
[----:B------:R-:W2:Y:S04]  /*6c80*/  LD.E R6, desc[UR36][R12.64+0x80] ;  /* 0x000080240c067980 */ /* 0x000ea8000c101900 */
[----:B------:R-:W2:Y:S04]  /*6c90*/  LD.E R7, desc[UR36][R12.64+0x84] ;  /* 0x000084240c077980 */ /* 0x000ea8000c101900 */
[----:B--2---:R0:W-:Y:S04]  /*6ca0*/  STS.64 [R11+0x80], R6 ;  /* 0x000080060b007388 */ /* 0x0041e80000000a00 */
[----:B------:R-:W2:Y:S04]  /*6cb0*/  LD.E R14, desc[UR36][R12.64+0x88] ;  /* 0x000088240c0e7980 */ /* 0x000ea8000c101900 */
[----:B------:R-:W2:Y:S04]  /*6cc0*/  LD.E R15, desc[UR36][R12.64+0x8c] ;  /* 0x00008c240c0f7980 */ /* 0x000ea8000c101900 */
[----:B--2---:R2:W-:Y:S04]  /*6cd0*/  STS.64 [R11+0x88], R14 ;  /* 0x0000880e0b007388 */ /* 0x0045e80000000a00 */
[----:B------:R-:W3:Y:S04]  /*6ce0*/  LD.E R20, desc[UR36][R12.64+0x90] ;  /* 0x000090240c147980 */ /* 0x000ee8000c101900 */
[----:B------:R-:W3:Y:S04]  /*6cf0*/  LD.E R21, desc[UR36][R12.64+0x94] ;  /* 0x000094240c157980 */ /* 0x000ee8000c101900 */
[----:B---3--:R3:W-:Y:S04]  /*6d00*/  STS.64 [R11+0x90], R20 ;  /* 0x000090140b007388 */ /* 0x0087e80000000a00 */
[----:B------:R-:W4:Y:S04]  /*6d10*/  LD.E R22, desc[UR36][R12.64+0x98] ;  /* 0x000098240c167980 */ /* 0x000f28000c101900 */
[----:B------:R-:W4:Y:S04]  /*6d20*/  LD.E R23, desc[UR36][R12.64+0x9c] ;  /* 0x00009c240c177980 */ /* 0x000f28000c101900 */
[----:B----4-:R-:W-:Y:S04]  /*6d30*/  STS.64 [R11+0x98], R22 ;  /* 0x000098160b007388 */ /* 0x010fe80000000a00 */
[----:B------:R-:W4:Y:S04]  /*6d40*/  LD.E R24, desc[UR36][R12.64+0xa0] ;  /* 0x0000a0240c187980 */ /* 0x000f28000c101900 */
[----:B------:R-:W4:Y:S04]  /*6d50*/  LD.E R25, desc[UR36][R12.64+0xa4] ;  /* 0x0000a4240c197980 */ /* 0x000f28000c101900 */
[----:B----4-:R-:W-:Y:S04]  /*6d60*/  STS.64 [R11+0xa0], R24 ;  /* 0x0000a0180b007388 */ /* 0x010fe80000000a00 */
[----:B0-----:R-:W4:Y:S04]  /*6d70*/  LD.E R6, desc[UR36][R12.64+0xa8] ;  /* 0x0000a8240c067980 */ /* 0x001f28000c101900 */
[----:B------:R-:W4:Y:S04]  /*6d80*/  LD.E R7, desc[UR36][R12.64+0xac] ;  /* 0x0000ac240c077980 */ /* 0x000f28000c101900 */
[----:B----4-:R0:W-:Y:S04]  /*6d90*/  STS.64 [R11+0xa8], R6 ;  /* 0x0000a8060b007388 */ /* 0x0101e80000000a00 */
[----:B--2---:R-:W2:Y:S04]  /*6da0*/  LD.E R14, desc[UR36][R12.64+0xb0] ;  /* 0x0000b0240c0e7980 */ /* 0x004ea8000c101900 */
[----:B------:R-:W2:Y:S04]  /*6db0*/  LD.E R15, desc[UR36][R12.64+0xb4] ;  /* 0x0000b4240c0f7980 */ /* 0x000ea8000c101900 */
[----:B--2---:R2:W-:Y:S04]  /*6dc0*/  STS.64 [R11+0xb0], R14 ;  /* 0x0000b00e0b007388 */ /* 0x0045e80000000a00 */
[----:B---3--:R-:W3:Y:S04]  /*6dd0*/  LD.E R20, desc[UR36][R12.64+0xb8] ;  /* 0x0000b8240c147980 */ /* 0x008ee8000c101900 */
[----:B------:R-:W3:Y:S01]  /*6de0*/  LD.E R21, desc[UR36][R12.64+0xbc] ;  /* 0x0000bc240c157980 */ /* 0x000ee2000c101900 */
[----:B------:R-:W-:Y:S01]  /*6df0*/  IADD3 R3, P0, PT, R12, 0xc0, RZ ;  /* 0x000000c00c037810 */ /* 0x000fe20007f1e0ff */
[----:B------:R-:W-:-:S04]  /*6e00*/  VIADD R8, R11, 0xc0 ;  /* 0x000000c00b087836 */ /* 0x000fc80000000000 */
[----:B------:R-:W-:Y:S02]  /*6e10*/  IMAD.X R10, RZ, RZ, R13, P0 ;  /* 0x000000ffff0a7224 */ /* 0x000fe400000e060d */
[----:B0-----:R-:W-:Y:S02]  /*6e20*/  IMAD.MOV.U32 R6, RZ, RZ, R3 ;  /* 0x000000ffff067224 */ /* 0x001fe400078e0003 */
[----:B------:R-:W-:Y:S01]  /*6e30*/  IMAD.MOV.U32 R7, RZ, RZ, R10 ;  /* 0x000000ffff077224 */ /* 0x000fe200078e000a */
[----:B---3--:R2:W-:Y:S06]  /*6e40*/  STS.64 [R11+0xb8], R20 ;  /* 0x0000b8140b007388 */ /* 0x0085ec0000000a00 */
.L_x_148:
[----:B------:R-:W-:Y:S05]  /*6e50*/  @!P1 BRA `(.L_x_145) ;  /* 0x0000000000909947 */ /* 0x000fea0003800000 */
[----:B------:R-:W-:Y:S01]  /*6e60*/  VIADD R3, R26, 0xffffffff ;  /* 0xffffffff1a037836 */ /* 0x000fe20000000000 */
[----:B------:R-:W-:-:S04]  /*6e70*/  LOP3.LUT R22, R0, 0x3, RZ, 0xc0, !PT ;  /* 0x0000000300167812 */ /* 0x000fc800078ec0ff */
[----:B------:R-:W-:Y:S02]  /*6e80*/  ISETP.GE.U32.AND P0, PT, R3, 0x3, PT ;  /* 0x000000030300780c */ /* 0x000fe40003f06070 */
[----:B------:R-:W-:-:S11]  /*6e90*/  ISETP.NE.AND P1, PT, R22, RZ, PT ;  /* 0x000000ff1600720c */ /* 0x000fd60003f25270 */
[----:B------:R-:W-:Y:S05]  /*6ea0*/  @!P0 BRA `(.L_x_149) ;  /* 0x0000000000448947 */ /* 0x000fea0003800000 */
[----:B------:R-:W3:Y:S04]  /*6eb0*/  LD.E R10, desc[UR36][R6.64] ;  /* 0x00000024060a7980 */ /* 0x000ee8000c101900 */
[----:B--2---:R-:W3:Y:S04]  /*6ec0*/  LD.E R11, desc[UR36][R6.64+0x4] ;  /* 0x00000424060b7980 */ /* 0x004ee8000c101900 */
[----:B---3--:R-:W-:Y:S04]  /*6ed0*/  STS.64 [R8], R10 ;  /* 0x0000000a08007388 */ /* 0x008fe80000000a00 */
[----:B------:R-:W2:Y:S04]  /*6ee0*/  LD.E R12, desc[UR36][R6.64+0x8] ;  /* 0x00000824060c7980 */ /* 0x000ea8000c101900 */
[----:B------:R-:W2:Y:S04]  /*6ef0*/  LD.E R13, desc[UR36][R6.64+0xc] ;  /* 0x00000c24060d7980 */ /* 0x000ea8000c101900 */
[----:B--2---:R-:W-:Y:S04]  /*6f00*/  STS.64 [R8+0x8], R12 ;  /* 0x0000080c08007388 */ /* 0x004fe80000000a00 */
[----:B------:R-:W2:Y:S04]  /*6f10*/  LD.E R14, desc[UR36][R6.64+0x10] ;  /* 0x00001024060e7980 */ /* 0x000ea8000c101900 */
[----:B------:R-:W2:Y:S01]  /*6f20*/  LD.E R15, desc[UR36][R6.64+0x14] ;  /* 0x00001424060f7980 */ /* 0x000ea2000c101900 */
[----:B------:R-:W-:-:S03]  /*6f30*/  IADD3 R0, P0, PT, R6, 0x20, RZ ;  /* 0x0000002006007810 */ /* 0x000fc60007f1e0ff */
[----:B--2---:R-:W-:Y:S04]  /*6f40*/  STS.64 [R8+0x10], R14 ;  /* 0x0000100e08007388 */ /* 0x004fe80000000a00 */
[----:B------:R-:W2:Y:S04]  /*6f50*/  LD.E R20, desc[UR36][R6.64+0x18] ;  /* 0x0000182406147980 */ /* 0x000ea8000c101900 */
[----:B------:R0:W2:Y:S01]  /*6f60*/  LD.E R21, desc[UR36][R6.64+0x1c] ;  /* 0x00001c2406157980 */ /* 0x0000a2000c101900 */
[----:B------:R-:W-:Y:S02]  /*6f70*/  IMAD.X R3, RZ, RZ, R7, P0 ;  /* 0x000000ffff037224 */ /* 0x000fe400000e0607 */
[----:B0-----:R-:W-:-:S02]  /*6f80*/  IMAD.MOV.U32 R6, RZ, RZ, R0 ;  /* 0x000000ffff067224 */ /* 0x001fc400078e0000 */
[----:B------:R-:W-:Y:S01]  /*6f90*/  IMAD.MOV.U32 R7, RZ, RZ, R3 ;  /* 0x000000ffff077224 */ /* 0x000fe200078e0003 */
[----:B--2---:R0:W-:Y:S02]  /*6fa0*/  STS.64 [R8+0x18], R20 ;  /* 0x0000181408007388 */ /* 0x0041e40000000a00 */
[----:B0-----:R-:W-:-:S07]  /*6fb0*/  VIADD R8, R8, 0x20 ;  /* 0x0000002008087836 */ /* 0x001fce0000000000 */
.L_x_149:
[----:B------:R-:W-:Y:S05]  /*6fc0*/  @!P1 BRA `(.L_x_145) ;  /* 0x0000000000349947 */ /* 0x000fea0003800000 */
[----:B------:R-:W3:Y:S04]  /*6fd0*/  LD.E R10, desc[UR36][R6.64] ;  /* 0x00000024060a7980 */ /* 0x000ee8000c101900 */
[----:B--2---:R-:W3:Y:S01]  /*6fe0*/  LD.E R11, desc[UR36][R6.64+0x4] ;  /* 0x00000424060b7980 */ /* 0x004ee2000c101900 */
[----:B------:R-:W-:-:S03]  /*6ff0*/  ISETP.NE.AND P0, PT, R22, 0x1, PT ;  /* 0x000000011600780c */ /* 0x000fc60003f05270 */
[----:B---3--:R0:W-:Y:S10]  /*7000*/  STS.64 [R8], R10 ;  /* 0x0000000a08007388 */ /* 0x0081f40000000a00 */
[----:B------:R-:W-:Y:S05]  /*7010*/  @!P0 BRA `(.L_x_145) ;  /* 0x0000000000208947 */ /* 0x000fea0003800000 */
[----:B0-----:R-:W2:Y:S04]  /*7020*/  LD.E R10, desc[UR36][R6.64+0x8] ;  /* 0x00000824060a7980 */ /* 0x001ea8000c101900 */
[----:B------:R-:W2:Y:S01]  /*7030*/  LD.E R11, desc[UR36][R6.64+0xc] ;  /* 0x00000c24060b7980 */ /* 0x000ea2000c101900 */
[----:B------:R-:W-:-:S03]  /*7040*/  ISETP.NE.AND P0, PT, R22, 0x2, PT ;  /* 0x000000021600780c */ /* 0x000fc60003f05270 */
[----:B--2---:R4:W-:Y:S10]  /*7050*/  STS.64 [R8+0x8], R10 ;  /* 0x0000080a08007388 */ /* 0x0049f40000000a00 */
[----:B------:R-:W-:Y:S05]  /*7060*/  @!P0 BRA `(.L_x_145) ;  /* 0x00000000000c8947 */ /* 0x000fea0003800000 */
[----:B----4-:R-:W2:Y:S04]  /*7070*/  LD.E R10, desc[UR36][R6.64+0x10] ;  /* 0x00001024060a7980 */ /* 0x010ea8000c101900 */
[----:B------:R-:W2:Y:S04]  /*7080*/  LD.E R11, desc[UR36][R6.64+0x14] ;  /* 0x00001424060b7980 */ /* 0x000ea8000c101900 */
[----:B--2---:R0:W-:Y:S02]  /*7090*/  STS.64 [R8+0x10], R10 ;  /* 0x0000100a08007388 */ /* 0x0041e40000000a00 */
.L_x_145:
[----:B------:R-:W-:Y:S05]  /*70a0*/  BSYNC.RECONVERGENT B0 ;  /* 0x0000000000007941 */ /* 0x000fea0003800200 */
.L_x_101:
[----:B------:R-:W-:-:S13]  /*70b0*/  ISETP.NE.AND P0, PT, R9, RZ, PT ;  /* 0x000000ff0900720c */ /* 0x000fda0003f05270 */
[----:B------:R-:W-:Y:S05]  /*70c0*/  @!P0 BREAK.RELIABLE B3 ;  /* 0x0000000000038942 */ /* 0x000fea0003800100 */
[----:B------:R-:W-:Y:S05]  /*70d0*/  @!P0 BRA `(.L_x_144) ;  /* 0x0000000000148947 */ /* 0x000fea0003800000 */
[----:B------:R-:W-:Y:S05]  /*70e0*/  BSYNC.RELIABLE B3 ;  /* 0x0000000000037941 */ /* 0x000fea0003800100 */
.L_x_100:
[----:B------:R-:W-:-:S04]  /*70f0*/  MOV R0, 0x1c8 ;  /* 0x000001c800007802 */ /* 0x000fc80000000f00 */
[----:B------:R0:W0:Y:S03]  /*7100*/  LDC.64 R6, c[0x4][R0] ;  /* 0x0100000000067b82 */ /* 0x0000260000000a00 */
[----:B--2---:R-:W-:-:S07]  /*7110*/  LEPC R20, `(.L_x_144) ;  /* 0x000000001014794e */ /* 0x004fce0000000000 */
[----:B01-34-:R-:W-:Y:S05]  /*7120*/  CALL.ABS.NOINC R6 ;  /* 0x0000000006007343 */ /* 0x01bfea0003c00000 */
.L_x_144:
[----:B------:R-:W-:Y:S05]  /*7130*/  BSYNC.RECONVERGENT B6 ;  /* 0x0000000000067941 */ /* 0x000fea0003800200 */
.L_x_99:
[----:B------:R-:W5:Y:S01]  /*7140*/  S2UR UR5, SR_CgaCtaId ;  /* 0x00000000000579c3 */ /* 0x000f620000008800 */
[----:B------:R-:W-:Y:S02]  /*7150*/  UMOV UR4, 0x400 ;  /* 0x0000040000047882 */ /* 0x000fe40000000000 */
[----:B-----5:R-:W-:-:S09]  /*7160*/  ULEA UR4, UR5, UR4, 0x18 ;  /* 0x0000000405047291 */ /* 0x020fd2000f8ec0ff */
[----:B------:R-:W5:Y:S02]  /*7170*/  LDS R3, [UR4+0x10] ;  /* 0x00001004ff037984 */ /* 0x000f640008000800 */
[----:B------:R-:W0:Y:S02]  /*7180*/  LDCU.64 UR4, c[0x0][0x388] ;  /* 0x00007100ff0477ac */ /* 0x000e240008000a00 */
[----:B0-----:R-:W-:-:S06]  /*7190*/  UIMAD.WIDE.U32 UR4, UR38, 0x4, UR4 ;  /* 0x00000004260478a5 */ /* 0x001fcc000f8e0004 */
[----:B------:R-:W-:Y:S02]  /*71a0*/  IMAD.U32 R4, RZ, RZ, UR4 ;  /* 0x00000004ff047e24 */ /* 0x000fe4000f8e00ff */
[----:B------:R-:W-:-:S05]  /*71b0*/  IMAD.U32 R5, RZ, RZ, UR5 ;  /* 0x00000005ff057e24 */ /* 0x000fca000f8e00ff */
[----:B-----5:R0:W-:Y:S02]  /*71c0*/  STG.E desc[UR36][R4.64], R3 ;  /* 0x0000000304007986 */ /* 0x0201e4000c101924 */
.L_x_73:
[----:B--2-4-:R-:W2:Y:S01]  /*71d0*/  LDC R11, c[0x0][0x380] ;  /* 0x0000e000ff0b7b82 */ /* 0x014ea20000000800 */
[----:B------:R-:W-:Y:S05]  /*71e0*/  WARPSYNC.ALL ;  /* 0x0000000000007948 */ /* 0x000fea0003800000 */
[----:B------:R-:W-:Y:S02]  /*71f0*/  BSSY.RECONVERGENT B0, `(.L_x_150) ;  /* 0x0000088000007945 */ /* 0x000fe40003800200 */
[----:B------:R-:W-:Y:S01]  /*7200*/  BAR.SYNC.DEFER_BLOCKING 0x0 ;  /* 0x0000000000007b1d */ /* 0x000fe20000010000 */
[----:B--2---:R-:W-:-:S13]  /*7210*/  ISETP.GE.AND P0, PT, R2, R11, PT ;  /* 0x0000000b0200720c */ /* 0x004fda0003f06270 */
[----:B------:R-:W-:Y:S05]  /*7220*/  @P0 BRA `(.L_x_151) ;  /* 0x0000000800100947 */ /* 0x000fea0003800000 */
[----:B------:R-:W2:Y:S01]  /*7230*/  S2R R10, SR_TID.X ;  /* 0x00000000000a7919 */ /* 0x000ea20000002100 */
[----:B------:R-:W4:Y:S01]  /*7240*/  LDC R12, c[0x0][0x380] ;  /* 0x0000e000ff0c7b82 */ /* 0x000f220000000800 */
[----:B------:R-:W-:-:S07]  /*7250*/  UIMAD UR4, UR42, UR43, URZ ;  /* 0x0000002b2a0472a4 */ /* 0x000fce000f8e02ff */
[----:B0-----:R-:W0:Y:S08]  /*7260*/  LDC.64 R6, c[0x0][0x398] ;  /* 0x0000e600ff067b82 */ /* 0x001e300000000a00 */
[----:B------:R-:W5:Y:S01]  /*7270*/  LDC.64 R4, c[0x0][0x3a0] ;  /* 0x0000e800ff047b82 */ /* 0x000f620000000a00 */
[----:B----4-:R-:W-:-:S04]  /*7280*/  IMAD.SHL.U32 R3, R12, 0x2, RZ ;  /* 0x000000020c037824 */ /* 0x010fc800078e00ff */
[----:B--2---:R-:W-:-:S04]  /*7290*/  IMAD R0, R3, UR38, R10 ;  /* 0x0000002603007c24 */ /* 0x004fc8000f8e020a */
[----:B0-----:R-:W-:-:S06]  /*72a0*/  IMAD.WIDE.U32 R8, R0, 0x4, R6 ;  /* 0x0000000400087825 */ /* 0x001fcc00078e0006 */
[----:B------:R-:W2:Y:S01]  /*72b0*/  LDG.E R8, desc[UR36][R8.64] ;  /* 0x0000002408087981 */ /* 0x000ea2000c1e1900 */
[----:B------:R-:W-:Y:S02]  /*72c0*/  IMAD.IADD R14, R3, 0x1, R10 ;  /* 0x00000001030e7824 */ /* 0x000fe400078e020a */
[----:B------:R-:W-:-:S04]  /*72d0*/  IMAD R19, R12, UR4, RZ ;  /* 0x000000040c137c24 */ /* 0x000fc8000f8e02ff */
[----:B------:R-:W-:-:S04]  /*72e0*/  IMAD R15, R19, 0x3, R14 ;  /* 0x00000003130f7824 */ /* 0x000fc800078e020e */
[----:B-----5:R-:W-:-:S06]  /*72f0*/  IMAD.WIDE.U32 R14, R15, 0x4, R4 ;  /* 0x000000040f0e7825 */ /* 0x020fcc00078e0004 */
[----:B------:R-:W4:Y:S01]  /*7300*/  LDG.E R14, desc[UR36][R14.64] ;  /* 0x000000240e0e7981 */ /* 0x000f22000c1e1900 */
[----:B------:R-:W-:Y:S01]  /*7310*/  ISETP.GT.AND P0, PT, R11, RZ, PT ;  /* 0x000000ff0b00720c */ /* 0x000fe20003f04270 */
[----:B------:R-:W-:-:S04]  /*7320*/  IMAD.IADD R13, R0, 0x1, R11 ;  /* 0x00000001000d7824 */ /* 0x000fc800078e020b */
[----:B------:R-:W-:-:S04]  /*7330*/  IMAD.WIDE.U32 R6, R13, 0x4, R6 ;  /* 0x000000040d067825 */ /* 0x000fc800078e0006 */
[----:B--2---:R-:W-:-:S04]  /*7340*/  IMAD.HI.U32 R3, R8, 0x8421085, RZ ;  /* 0x0842108508037827 */ /* 0x004fc800078e00ff */
[----:B------:R-:W-:-:S05]  /*7350*/  IMAD.IADD R18, R8, 0x1, -R3 ;  /* 0x0000000108127824 */ /* 0x000fca00078e0a03 */
[----:B------:R-:W-:-:S04]  /*7360*/  LEA.HI R18, R18, R3, RZ, 0x1f ;  /* 0x0000000312127211 */ /* 0x000fc800078ff8ff */
[----:B------:R-:W-:Y:S01]  /*7370*/  SHF.R.U32.HI R3, RZ, 0x4, R18 ;  /* 0x00000004ff037819 */ /* 0x000fe20000011612 */
[----:B------:R-:W-:-:S04]  /*7380*/  IMAD.MOV.U32 R18, RZ, RZ, -0x1 ;  /* 0xffffffffff127424 */ /* 0x000fc800078e00ff */
[----:B------:R-:W-:Y:S02]  /*7390*/  IMAD R3, R3, -0x1f, R8 ;  /* 0xffffffe103037824 */ /* 0x000fe400078e0208 */
[----:B----4-:R0:W2:Y:S03]  /*73a0*/  F2F.F64.F32 R8, R14 ;  /* 0x0000000e00087310 */ /* 0x0100a60000201800 */
[----:B------:R-:W-:Y:S02]  /*73b0*/  IADD3 R0, PT, PT, -R3, 0x20, RZ ;  /* 0x0000002003007810 */ /* 0x000fe40007ffe1ff */
[----:B------:R-:W-:Y:S02]  /*73c0*/  SHF.L.U32 R3, R18, R3, RZ ;  /* 0x0000000312037219 */ /* 0x000fe400000006ff */
[----:B------:R-:W-:Y:S01]  /*73d0*/  SHF.R.U32.HI R0, RZ, R0, R18 ;  /* 0x00000000ff007219 */ /* 0x000fe20000011612 */
[----:B0-----:R-:W-:Y:S06]  /*73e0*/  @P0 BRA `(.L_x_152) ;  /* 0x0000000000600947 */ /* 0x001fec0003800000 */
[----:B------:R-:W-:Y:S01]  /*73f0*/  UMOV UR4, 0x9999999a ;  /* 0x9999999a00047882 */ /* 0x000fe20000000000 */
[----:B------:R-:W-:Y:S02]  /*7400*/  UMOV UR5, 0x3fa99999 ;  /* 0x3fa9999900057882 */ /* 0x000fe40000000000 */
[----:B--2---:R-:W-:Y:S01]  /*7410*/  DSETP.GEU.AND P0, PT, R8, UR4, PT ;  /* 0x0000000408007e2a */ /* 0x004fe2000bf0e000 */
[----:B------:R-:W0:-:S13]  /*7420*/  LDC R9, c[0x0][0x380] ;  /* 0x0000e000ff097b82 */ /* 0x000e1a0000000800 */
[----:B------:R-:W2:Y:S01]  /*7430*/  @!P0 LDG.E R6, desc[UR36][R6.64] ;  /* 0x0000002406068981 */ /* 0x000ea2000c1e1900 */
[----:B------:R-:W-:Y:S01]  /*7440*/  LOP3.LUT R3, R3, R16, RZ, 0xc0, !PT ;  /* 0x0000001003037212 */ /* 0x000fe200078ec0ff */
[----:B------:R-:W-:Y:S01]  /*7450*/  BSSY.RECONVERGENT B1, `(.L_x_153) ;  /* 0x000000f000017945 */ /* 0x000fe20003800200 */
[----:B------:R-:W-:-:S05]  /*7460*/  LOP3.LUT R0, R0, R17, RZ, 0xc0, !PT ;  /* 0x0000001100007212 */ /* 0x000fca00078ec0ff */
[----:B------:R-:W-:Y:S02]  /*7470*/  IMAD.IADD R8, R3, 0x1, R0 ;  /* 0x0000000103087824 */ /* 0x000fe400078e0200 */
[----:B------:R-:W-:Y:S02]  /*7480*/  IMAD.MOV.U32 R0, RZ, RZ, R2 ;  /* 0x000000ffff007224 */ /* 0x000fe400078e0002 */
[----:B--2---:R-:W-:-:S05]  /*7490*/  @!P0 IMAD.HI.U32 R4, R6, -0x77777777, RZ ;  /* 0x8888888906048827 */ /* 0x004fca00078e00ff */
[----:B------:R-:W-:Y:S01]  /*74a0*/  @!P0 SHF.R.U32.HI R5, RZ, 0x4, R4 ;  /* 0x00000004ff058819 */ /* 0x000fe20000011604 */
[----:B------:R-:W-:-:S04]  /*74b0*/  @!P0 IMAD.MOV.U32 R4, RZ, RZ, 0x1 ;  /* 0x00000001ff048424 */ /* 0x000fc800078e00ff */
[----:B------:R-:W-:-:S05]  /*74c0*/  @!P0 IMAD R5, R5, -0x1e, R6 ;  /* 0xffffffe205058824 */ /* 0x000fca00078e0206 */
[----:B------:R-:W-:-:S04]  /*74d0*/  @!P0 SHF.L.U32 R5, R4, R5, RZ ;  /* 0x0000000504058219 */ /* 0x000fc800000006ff */
[----:B0-----:R-:W-:-:S07]  /*74e0*/  @!P0 LOP3.LUT R5, R5, R8, RZ, 0x3c, !PT ;  /* 0x0000000805058212 */ /* 0x001fce00078e3cff */
.L_x_154:
[----:B------:R-:W-:Y:S02]  /*74f0*/  VIADD R0, R0, UR43 ;  /* 0x0000002b00007c36 */ /* 0x000fe40008000000 */
[----:B------:R-:W-:Y:S02]  /*7500*/  IMAD.MOV.U32 R19, RZ, RZ, R8 ;  /* 0x000000ffff137224 */ /* 0x000fe400078e0008 */
[----:B------:R-:W-:Y:S01]  /*7510*/  @!P0 IMAD.MOV.U32 R19, RZ, RZ, R5 ;  /* 0x000000ffff138224 */ /* 0x000fe200078e0005 */
[----:B------:R-:W-:-:S13]  /*7520*/  ISETP.GE.AND P1, PT, R0, R9, PT ;  /* 0x000000090000720c */ /* 0x000fda0003f26270 */
[----:B------:R-:W-:Y:S05]  /*7530*/  @!P1 BRA `(.L_x_154) ;  /* 0xfffffffc00ec9947 */ /* 0x000fea000383ffff */
[----:B------:R-:W-:Y:S05]  /*7540*/  BSYNC.RECONVERGENT B1 ;  /* 0x0000000000017941 */ /* 0x000fea0003800200 */
.L_x_153:
[----:B------:R-:W-:Y:S01]  /*7550*/  IMAD.MOV.U32 R18, RZ, RZ, RZ ;  /* 0x000000ffff127224 */ /* 0x000fe200078e00ff */
[----:B------:R-:W-:Y:S06]  /*7560*/  BRA `(.L_x_151) ;  /* 0x0000000400407947 */ /* 0x000fec0003800000 */
.L_x_152:
[----:B------:R-:W0:Y:S01]  /*7570*/  S2UR UR4, SR_CTAID.X ;  /* 0x00000000000479c3 */ /* 0x000e220000002500 */
[----:B------:R-:W-:-:S04]  /*7580*/  IMAD R19, R19, 0x3, R10 ;  /* 0x0000000313137824 */ /* 0x000fc800078e020a */
[----:B------:R-:W-:-:S03]  /*7590*/  IMAD.IADD R19, R19, 0x1, R12 ;  /* 0x0000000113137824 */ /* 0x000fc600078e020c */
[----:B------:R-:W4:Y:S01]  /*75a0*/  LDC.64 R14, c[0x0][0x3a0] ;  /* 0x0000e800ff0e7b82 */ /* 0x000f220000000a00 */
[----:B0-----:R-:W-:-:S06]  /*75b0*/  UIMAD UR4, UR4, UR43, URZ ;  /* 0x0000002b040472a4 */ /* 0x001fcc000f8e02ff */
[----:B------:R-:W-:-:S04]  /*75c0*/  IMAD R11, R11, UR4, RZ ;  /* 0x000000040b0b7c24 */ /* 0x000fc8000f8e02ff */
[----:B------:R-:W-:Y:S02]  /*75d0*/  IMAD R13, R11, 0x3, R10 ;  /* 0x000000030b0d7824 */ /* 0x000fe400078e020a */
[----:B------:R-:W-:-:S04]  /*75e0*/  IMAD.WIDE.U32 R10, R19, 0x4, R4 ;  /* 0x00000004130a7825 */ /* 0x000fc800078e0004 */
[----:B----4-:R-:W-:Y:S02]  /*75f0*/  IMAD.WIDE.U32 R4, R13, 0x4, R14 ;  /* 0x000000040d047825 */ /* 0x010fe400078e000e */
[----:B------:R0:W5:Y:S04]  /*7600*/  LDG.E R10, desc[UR36][R10.64] ;  /* 0x000000240a0a7981 */ /* 0x000168000c1e1900 */
[----:B------:R0:W5:Y:S01]  /*7610*/  LDG.E R4, desc[UR36][R4.64] ;  /* 0x0000002404047981 */ /* 0x000162000c1e1900 */
[----:B------:R-:W4:Y:S01]  /*7620*/  S2UR UR5, SR_CgaCtaId ;  /* 0x00000000000579c3 */ /* 0x000f220000008800 */
[----:B------:R-:W-:Y:S01]  /*7630*/  UMOV UR4, 0x400 ;  /* 0x0000040000047882 */ /* 0x000fe20000000000 */
[----:B------:R-:W-:Y:S01]  /*7640*/  BSSY.RECONVERGENT B1, `(.L_x_155) ;  /* 0x0000034000017945 */ /* 0x000fe20003800200 */
[----:B------:R-:W-:Y:S01]  /*7650*/  IMAD.MOV.U32 R12, RZ, RZ, R2 ;  /* 0x000000ffff0c7224 */ /* 0x000fe200078e0002 */
[----:B----4-:R-:W-:-:S09]  /*7660*/  ULEA UR4, UR5, UR4, 0x18 ;  /* 0x0000000405047291 */ /* 0x010fd2000f8ec0ff */
[----:B0-----:R-:W4:Y:S03]  /*7670*/  LDS R13, [UR4] ;  /* 0x00000004ff0d7984 */ /* 0x001f260008000800 */
.L_x_166:
[----:B------:R-:W0:Y:S01]  /*7680*/  S2R R18, SR_CgaCtaId ;  /* 0x0000000000127919 */ /* 0x000e220000008800 */
[----:B------:R-:W1:Y:S01]  /*7690*/  LDCU UR4, c[0x0][0x380] ;  /* 0x00007000ff0477ac */ /* 0x000e620008000800 */
[----:B------:R-:W-:Y:S01]  /*76a0*/  MOV R5, 0x400 ;  /* 0x0000040000057802 */ /* 0x000fe20000000f00 */
[----:B------:R-:W-:Y:S01]  /*76b0*/  VIADD R12, R12, UR43 ;  /* 0x0000002b0c0c7c36 */ /* 0x000fe20008000000 */
[----:B------:R-:W-:Y:S01]  /*76c0*/  BSSY.RECONVERGENT B2, `(.L_x_156) ;  /* 0x0000014000027945 */ /* 0x000fe20003800200 */
[----:B----45:R-:W-:Y:S01]  /*76d0*/  FMUL R14, R4, R13 ;  /* 0x0000000d040e7220 */ /* 0x030fe20000400000 */
[----:B------:R-:W-:Y:S02]  /*76e0*/  IMAD.MOV.U32 R11, RZ, RZ, RZ ;  /* 0x000000ffff0b7224 */ /* 0x000fe400078e00ff */
[----:B------:R-:W-:Y:S01]  /*76f0*/  VIADD R5, R5, 0x10 ;  /* 0x0000001005057836 */ /* 0x000fe20000000000 */
[----:B-1----:R-:W-:-:S04]  /*7700*/  ISETP.GE.AND P1, PT, R12, UR4, PT ;  /* 0x000000040c007c0c */ /* 0x002fc8000bf26270 */
[----:B0-----:R-:W-:Y:S01]  /*7710*/  LEA R22, R18, R5, 0x18 ;  /* 0x0000000512167211 */ /* 0x001fe200078ec0ff */
[----:B------:R-:W-:-:S08]  /*7720*/  IMAD.MOV.U32 R5, RZ, RZ, RZ ;  /* 0x000000ffff057224 */ /* 0x000fd000078e00ff */
.L_x_158:
[----:B------:R-:W-:-:S05]  /*7730*/  IMAD R15, R11, 0x8, R22 ;  /* 0x000000080b0f7824 */ /* 0x000fca00078e0216 */
[----:B------:R-:W0:Y:S02]  /*7740*/  LDS.64 R18, [R15] ;  /* 0x000000000f127984 */ /* 0x000e240000000a00 */
[----:B0-----:R-:W-:-:S05]  /*7750*/  FADD R5, R18, R5 ;  /* 0x0000000512057221 */ /* 0x001fca0000000000 */
[----:B------:R-:W-:-:S13]  /*7760*/  FSETP.GEU.AND P0, PT, R14, R5, PT ;  /* 0x000000050e00720b */ /* 0x000fda0003f0e000 */
[----:B------:R-:W-:Y:S05]  /*7770*/  @!P0 BRA `(.L_x_157) ;  /* 0x0000000000188947 */ /* 0x000fea0003800000 */
[----:B------:R-:W0:Y:S01]  /*7780*/  LDCU UR4, c[0x0][0x380] ;  /* 0x00007000ff0477ac */ /* 0x000e220008000800 */
[----:B------:R-:W-:-:S05]  /*7790*/  VIADD R11, R11, 0x1 ;  /* 0x000000010b0b7836 */ /* 0x000fca0000000000 */
[----:B0-----:R-:W-:-:S13]  /*77a0*/  ISETP.NE.AND P0, PT, R11, UR4, PT ;  /* 0x000000040b007c0c */ /* 0x001fda000bf05270 */
[----:B------:R-:W-:Y:S05]  /*77b0*/  @P0 BRA `(.L_x_158) ;  /* 0xfffffffc00dc0947 */ /* 0x000fea000383ffff */
[----:B------:R-:W-:Y:S01]  /*77c0*/  IMAD.MOV.U32 R11, RZ, RZ, -0x1 ;  /* 0xffffffffff0b7424 */ /* 0x000fe200078e00ff */
[----:B------:R-:W-:Y:S06]  /*77d0*/  BRA `(.L_x_159) ;  /* 0x0000000000087947 */ /* 0x000fec0003800000 */
.L_x_157:
[----:B------:R-:W-:Y:S01]  /*77e0*/  FADD R13, R13, -R18 ;  /* 0x800000120d0d7221 */ /* 0x000fe20000000000 */
[----:B------:R-:W-:-:S07]  /*77f0*/  IMAD.MOV.U32 R16, RZ, RZ, R19 ;  /* 0x000000ffff107224 */ /* 0x000fce00078e0013 */
.L_x_159:
[----:B------:R-:W-:Y:S05]  /*7800*/  BSYNC.RECONVERGENT B2 ;  /* 0x0000000000027941 */ /* 0x000fea0003800200 */
.L_x_156:
[----:B------:R-:W-:Y:S01]  /*7810*/  BSSY.RECONVERGENT B2, `(.L_x_160) ;  /* 0x0000015000027945 */ /* 0x000fe20003800200 */
[----:B------:R-:W-:Y:S01]  /*7820*/  FMUL R18, R10, R13 ;  /* 0x0000000d0a127220 */ /* 0x000fe20000400000 */
[----:B------:R-:W-:Y:S02]  /*7830*/  IMAD.MOV.U32 R5, RZ, RZ, RZ ;  /* 0x000000ffff057224 */ /* 0x000fe400078e00ff */
[----:B------:R-:W-:-:S07]  /*7840*/  IMAD.MOV.U32 R14, RZ, RZ, RZ ;  /* 0x000000ffff0e7224 */ /* 0x000fce00078e00ff */
.L_x_164:
[----:B------:R-:W-:Y:S01]  /*7850*/  ISETP.NE.AND P0, PT, R14, R11, PT ;  /* 0x0000000b0e00720c */ /* 0x000fe20003f05270 */
[----:B------:R-:W-:-:S12]  /*7860*/  BSSY.RELIABLE B3, `(.L_x_161) ;  /* 0x0000008000037945 */ /* 0x000fd80003800100 */
[----:B------:R-:W-:Y:S05]  /*7870*/  @!P0 BRA `(.L_x_162) ;  /* 0x0000000000188947 */ /* 0x000fea0003800000 */
[----:B------:R-:W-:-:S05]  /*7880*/  IMAD R15, R14, 0x8, R22 ;  /* 0x000000080e0f7824 */ /* 0x000fca00078e0216 */
[----:B------:R-:W0:Y:S02]  /*7890*/  LDS.64 R20, [R15] ;  /* 0x000000000f147984 */ /* 0x000e240000000a00 */
[----:B0-----:R-:W-:-:S05]  /*78a0*/  FADD R5, R5, R20 ;  /* 0x0000001405057221 */ /* 0x001fca0000000000 */
[----:B------:R-:W-:-:S13]  /*78b0*/  FSETP.GEU.AND P0, PT, R18, R5, PT ;  /* 0x000000051200720b */ /* 0x000fda0003f0e000 */
[----:B------:R-:W-:Y:S05]  /*78c0*/  @!P0 BREAK.RELIABLE B3 ;  /* 0x0000000000038942 */ /* 0x000fea0003800100 */
[----:B------:R-:W-:Y:S05]  /*78d0*/  @!P0 BRA `(.L_x_163) ;  /* 0x0000000000188947 */ /* 0x000fea0003800000 */
.L_x_162:
[----:B------:R-:W-:Y:S05]  /*78e0*/  BSYNC.RELIABLE B3 ;  /* 0x0000000000037941 */ /* 0x000fea0003800100 */
.L_x_161:
[----:B------:R-:W0:Y:S01]  /*78f0*/  LDCU UR4, c[0x0][0x380] ;  /* 0x00007000ff0477ac */ /* 0x000e220008000800 */
[----:B------:R-:W-:-:S05]  /*7900*/  VIADD R14, R14, 0x1 ;  /* 0x000000010e0e7836 */ /* 0x000fca0000000000 */
[----:B0-----:R-:W-:-:S13]  /*7910*/  ISETP.NE.AND P0, PT, R14, UR4, PT ;  /* 0x000000040e007c0c */ /* 0x001fda000bf05270 */
[----:B------:R-:W-:Y:S05]  /*7920*/  @P0 BRA `(.L_x_164) ;  /* 0xfffffffc00c80947 */ /* 0x000fea000383ffff */
[----:B------:R-:W-:Y:S05]  /*7930*/  BRA `(.L_x_165) ;  /* 0x0000000000087947 */ /* 0x000fea0003800000 */
.L_x_163:
[----:B------:R-:W-:Y:S01]  /*7940*/  FADD R13, R13, -R20 ;  /* 0x800000140d0d7221 */ /* 0x000fe20000000000 */
[----:B------:R-:W-:-:S07]  /*7950*/  IMAD.MOV.U32 R17, RZ, RZ, R21 ;  /* 0x000000ffff117224 */ /* 0x000fce00078e0015 */
.L_x_165:
[----:B------:R-:W-:Y:S05]  /*7960*/  BSYNC.RECONVERGENT B2 ;  /* 0x0000000000027941 */ /* 0x000fea0003800200 */
.L_x_160:
[----:B------:R-:W-:Y:S05]  /*7970*/  @!P1 BRA `(.L_x_166) ;  /* 0xfffffffc00409947 */ /* 0x000fea000383ffff */
[----:B------:R-:W-:Y:S05]  /*7980*/  BSYNC.RECONVERGENT B1 ;  /* 0x0000000000017941 */ /* 0x000fea0003800200 */
.L_x_155:
[----:B------:R-:W-:Y:S01]  /*7990*/  UMOV UR4, 0x9999999a ;  /* 0x9999999a00047882 */ /* 0x000fe20000000000 */
[----:B------:R-:W-:Y:S02]  /*79a0*/  UMOV UR5, 0x3fa99999 ;  /* 0x3fa9999900057882 */ /* 0x000fe40000000000 */
[----:B--2---:R-:W-:-:S14]  /*79b0*/  DSETP.GEU.AND P0, PT, R8, UR4, PT ;  /* 0x0000000408007e2a */ /* 0x004fdc000bf0e000 */
[----:B------:R-:W2:Y:S01]  /*79c0*/  @!P0 LDG.E R6, desc[UR36][R6.64] ;  /* 0x0000002406068981 */ /* 0x000ea2000c1e1900 */
[----:B------:R-:W-:Y:S01]  /*79d0*/  LOP3.LUT R3, R3, R16, RZ, 0xc0, !PT ;  /* 0x0000001003037212 */ /* 0x000fe200078ec0ff */
[----:B------:R-:W-:Y:S01]  /*79e0*/  IMAD.MOV.U32 R18, RZ, RZ, RZ ;  /* 0x000000ffff127224 */ /* 0x000fe200078e00ff */
[----:B------:R-:W-:-:S05]  /*79f0*/  LOP3.LUT R0, R0, R17, RZ, 0xc0, !PT ;  /* 0x0000001100007212 */ /* 0x000fca00078ec0ff */
[----:B------:R-:W-:Y:S02]  /*7a00*/  IMAD.IADD R19, R3, 0x1, R0 ;  /* 0x0000000103137824 */ /* 0x000fe400078e0200 */
[----:B--2---:R-:W-:-:S05]  /*7a10*/  @!P0 IMAD.HI.U32 R4, R6, -0x77777777, RZ ;  /* 0x8888888906048827 */ /* 0x004fca00078e00ff */
[----:B------:R-:W-:Y:S01]  /*7a20*/  @!P0 SHF.R.U32.HI R5, RZ, 0x4, R4 ;  /* 0x00000004ff058819 */ /* 0x000fe20000011604 */
[----:B------:R-:W-:-:S04]  /*7a30*/  @!P0 IMAD.MOV.U32 R4, RZ, RZ, 0x1 ;  /* 0x00000001ff048424 */ /* 0x000fc800078e00ff */
[----:B------:R-:W-:-:S05]  /*7a40*/  @!P0 IMAD R5, R5, -0x1e, R6 ;  /* 0xffffffe205058824 */ /* 0x000fca00078e0206 */
[----:B------:R-:W-:-:S04]  /*7a50*/  @!P0 SHF.L.U32 R0, R4, R5, RZ ;  /* 0x0000000504008219 */ /* 0x000fc800000006ff */
[----:B------:R-:W-:-:S07]  /*7a60*/  @!P0 LOP3.LUT R19, R0, R19, RZ, 0x3c, !PT ;  /* 0x0000001300138212 */ /* 0x000fce00078e3cff */
.L_x_151:
[----:B------:R-:W-:Y:S05]  /*7a70*/  BSYNC.RECONVERGENT B0 ;  /* 0x0000000000007941 */ /* 0x000fea0003800200 */
.L_x_150:
[----:B------:R-:W-:Y:S05]  /*7a80*/  WARPSYNC.ALL ;  /* 0x0000000000007948 */ /* 0x000fea0003800000 */
[----:B------:R-:W-:Y:S01]  /*7a90*/  BAR.SYNC.DEFER_BLOCKING 0x0 ;  /* 0x0000000000007b1d */ /* 0x000fe20000010000 */
[----:B------:R-:W-:-:S05]  /*7aa0*/  ISETP.NE.AND P0, PT, R2, RZ, PT ;  /* 0x000000ff0200720c */ /* 0x000fca0003f05270 */
[----:B------:R-:W2:Y:S01]  /*7ab0*/  LDCU UR4, c[0x0][0x380] ;  /* 0x00007000ff0477ac */ /* 0x000ea20008000800 */
[----:B------:R-:W-:Y:S07]  /*7ac0*/  BSSY.RECONVERGENT B0, `(.L_x_167) ;  /* 0x0000011000007945 */ /* 0x000fee0003800200 */
[----:B0-----:R-:W0:Y:S01]  /*7ad0*/  @!P0 S2R R3, SR_CgaCtaId ;  /* 0x0000000000038919 */ /* 0x001e220000008800 */
[----:B------:R-:W-:-:S04]  /*7ae0*/  @!P0 MOV R0, 0x400 ;  /* 0x0000040000008802 */ /* 0x000fc80000000f00 */
[----:B0-----:R-:W-:-:S05]  /*7af0*/  @!P0 LEA R0, R3, R0, 0x18 ;  /* 0x0000000003008211 */ /* 0x001fca00078ec0ff */
[----:B------:R0:W4:Y:S01]  /*7b00*/  @!P0 LDS.64 R18, [R0+0x10] ;  /* 0x0000100000128984 */ /* 0x0001220000000a00 */
[----:B--2---:R-:W-:-:S13]  /*7b10*/  ISETP.GE.AND P0, PT, R2, UR4, PT ;  /* 0x0000000402007c0c */ /* 0x004fda000bf06270 */
[----:B0-----:R-:W-:Y:S05]  /*7b20*/  @P0 BRA `(.L_x_168) ;  /* 0x0000000000280947 */ /* 0x001fea0003800000 */
[----:B------:R-:W0:Y:S01]  /*7b30*/  S2R R4, SR_CgaCtaId ;  /* 0x0000000000047919 */ /* 0x000e220000008800 */
[----:B------:R-:W-:-:S05]  /*7b40*/  MOV R0, 0x400 ;  /* 0x0000040000007802 */ /* 0x000fca0000000f00 */
[----:B------:R-:W-:Y:S02]  /*7b50*/  VIADD R3, R0, 0x10 ;  /* 0x0000001000037836 */ /* 0x000fe40000000000 */
[----:B------:R-:W-:-:S03]  /*7b60*/  IMAD.MOV.U32 R0, RZ, RZ, R2 ;  /* 0x000000ffff007224 */ /* 0x000fc600078e0002 */
[----:B0-----:R-:W-:-:S07]  /*7b70*/  LEA R5, R4, R3, 0x18 ;  /* 0x0000000304057211 */ /* 0x001fce00078ec0ff */
.L_x_169:
[C---:B------:R-:W-:Y:S02]  /*7b80*/  IMAD R3, R0.reuse, 0x8, R5 ;  /* 0x0000000800037824 */ /* 0x040fe400078e0205 */
[----:B------:R-:W-:-:S03]  /*7b90*/  VIADD R0, R0, UR43 ;  /* 0x0000002b00007c36 */ /* 0x000fc60008000000 */
[----:B----4-:R0:W-:Y:S02]  /*7ba0*/  STS.64 [R3], R18 ;  /* 0x0000001203007388 */ /* 0x0101e40000000a00 */
[----:B------:R-:W-:-:S13]  /*7bb0*/  ISETP.GE.AND P0, PT, R0, UR4, PT ;  /* 0x0000000400007c0c */ /* 0x000fda000bf06270 */
[----:B0-----:R-:W-:Y:S05]  /*7bc0*/  @!P0 BRA `(.L_x_169) ;  /* 0xfffffffc00ec8947 */ /* 0x001fea000383ffff */
.L_x_168:
[----:B------:R-:W-:Y:S05]  /*7bd0*/  BSYNC.RECONVERGENT B0 ;  /* 0x0000000000007941 */ /* 0x000fea0003800200 */
.L_x_167:
[----:B------:R-:W0:Y:S01]  /*7be0*/  LDCU UR4, c[0x0][0x384] ;  /* 0x00007080ff0477ac */ /* 0x000e220008000800 */
[----:B------:R-:W-:-:S04]  /*7bf0*/  UIADD3 UR38, UPT, UPT, UR38, 0x1, URZ ;  /* 0x0000000126267890 */ /* 0x000fc8000fffe0ff */
[----:B0-----:R-:W-:Y:S01]  /*7c00*/  UISETP.NE.AND UP0, UPT, UR38, UR4, UPT ;  /* 0x000000042600728c */ /* 0x001fe2000bf05270 */
[----:B------:R-:W-:Y:S08]  /*7c10*/  BAR.SYNC.DEFER_BLOCKING 0x0 ;  /* 0x0000000000007b1d */ /* 0x000ff00000010000 */
[----:B------:R-:W-:Y:S05]  /*7c20*/  BRA.U UP0, `(.L_x_170) ;  /* 0xffffffad00187547 */ /* 0x000fea000b83ffff */
[----:B------:R-:W-:Y:S05]  /*7c30*/  EXIT ;  /* 0x000000000000794d */ /* 0x000fea0003800000 */
.L_x_76:
[----:B------:R-:W-:Y:S02]  /*7c40*/  MOV R0, 0x1c8 ;  /* 0x000001c800007802 */ /* 0x000fe40000000f00 */
[----:B------:R-:W-:Y:S02]  /*7c50*/  CS2R R4, SRZ ;  /* 0x0000000000047805 */ /* 0x000fe4000001ff00 */
[----:B------:R0:W1:Y:S05]  /*7c60*/  LDC.64 R2, c[0x4][R0] ;  /* 0x0100000000027b82 */ /* 0x00006a0000000a00 */
[----:B------:R-:W-:-:S07]  /*7c70*/  LEPC R20, `(.L_x_171) ;  /* 0x000000001014794e */ /* 0x000fce0000000000 */
[----:B01----:R-:W-:Y:S05]  /*7c80*/  CALL.ABS.NOINC R2 ;  /* 0x0000000002007343 */ /* 0x003fea0003c00000 */
.L_x_171:
[----:B------:R-:W0:Y:S01]  /*7c90*/  LDC.64 R8, c[0x4][0x1a8] ;  /* 0x01006a00ff087b82 */ /* 0x000e220000000a00 */
[----:B------:R-:W-:Y:S01]  /*7ca0*/  MOV R0, 0x1b8 ;  /* 0x000001b800007802 */ /* 0x000fe20000000f00 */
[----:B------:R-:W1:Y:S01]  /*7cb0*/  LDCU.64 UR4, c[0x4][0x1b0] ;  /* 0x01003600ff0477ac */ /* 0x000e620008000a00 */
[----:B------:R-:W-:Y:S02]  /*7cc0*/  IMAD.U32 R6, RZ, RZ, UR39 ;  /* 0x00000027ff067e24 */ /* 0x000fe4000f8e00ff */
[----:B------:R-:W-:-:S03]  /*7cd0*/  IMAD.U32 R7, RZ, RZ, UR40 ;  /* 0x00000028ff077e24 */ /* 0x000fc6000f8e00ff */
[----:B------:R2:W3:Y:S01]  /*7ce0*/  LDC.64 R2, c[0x4][R0] ;  /* 0x0100000000027b82 */ /* 0x0004e20000000a00 */
[----:B-1----:R-:W-:Y:S02]  /*7cf0*/  IMAD.U32 R4, RZ, RZ, UR4 ;  /* 0x00000004ff047e24 */ /* 0x002fe4000f8e00ff */
[----:B------:R-:W-:Y:S01]  /*7d00*/  IMAD.U32 R5, RZ, RZ, UR5 ;  /* 0x00000005ff057e24 */ /* 0x000fe2000f8e00ff */
[----:B0-----:R2:W-:Y:S06]  /*7d10*/  STL.64 [R1], R8 ;  /* 0x0000000801007387 */ /* 0x0015ec0000100a00 */
[----:B------:R-:W-:-:S07]  /*7d20*/  LEPC R20, `(.L_x_172) ;  /* 0x000000001014794e */ /* 0x000fce0000000000 */
[----:B--23--:R-:W-:Y:S05]  /*7d30*/  CALL.ABS.NOINC R2 ;  /* 0x0000000002007343 */ /* 0x00cfea0003c00000 */
.L_x_172:
[----:B------:R-:W-:Y:S05]  /*7d40*/  BPT.TRAP 0x1 ;  /* 0x000000040000795c */ /* 0x000fea0000300000 */
        .weak           $__internal_0_$__cuda_sm20_rcp_rn_f32_slowpath
        .type           $__internal_0_$__cuda_sm20_rcp_rn_f32_slowpath,@function
        .size           $__internal_0_$__cuda_sm20_rcp_rn_f32_slowpath,($__internal_1_$__cuda_sm3x_div_rn_noftz_f32_slowpath - $__internal_0_$__cuda_sm20_rcp_rn_f32_slowpath)
$__internal_0_$__cuda_sm20_rcp_rn_f32_slowpath:
[----:B------:R-:W-:Y:S01]  /*7d50*/  IMAD.SHL.U32 R0, R9, 0x2, RZ ;  /* 0x0000000209007824 */ /* 0x000fe200078e00ff */
[----:B------:R-:W-:Y:S04]  /*7d60*/  BSSY.RECONVERGENT B1, `(.L_x_173) ;  /* 0x0000031000017945 */ /* 0x000fe80003800200 */
[----:B------:R-:W-:Y:S01]  /*7d70*/  SHF.R.U32.HI R11, RZ, 0x18, R0 ;  /* 0x00000018ff0b7819 */ /* 0x000fe20000011600 */
[----:B------:R-:W-:-:S03]  /*7d80*/  IMAD.MOV.U32 R0, RZ, RZ, R9 ;  /* 0x000000ffff007224 */ /* 0x000fc600078e0009 */
[----:B------:R-:W-:-:S13]  /*7d90*/  ISETP.NE.U32.AND P0, PT, R11, RZ, PT ;  /* 0x000000ff0b00720c */ /* 0x000fda0003f05070 */
[----:B------:R-:W-:Y:S05]  /*7da0*/  @P0 BRA `(.L_x_174) ;  /* 0x0000000000280947 */ /* 0x000fea0003800000 */
[----:B------:R-:W-:-:S05]  /*7db0*/  IMAD.SHL.U32 R3, R0, 0x2, RZ ;  /* 0x0000000200037824 */ /* 0x000fca00078e00ff */
[----:B------:R-:W-:-:S13]  /*7dc0*/  ISETP.NE.AND P0, PT, R3, RZ, PT ;  /* 0x000000ff0300720c */ /* 0x000fda0003f05270 */
[----:B------:R-:W-:Y:S01]  /*7dd0*/  @P0 FFMA R8, R0, 1.84467440737095516160e+19, RZ ;  /* 0x5f80000000080823 */ /* 0x000fe200000000ff */
[----:B------:R-:W-:Y:S08]  /*7de0*/  @!P0 MUFU.RCP R7, R0 ;  /* 0x0000000000078308 */ /* 0x000ff00000001000 */
[----:B------:R-:W0:Y:S02]  /*7df0*/  @P0 MUFU.RCP R3, R8 ;  /* 0x0000000800030308 */ /* 0x000e240000001000 */
[----:B0-----:R-:W-:-:S04]  /*7e00*/  @P0 FFMA R9, R8, R3, -1 ;  /* 0xbf80000008090423 */ /* 0x001fc80000000003 */
[----:B------:R-:W-:-:S04]  /*7e10*/  @P0 FADD.FTZ R10, -R9, -RZ ;  /* 0x800000ff090a0221 */ /* 0x000fc80000010100 */
[----:B------:R-:W-:-:S04]  /*7e20*/  @P0 FFMA R3, R3, R10, R3 ;  /* 0x0000000a03030223 */ /* 0x000fc80000000003 */
[----:B------:R-:W-:Y:S01]  /*7e30*/  @P0 FFMA R7, R3, 1.84467440737095516160e+19, RZ ;  /* 0x5f80000003070823 */ /* 0x000fe200000000ff */
[----:B------:R-:W-:Y:S06]  /*7e40*/  BRA `(.L_x_175) ;  /* 0x0000000000887947 */ /* 0x000fec0003800000 */
.L_x_174:
[----:B------:R-:W-:-:S05]  /*7e50*/  VIADD R13, R11, 0xffffff03 ;  /* 0xffffff030b0d7836 */ /* 0x000fca0000000000 */
[----:B------:R-:W-:-:S13]  /*7e60*/  ISETP.GT.U32.AND P0, PT, R13, 0x1, PT ;  /* 0x000000010d00780c */ /* 0x000fda0003f04070 */
[----:B------:R-:W-:Y:S05]  /*7e70*/  @P0 BRA `(.L_x_176) ;  /* 0x0000000000780947 */ /* 0x000fea0003800000 */
[----:B------:R-:W-:Y:S01]  /*7e80*/  LOP3.LUT R3, R0, 0x7fffff, RZ, 0xc0, !PT ;  /* 0x007fffff00037812 */ /* 0x000fe200078ec0ff */
[----:B------:R-:W-:-:S03]  /*7e90*/  IMAD.MOV.U32 R10, RZ, RZ, 0x3 ;  /* 0x00000003ff0a7424 */ /* 0x000fc600078e00ff */
[----:B------:R-:W-:Y:S02]  /*7ea0*/  LOP3.LUT R3, R3, 0x3f800000, RZ, 0xfc, !PT ;  /* 0x3f80000003037812 */ /* 0x000fe400078efcff */
[----:B------:R-:W-:Y:S02]  /*7eb0*/  SHF.L.U32 R10, R10, R13, RZ ;  /* 0x0000000d0a0a7219 */ /* 0x000fe400000006ff */
[----:B------:R-:W0:Y:S02]  /*7ec0*/  MUFU.RCP R8, R3 ;  /* 0x0000000300087308 */ /* 0x000e240000001000 */
[----:B0-----:R-:W-:-:S04]  /*7ed0*/  FFMA R7, R3, R8, -1 ;  /* 0xbf80000003077423 */ /* 0x001fc80000000008 */
[----:B------:R-:W-:-:S04]  /*7ee0*/  FADD.FTZ R7, -R7, -RZ ;  /* 0x800000ff07077221 */ /* 0x000fc80000010100 */
[CCC-:B------:R-:W-:Y:S01]  /*7ef0*/  FFMA.RM R9, R8.reuse, R7.reuse, R8.reuse ;  /* 0x0000000708097223 */ /* 0x1c0fe20000004008 */
[----:B------:R-:W-:-:S04]  /*7f00*/  FFMA.RP R8, R8, R7, R8 ;  /* 0x0000000708087223 */ /* 0x000fc80000008008 */
[C---:B------:R-:W-:Y:S02]  /*7f10*/  LOP3.LUT R7, R9.reuse, 0x7fffff, RZ, 0xc0, !PT ;  /* 0x007fffff09077812 */ /* 0x040fe400078ec0ff */
[----:B------:R-:W-:Y:S02]  /*7f20*/  FSETP.NEU.FTZ.AND P0, PT, R9, R8, PT ;  /* 0x000000080900720b */ /* 0x000fe40003f1d000 */
[----:B------:R-:W-:Y:S02]  /*7f30*/  LOP3.LUT R7, R7, 0x800000, RZ, 0xfc, !PT ;  /* 0x0080000007077812 */ /* 0x000fe400078efcff */
[----:B------:R-:W-:Y:S02]  /*7f40*/  SEL R8, RZ, 0xffffffff, !P0 ;  /* 0xffffffffff087807 */ /* 0x000fe40004000000 */
[----:B------:R-:W-:-:S03]  /*7f50*/  LOP3.LUT R10, R10, R7, RZ, 0xc0, !PT ;  /* 0x000000070a0a7212 */ /* 0x000fc600078ec0ff */
[----:B------:R-:W-:Y:S01]  /*7f60*/  IMAD.MOV R8, RZ, RZ, -R8 ;  /* 0x000000ffff087224 */ /* 0x000fe200078e0a08 */
[----:B------:R-:W-:-:S04]  /*7f70*/  SHF.R.U32.HI R10, RZ, R13, R10 ;  /* 0x0000000dff0a7219 */ /* 0x000fc8000001160a */
[--C-:B------:R-:W-:Y:S01]  /*7f80*/  LOP3.LUT P1, RZ, R8, R13, R7.reuse, 0xf8, !PT ;  /* 0x0000000d08ff7212 */ /* 0x100fe2000782f807 */
[----:B------:R-:W-:Y:S01]  /*7f90*/  VIADD R8, R11, 0xffffff04 ;  /* 0xffffff040b087836 */ /* 0x000fe20000000000 */
[C---:B------:R-:W-:Y:S02]  /*7fa0*/  LOP3.LUT P0, RZ, R10.reuse, 0x1, RZ, 0xc0, !PT ;  /* 0x000000010aff7812 */ /* 0x040fe4000780c0ff */
[----:B------:R-:W-:Y:S02]  /*7fb0*/  LOP3.LUT P2, RZ, R10, 0x2, RZ, 0xc0, !PT ;  /* 0x000000020aff7812 */ /* 0x000fe4000784c0ff */
[----:B------:R-:W-:Y:S02]  /*7fc0*/  SHF.R.U32.HI R7, RZ, R8, R7 ;  /* 0x00000008ff077219 */ /* 0x000fe40000011607 */
[----:B------:R-:W-:Y:S02]  /*7fd0*/  PLOP3.LUT P0, PT, P0, P1, P2, 0xe0, 0x0 ;  /* 0x000000000000781c */ /* 0x000fe40000703c20 */
[----:B------:R-:W-:-:S02]  /*7fe0*/  LOP3.LUT P1, RZ, R0, 0x7fffff, RZ, 0xc0, !PT ;  /* 0x007fffff00ff7812 */ /* 0x000fc4000782c0ff */
[----:B------:R-:W-:-:S05]  /*7ff0*/  SEL R3, RZ, 0x1, !P0 ;  /* 0x00000001ff037807 */ /* 0x000fca0004000000 */
[----:B------:R-:W-:-:S05]  /*8000*/  IMAD.MOV R3, RZ, RZ, -R3 ;  /* 0x000000ffff037224 */ /* 0x000fca00078e0a03 */
[----:B------:R-:W-:-:S13]  /*8010*/  ISETP.GE.AND P0, PT, R3, RZ, PT ;  /* 0x000000ff0300720c */ /* 0x000fda0003f06270 */
[----:B------:R-:W-:-:S04]  /*8020*/  @!P0 VIADD R7, R7, 0x1 ;  /* 0x0000000107078836 */ /* 0x000fc80000000000 */
[----:B------:R-:W-:-:S05]  /*8030*/  @!P1 IMAD.SHL.U32 R7, R7, 0x2, RZ ;  /* 0x0000000207079824 */ /* 0x000fca00078e00ff */
[----:B------:R-:W-:Y:S01]  /*8040*/  LOP3.LUT R7, R7, 0x80000000, R0, 0xf8, !PT ;  /* 0x8000000007077812 */ /* 0x000fe200078ef800 */
[----:B------:R-:W-:Y:S06]  /*8050*/  BRA `(.L_x_175) ;  /* 0x0000000000047947 */ /* 0x000fec0003800000 */
.L_x_176:
[----:B------:R0:W1:Y:S02]  /*8060*/  MUFU.RCP R7, R0 ;  /* 0x0000000000077308 */ /* 0x0000640000001000 */
.L_x_175:
[----:B------:R-:W-:Y:S05]  /*8070*/  BSYNC.RECONVERGENT B1 ;  /* 0x0000000000017941 */ /* 0x000fea0003800200 */
.L_x_173:
[----:B01----:R-:W-:Y:S02]  /*8080*/  IMAD.MOV.U32 R0, RZ, RZ, R7 ;  /* 0x000000ffff007224 */ /* 0x003fe400078e0007 */
[----:B------:R-:W-:-:S04]  /*8090*/  IMAD.MOV.U32 R7, RZ, RZ, 0x0 ;  /* 0x00000000ff077424 */ /* 0x000fc800078e00ff */
[----:B------:R-:W-:Y:S05]  /*80a0*/  RET.REL.NODEC R6 `(_Z17persistentThreadsiiPfjPjS_) ;  /* 0xffffff7c06d47950 */ /* 0x000fea0003c3ffff */
        .weak           $__internal_1_$__cuda_sm3x_div_rn_noftz_f32_slowpath
        .type           $__internal_1_$__cuda_sm3x_div_rn_noftz_f32_slowpath,@function
        .size           $__internal_1_$__cuda_sm3x_div_rn_noftz_f32_slowpath,(.L_x_190 - $__internal_1_$__cuda_sm3x_div_rn_noftz_f32_slowpath)
$__internal_1_$__cuda_sm3x_div_rn_noftz_f32_slowpath:
[----:B------:R-:W-:Y:S01]  /*80b0*/  SHF.R.U32.HI R11, RZ, 0x17, R6 ;  /* 0x00000017ff0b7819 */ /* 0x000fe20000011606 */
[----:B------:R-:W-:Y:S01]  /*80c0*/  BSSY.RECONVERGENT B1, `(.L_x_177) ;  /* 0x0000064000017945 */ /* 0x000fe20003800200 */
[----:B------:R-:W-:Y:S01]  /*80d0*/  SHF.R.U32.HI R0, RZ, 0x17, R3 ;  /* 0x00000017ff007819 */ /* 0x000fe20000011603 */
[----:B------:R-:W-:Y:S01]  /*80e0*/  IMAD.MOV.U32 R12, RZ, RZ, 0x42c80000 ;  /* 0x42c80000ff0c7424 */ /* 0x000fe200078e00ff */
[----:B------:R-:W-:Y:S02]  /*80f0*/  LOP3.LUT R11, R11, 0xff, RZ, 0xc0, !PT ;  /* 0x000000ff0b0b7812 */ /* 0x000fe400078ec0ff */
[----:B------:R-:W-:-:S03]  /*8100*/  LOP3.LUT R20, R0, 0xff, RZ, 0xc0, !PT ;  /* 0x000000ff00147812 */ /* 0x000fc600078ec0ff */
[----:B------:R-:W-:Y:S02]  /*8110*/  VIADD R14, R11, 0xffffffff ;  /* 0xffffffff0b0e7836 */ /* 0x000fe40000000000 */
[----:B------:R-:W-:-:S03]  /*8120*/  VIADD R15, R20, 0xffffffff ;  /* 0xffffffff140f7836 */ /* 0x000fc60000000000 */
[----:B------:R-:W-:-:S04]  /*8130*/  ISETP.GT.U32.AND P0, PT, R14, 0xfd, PT ;  /* 0x000000fd0e00780c */ /* 0x000fc80003f04070 */
[----:B------:R-:W-:-:S13]  /*8140*/  ISETP.GT.U32.OR P0, PT, R15, 0xfd, P0 ;  /* 0x000000fd0f00780c */ /* 0x000fda0000704470 */
[----:B------:R-:W-:Y:S01]  /*8150*/  @!P0 IMAD.MOV.U32 R13, RZ, RZ, RZ ;  /* 0x000000ffff0d8224 */ /* 0x000fe200078e00ff */
[----:B------:R-:W-:Y:S06]  /*8160*/  @!P0 BRA `(.L_x_178) ;  /* 0x0000000000608947 */ /* 0x000fec0003800000 */
[----:B------:R-:W-:Y:S01]  /*8170*/  IMAD.MOV.U32 R0, RZ, RZ, 0x42c80000 ;  /* 0x42c80000ff007424 */ /* 0x000fe200078e00ff */
[----:B------:R-:W-:-:S04]  /*8180*/  FSETP.GTU.FTZ.AND P0, PT, |R3|, +INF , PT ;  /* 0x7f8000000300780b */ /* 0x000fc80003f1c200 */
[----:B------:R-:W-:-:S04]  /*8190*/  FSETP.GTU.FTZ.AND P1, PT, |R0|, +INF , PT ;  /* 0x7f8000000000780b */ /* 0x000fc80003f3c200 */
[----:B------:R-:W-:-:S13]  /*81a0*/  PLOP3.LUT P0, PT, P0, P1, PT, 0xf8, 0x8f ;  /* 0x00000000008f781c */ /* 0x000fda0000703f70 */
[----:B------:R-:W-:Y:S05]  /*81b0*/  @P0 BRA `(.L_x_179) ;  /* 0x00000004004c0947 */ /* 0x000fea0003800000 */
[----:B------:R-:W-:-:S13]  /*81c0*/  LOP3.LUT P0, RZ, R12, 0x7fffffff, R3, 0xc8, !PT ;  /* 0x7fffffff0cff7812 */ /* 0x000fda000780c803 */
[----:B------:R-:W-:Y:S05]  /*81d0*/  @!P0 BRA `(.L_x_180) ;  /* 0x00000004003c8947 */ /* 0x000fea0003800000 */
[C---:B------:R-:W-:Y:S02]  /*81e0*/  FSETP.NEU.FTZ.AND P1, PT, |R3|.reuse, +INF , PT ;  /* 0x7f8000000300780b */ /* 0x040fe40003f3d200 */
[----:B------:R-:W-:Y:S02]  /*81f0*/  FSETP.NEU.FTZ.AND P0, PT, |R0|, +INF , PT ;  /* 0x7f8000000000780b */ /* 0x000fe40003f1d200 */
[----:B------:R-:W-:-:S11]  /*8200*/  FSETP.NEU.FTZ.AND P2, PT, |R3|, +INF , PT ;  /* 0x7f8000000300780b */ /* 0x000fd60003f5d200 */
[----:B------:R-:W-:Y:S05]  /*8210*/  @!P0 BRA !P1, `(.L_x_180) ;  /* 0x00000004002c8947 */ /* 0x000fea0004800000 */
[----:B------:R-:W-:-:S04]  /*8220*/  LOP3.LUT P1, RZ, R3, 0x7fffffff, RZ, 0xc0, !PT ;  /* 0x7fffffff03ff7812 */ /* 0x000fc8000782c0ff */
[----:B------:R-:W-:-:S13]  /*8230*/  PLOP3.LUT P0, PT, P0, P1, PT, 0x2f, 0xf2 ;  /* 0x0000000000f2781c */ /* 0x000fda0000702577 */
[----:B------:R-:W-:Y:S05]  /*8240*/  @P0 BRA `(.L_x_181) ;  /* 0x0000000400180947 */ /* 0x000fea0003800000 */
[----:B------:R-:W-:-:S04]  /*8250*/  LOP3.LUT P0, RZ, R12, 0x7fffffff, RZ, 0xc0, !PT ;  /* 0x7fffffff0cff7812 */ /* 0x000fc8000780c0ff */
[----:B------:R-:W-:-:S13]  /*8260*/  PLOP3.LUT P0, PT, P2, P0, PT, 0x2f, 0xf2 ;  /* 0x0000000000f2781c */ /* 0x000fda0001700577 */
[----:B------:R-:W-:Y:S05]  /*8270*/  @P0 BRA `(.L_x_182) ;  /* 0x0000000400000947 */ /* 0x000fea0003800000 */
[----:B------:R-:W-:Y:S02]  /*8280*/  ISETP.GE.AND P0, PT, R15, RZ, PT ;  /* 0x000000ff0f00720c */ /* 0x000fe40003f06270 */
[----:B------:R-:W-:-:S11]  /*8290*/  ISETP.GE.AND P1, PT, R14, RZ, PT ;  /* 0x000000ff0e00720c */ /* 0x000fd60003f26270 */
[----:B------:R-:W-:Y:S02]  /*82a0*/  @P0 IMAD.MOV.U32 R13, RZ, RZ, RZ ;  /* 0x000000ffff0d0224 */ /* 0x000fe400078e00ff */
[----:B------:R-:W-:Y:S01]  /*82b0*/  @!P0 FFMA R3, R3, 1.84467440737095516160e+19, RZ ;  /* 0x5f80000003038823 */ /* 0x000fe200000000ff */
[----:B------:R-:W-:Y:S02]  /*82c0*/  @!P0 IMAD.MOV.U32 R13, RZ, RZ, -0x40 ;  /* 0xffffffc0ff0d8424 */ /* 0x000fe400078e00ff */
[----:B------:R-:W-:Y:S02]  /*82d0*/  @!P1 FFMA R12, R0, 1.84467440737095516160e+19, RZ ;  /* 0x5f800000000c9823 */ /* 0x000fe400000000ff */
[----:B------:R-:W-:-:S07]  /*82e0*/  @!P1 VIADD R13, R13, 0x40 ;  /* 0x000000400d0d9836 */ /* 0x000fce0000000000 */
.L_x_178:
[----:B------:R-:W-:Y:S01]  /*82f0*/  LEA R15, R11, 0xc0800000, 0x17 ;  /* 0xc08000000b0f7811 */ /* 0x000fe200078eb8ff */
[----:B------:R-:W-:Y:S04]  /*8300*/  BSSY.RECONVERGENT B2, `(.L_x_183) ;  /* 0x0000036000027945 */ /* 0x000fe80003800200 */
[----:B------:R-:W-:Y:S02]  /*8310*/  IMAD.IADD R15, R12, 0x1, -R15 ;  /* 0x000000010c0f7824 */ /* 0x000fe400078e0a0f */
[----:B------:R-:W-:Y:S02]  /*8320*/  VIADD R12, R20, 0xffffff81 ;  /* 0xffffff81140c7836 */ /* 0x000fe40000000000 */
[----:B------:R-:W0:Y:S01]  /*8330*/  MUFU.RCP R14, R15 ;  /* 0x0000000f000e7308 */ /* 0x000e220000001000 */
[----:B------:R-:W-:Y:S01]  /*8340*/  FADD.FTZ R21, -R15, -RZ ;  /* 0x800000ff0f157221 */ /* 0x000fe20000010100 */
[C---:B------:R-:W-:Y:S01]  /*8350*/  IMAD R0, R12.reuse, -0x800000, R3 ;  /* 0xff8000000c007824 */ /* 0x040fe200078e0203 */
[----:B------:R-:W-:-:S05]  /*8360*/  IADD3 R12, PT, PT, R12, 0x7f, -R11 ;  /* 0x0000007f0c0c7810 */ /* 0x000fca0007ffe80b */
[----:B------:R-:W-:Y:S02]  /*8370*/  IMAD.IADD R12, R12, 0x1, R13 ;  /* 0x000000010c0c7824 */ /* 0x000fe400078e020d */
[----:B0-----:R-:W-:-:S04]  /*8380*/  FFMA R23, R14, R21, 1 ;  /* 0x3f8000000e177423 */ /* 0x001fc80000000015 */
[----:B------:R-:W-:-:S04]  /*8390*/  FFMA R20, R14, R23, R14 ;  /* 0x000000170e147223 */ /* 0x000fc8000000000e */
[----:B------:R-:W-:-:S04]  /*83a0*/  FFMA R3, R0, R20, RZ ;  /* 0x0000001400037223 */ /* 0x000fc800000000ff */
[----:B------:R-:W-:-:S04]  /*83b0*/  FFMA R14, R21, R3, R0 ;  /* 0x00000003150e7223 */ /* 0x000fc80000000000 */
[----:B------:R-:W-:-:S04]  /*83c0*/  FFMA R23, R20, R14, R3 ;  /* 0x0000000e14177223 */ /* 0x000fc80000000003 */
[----:B------:R-:W-:-:S04]  /*83d0*/  FFMA R14, R21, R23, R0 ;  /* 0x00000017150e7223 */ /* 0x000fc80000000000 */
[----:B------:R-:W-:-:S05]  /*83e0*/  FFMA R0, R20, R14, R23 ;  /* 0x0000000e14007223 */ /* 0x000fca0000000017 */
[----:B------:R-:W-:-:S04]  /*83f0*/  SHF.R.U32.HI R3, RZ, 0x17, R0 ;  /* 0x00000017ff037819 */ /* 0x000fc80000011600 */
[----:B------:R-:W-:-:S05]  /*8400*/  LOP3.LUT R3, R3, 0xff, RZ, 0xc0, !PT ;  /* 0x000000ff03037812 */ /* 0x000fca00078ec0ff */
[----:B------:R-:W-:-:S04]  /*8410*/  IMAD.IADD R13, R3, 0x1, R12 ;  /* 0x00000001030d7824 */ /* 0x000fc800078e020c */
[----:B------:R-:W-:-:S05]  /*8420*/  VIADD R3, R13, 0xffffffff ;  /* 0xffffffff0d037836 */ /* 0x000fca0000000000 */
[----:B------:R-:W-:-:S13]  /*8430*/  ISETP.GE.U32.AND P0, PT, R3, 0xfe, PT ;  /* 0x000000fe0300780c */ /* 0x000fda0003f06070 */
[----:B------:R-:W-:Y:S05]  /*8440*/  @!P0 BRA `(.L_x_184) ;  /* 0x0000000000808947 */ /* 0x000fea0003800000 */
[----:B------:R-:W-:-:S13]  /*8450*/  ISETP.GT.AND P0, PT, R13, 0xfe, PT ;  /* 0x000000fe0d00780c */ /* 0x000fda0003f04270 */
[----:B------:R-:W-:Y:S05]  /*8460*/  @P0 BRA `(.L_x_185) ;  /* 0x00000000006c0947 */ /* 0x000fea0003800000 */
[----:B------:R-:W-:-:S13]  /*8470*/  ISETP.GE.AND P0, PT, R13, 0x1, PT ;  /* 0x000000010d00780c */ /* 0x000fda0003f06270 */
[----:B------:R-:W-:Y:S05]  /*8480*/  @P0 BRA `(.L_x_186) ;  /* 0x0000000000740947 */ /* 0x000fea0003800000 */
[----:B------:R-:W-:Y:S02]  /*8490*/  ISETP.GE.AND P0, PT, R13, -0x18, PT ;  /* 0xffffffe80d00780c */ /* 0x000fe40003f06270 */
[----:B------:R-:W-:-:S11]  /*84a0*/  LOP3.LUT R0, R0, 0x80000000, RZ, 0xc0, !PT ;  /* 0x8000000000007812 */ /* 0x000fd600078ec0ff */
[----:B------:R-:W-:Y:S05]  /*84b0*/  @!P0 BRA `(.L_x_186) ;  /* 0x0000000000688947 */ /* 0x000fea0003800000 */
[CCC-:B------:R-:W-:Y:S01]  /*84c0*/  FFMA.RZ R3, R20.reuse, R14.reuse, R23.reuse ;  /* 0x0000000e14037223 */ /* 0x1c0fe2000000c017 */
[CCC-:B------:R-:W-:Y:S01]  /*84d0*/  FFMA.RM R12, R20.reuse, R14.reuse, R23.reuse ;  /* 0x0000000e140c7223 */ /* 0x1c0fe20000004017 */
[C---:B------:R-:W-:Y:S02]  /*84e0*/  ISETP.NE.AND P2, PT, R13.reuse, RZ, PT ;  /* 0x000000ff0d00720c */ /* 0x040fe40003f45270 */
[----:B------:R-:W-:Y:S02]  /*84f0*/  ISETP.NE.AND P1, PT, R13, RZ, PT ;  /* 0x000000ff0d00720c */ /* 0x000fe40003f25270 */
[----:B------:R-:W-:Y:S01]  /*8500*/  LOP3.LUT R11, R3, 0x7fffff, RZ, 0xc0, !PT ;  /* 0x007fffff030b7812 */ /* 0x000fe200078ec0ff */
[----:B------:R-:W-:Y:S01]  /*8510*/  FFMA.RP R3, R20, R14, R23 ;  /* 0x0000000e14037223 */ /* 0x000fe20000008017 */
[----:B------:R-:W-:Y:S02]  /*8520*/  VIADD R14, R13, 0x20 ;  /* 0x000000200d0e7836 */ /* 0x000fe40000000000 */
[----:B------:R-:W-:Y:S01]  /*8530*/  LOP3.LUT R11, R11, 0x800000, RZ, 0xfc, !PT ;  /* 0x008000000b0b7812 */ /* 0x000fe200078efcff */
[----:B------:R-:W-:Y:S01]  /*8540*/  IMAD.MOV R13, RZ, RZ, -R13 ;  /* 0x000000ffff0d7224 */ /* 0x000fe200078e0a0d */
[----:B------:R-:W-:-:S02]  /*8550*/  FSETP.NEU.FTZ.AND P0, PT, R3, R12, PT ;  /* 0x0000000c0300720b */ /* 0x000fc40003f1d000 */
[----:B------:R-:W-:Y:S02]  /*8560*/  SHF.L.U32 R14, R11, R14, RZ ;  /* 0x0000000e0b0e7219 */ /* 0x000fe400000006ff */
[----:B------:R-:W-:Y:S02]  /*8570*/  SEL R12, R13, RZ, P2 ;  /* 0x000000ff0d0c7207 */ /* 0x000fe40001000000 */
[----:B------:R-:W-:Y:S02]  /*8580*/  ISETP.NE.AND P1, PT, R14, RZ, P1 ;  /* 0x000000ff0e00720c */ /* 0x000fe40000f25270 */
[----:B------:R-:W-:Y:S02]  /*8590*/  SHF.R.U32.HI R12, RZ, R12, R11 ;  /* 0x0000000cff0c7219 */ /* 0x000fe4000001160b */
[----:B------:R-:W-:Y:S02]  /*85a0*/  PLOP3.LUT P0, PT, P0, P1, PT, 0xf8, 0x8f ;  /* 0x00000000008f781c */ /* 0x000fe40000703f70 */
[----:B------:R-:W-:-:S02]  /*85b0*/  SHF.R.U32.HI R14, RZ, 0x1, R12 ;  /* 0x00000001ff0e7819 */ /* 0x000fc4000001160c */
[----:B------:R-:W-:-:S04]  /*85c0*/  SEL R3, RZ, 0x1, !P0 ;  /* 0x00000001ff037807 */ /* 0x000fc80004000000 */
[----:B------:R-:W-:-:S04]  /*85d0*/  LOP3.LUT R3, R3, 0x1, R14, 0xf8, !PT ;  /* 0x0000000103037812 */ /* 0x000fc800078ef80e */
[----:B------:R-:W-:-:S05]  /*85e0*/  LOP3.LUT R3, R3, R12, RZ, 0xc0, !PT ;  /* 0x0000000c03037212 */ /* 0x000fca00078ec0ff */
[----:B------:R-:W-:-:S05]  /*85f0*/  IMAD.IADD R3, R14, 0x1, R3 ;  /* 0x000000010e037824 */ /* 0x000fca00078e0203 */
[----:B------:R-:W-:Y:S01]  /*8600*/  LOP3.LUT R0, R3, R0, RZ, 0xfc, !PT ;  /* 0x0000000003007212 */ /* 0x000fe200078efcff */
[----:B------:R-:W-:Y:S06]  /*8610*/  BRA `(.L_x_186) ;  /* 0x0000000000107947 */ /* 0x000fec0003800000 */
.L_x_185:
[----:B------:R-:W-:-:S04]  /*8620*/  LOP3.LUT R0, R0, 0x80000000, RZ, 0xc0, !PT ;  /* 0x8000000000007812 */ /* 0x000fc800078ec0ff */
[----:B------:R-:W-:Y:S01]  /*8630*/  LOP3.LUT R0, R0, 0x7f800000, RZ, 0xfc, !PT ;  /* 0x7f80000000007812 */ /* 0x000fe200078efcff */
[----:B------:R-:W-:Y:S06]  /*8640*/  BRA `(.L_x_186) ;  /* 0x0000000000047947 */ /* 0x000fec0003800000 */
.L_x_184:
[----:B------:R-:W-:-:S07]  /*8650*/  IMAD R0, R12, 0x800000, R0 ;  /* 0x008000000c007824 */ /* 0x000fce00078e0200 */
.L_x_186:
[----:B------:R-:W-:Y:S05]  /*8660*/  BSYNC.RECONVERGENT B2 ;  /* 0x0000000000027941 */ /* 0x000fea0003800200 */
.L_x_183:
[----:B------:R-:W-:Y:S05]  /*8670*/  BRA `(.L_x_187) ;  /* 0x0000000000207947 */ /* 0x000fea0003800000 */
.L_x_182:
[----:B------:R-:W-:-:S04]  /*8680*/  LOP3.LUT R0, R12, 0x80000000, R3, 0x48, !PT ;  /* 0x800000000c007812 */ /* 0x000fc800078e4803 */
[----:B------:R-:W-:Y:S01]  /*8690*/  LOP3.LUT R0, R0, 0x7f800000, RZ, 0xfc, !PT ;  /* 0x7f80000000007812 */ /* 0x000fe200078efcff */
[----:B------:R-:W-:Y:S06]  /*86a0*/  BRA `(.L_x_187) ;  /* 0x0000000000147947 */ /* 0x000fec0003800000 */
.L_x_181:
[----:B------:R-:W-:Y:S01]  /*86b0*/  LOP3.LUT R0, R12, 0x80000000, R3, 0x48, !PT ;  /* 0x800000000c007812 */ /* 0x000fe200078e4803 */
[----:B------:R-:W-:Y:S06]  /*86c0*/  BRA `(.L_x_187) ;  /* 0x00000000000c7947 */ /* 0x000fec0003800000 */
.L_x_180:
[----:B------:R-:W0:Y:S01]  /*86d0*/  MUFU.RSQ R0, -QNAN ;  /* 0xffc0000000007908 */ /* 0x000e220000001400 */
[----:B------:R-:W-:Y:S05]  /*86e0*/  BRA `(.L_x_187) ;  /* 0x0000000000047947 */ /* 0x000fea0003800000 */
.L_x_179:
[----:B------:R-:W-:-:S07]  /*86f0*/  FADD.FTZ R0, R3, R0 ;  /* 0x0000000003007221 */ /* 0x000fce0000010000 */
.L_x_187:
[----:B------:R-:W-:Y:S05]  /*8700*/  BSYNC.RECONVERGENT B1 ;  /* 0x0000000000017941 */ /* 0x000fea0003800200 */
.L_x_177:
[----:B------:R-:W-:-:S04]  /*8710*/  IMAD.MOV.U32 R11, RZ, RZ, 0x0 ;  /* 0x00000000ff0b7424 */ /* 0x000fc800078e00ff */
[----:B0-----:R-:W-:Y:S05]  /*8720*/  RET.REL.NODEC R10 `(_Z17persistentThreadsiiPfjPjS_) ;  /* 0xffffff780a347950 */ /* 0x001fea0003c3ffff */
.L_x_188:
        /* <DEDUP_REMOVED lines=13> */
.L_x_190:


//--------------------- .nv.global.init           --------------------------
	.section	.nv.global.init,"aw",@progbits
	.align	4
.nv.global.init:
	.type		mrg32k3aM1SubSeq,@object
	.size		mrg32k3aM1SubSeq,(mrg32k3aM2SubSeq - mrg32k3aM1SubSeq)
mrg32k3aM1SubSeq:
        /*0000*/ 	.byte	0x0b, 0xcc, 0xee, 0x04, 0x73, 0x29, 0x8b, 0x6f, 0xf6, 0x53, 0x03, 0xf6, 0x23, 0xf6, 0xea, 0xda
        /* <DEDUP_REMOVED lines=125> */
	.type		mrg32k3aM2SubSeq,@object
	.size		mrg32k3aM2SubSeq,(mrg32k3aM1 - mrg32k3aM2SubSeq)
mrg32k3aM2SubSeq:
        /* <DEDUP_REMOVED lines=126> */
	.type		mrg32k3aM1,@object
	.size		mrg32k3aM1,(mrg32k3aM1Seq - mrg32k3aM1)
mrg32k3aM1:
        /* <DEDUP_REMOVED lines=144> */
	.type		mrg32k3aM1Seq,@object
	.size		mrg32k3aM1Seq,(mrg32k3aM2 - mrg32k3aM1Seq)
mrg32k3aM1Seq:
        /* <DEDUP_REMOVED lines=144> */
	.type		mrg32k3aM2,@object
	.size		mrg32k3aM2,(mrg32k3aM2Seq - mrg32k3aM2)
mrg32k3aM2:
        /* <DEDUP_REMOVED lines=144> */
	.type		mrg32k3aM2Seq,@object
	.size		mrg32k3aM2Seq,(precalc_xorwow_matrix - mrg32k3aM2Seq)
mrg32k3aM2Seq:
        /* <DEDUP_REMOVED lines=144> */
	.type		precalc_xorwow_matrix,@object
	.size		precalc_xorwow_matrix,(precalc_xorwow_offset_matrix - precalc_xorwow_matrix)
precalc_xorwow_matrix:
        /* <DEDUP_REMOVED lines=6400> */
	.type		precalc_xorwow_offset_matrix,@object
	.size		precalc_xorwow_offset_matrix,($str$1 - precalc_xorwow_offset_matrix)
precalc_xorwow_offset_matrix:
        /* <DEDUP_REMOVED lines=6400> */
	.type		$str$1,@object
	.size		$str$1,($str - $str$1)
$str$1:
        /*353c0*/ 	.byte	0x25, 0x73, 0x0a, 0x00
	.type		$str,@object
	.size		$str,(.L_54 - $str)
$str:
        /*353c4*/ 	.byte	0x74, 0x65, 0x6d, 0x70, 0x6f, 0x72, 0x61, 0x72, 0x79, 0x5f, 0x62, 0x75, 0x66, 0x66, 0x65, 0x72
        /*353d4*/ 	.byte	0x3a, 0x3a, 0x61, 0x6c, 0x6c, 0x6f, 0x63, 0x61, 0x74, 0x65, 0x3a, 0x20, 0x67, 0x65, 0x74, 0x5f
        /*353e4*/ 	.byte	0x74, 0x65, 0x6d, 0x70, 0x6f, 0x72, 0x61, 0x72, 0x79, 0x5f, 0x62, 0x75, 0x66, 0x66, 0x65, 0x72
        /*353f4*/ 	.byte	0x20, 0x66, 0x61, 0x69, 0x6c, 0x65, 0x64, 0x00
.L_54:


//--------------------- .nv.shared._ZN3cub18CUB_300001_SM_10006detail11EmptyKernelIvEEvv --------------------------
	.section	.nv.shared._ZN3cub18CUB_300001_SM_10006detail11EmptyKernelIvEEvv,"aw",@nobits
	.sectionflags	@""
	.align	16
	.zero		1024


//--------------------- .nv.shared.reserved.0     --------------------------
	.section	.nv.shared.reserved.0,"aw",@nobits
	.weak		__nv_reservedSMEM_offset_0_alias
	.size		__nv_reservedSMEM_offset_0_alias, 0, 64
	.other		__nv_reservedSMEM_offset_0_alias,@"STO_CUDA_RESERVED_SHARED STV_DEFAULT"
__nv_reservedSMEM_offset_0_alias:
	.zero		0
	.zero		64


//--------------------- .nv.global                --------------------------
	.section	.nv.global,"aw",@nobits
.nv.global:
	.type		_ZN34_INTERNAL_aed12719_4_k_cu_d7ef85f46thrust24THRUST_300001_SM_1000_NS12placeholders2_8E,@object
	.size		_ZN34_INTERNAL_aed12719_4_k_cu_d7ef85f46thrust24THRUST_300001_SM_1000_NS12placeholders2_8E,(_ZN34_INTERNAL_aed12719_4_k_cu_d7ef85f44cuda3std3__436_GLOBAL__N__aed12719_4_k_cu_d7ef85f46ignoreE - _ZN34_INTERNAL_aed12719_4_k_cu_d7ef85f46thrust24THRUST_300001_SM_1000_NS12placeholders2_8E)
_ZN34_INTERNAL_aed12719_4_k_cu_d7ef85f46thrust24THRUST_300001_SM_1000_NS12placeholders2_8E:
	.zero		1
	.type		_ZN34_INTERNAL_aed12719_4_k_cu_d7ef85f44cuda3std3__436_GLOBAL__N__aed12719_4_k_cu_d7ef85f46ignoreE,@object
	.size		_ZN34_INTERNAL_aed12719_4_k_cu_d7ef85f44cuda3std3__436_GLOBAL__N__aed12719_4_k_cu_d7ef85f46ignoreE,(_ZN34_INTERNAL_aed12719_4_k_cu_d7ef85f44cuda3std6ranges3__45__cpo4dataE - _ZN34_INTERNAL_aed12719_4_k_cu_d7ef85f44cuda3std3__436_GLOBAL__N__aed12719_4_k_cu_d7ef85f46ignoreE)
_ZN34_INTERNAL_aed12719_4_k_cu_d7ef85f44cuda3std3__436_GLOBAL__N__aed12719_4_k_cu_d7ef85f46ignoreE:
	.zero		1
	.type		_ZN34_INTERNAL_aed12719_4_k_cu_d7ef85f44cuda3std6ranges3__45__cpo4dataE,@object
	.size		_ZN34_INTERNAL_aed12719_4_k_cu_d7ef85f44cuda3std6ranges3__45__cpo4dataE,(_ZN34_INTERNAL_aed12719_4_k_cu_d7ef85f46thrust24THRUST_300001_SM_1000_NS6system3cpp3parE - _ZN34_INTERNAL_aed12719_4_k_cu_d7ef85f44cuda3std6ranges3__45__cpo4dataE)
_ZN34_INTERNAL_aed12719_4_k_cu_d7ef85f44cuda3std6ranges3__45__cpo4dataE:
	.zero		1
	.type		_ZN34_INTERNAL_aed12719_4_k_cu_d7ef85f46thrust24THRUST_300001_SM_1000_NS6system3cpp3parE,@object
	.size		_ZN34_INTERNAL_aed12719_4_k_cu_d7ef85f46thrust24THRUST_300001_SM_1000_NS6system3cpp3parE,(_ZN34_INTERNAL_aed12719_4_k_cu_d7ef85f44cuda3std3__45__cpo5beginE - _ZN34_INTERNAL_aed12719_4_k_cu_d7ef85f46thrust24THRUST_300001_SM_1000_NS6system3cpp3parE)
_ZN34_INTERNAL_aed12719_4_k_cu_d7ef85f46thrust24THRUST_300001_SM_1000_NS6system3cpp3parE:
	.zero		1
	.type		_ZN34_INTERNAL_aed12719_4_k_cu_d7ef85f44cuda3std3__45__cpo5beginE,@object
	.size		_ZN34_INTERNAL_aed12719_4_k_cu_d7ef85f44cuda3std3__45__cpo5beginE,(_ZN34_INTERNAL_aed12719_4_k_cu_d7ef85f44cuda3std6ranges3__45__cpo5beginE - _ZN34_INTERNAL_aed12719_4_k_cu_d7ef85f44cuda3std3__45__cpo5beginE)
_ZN34_INTERNAL_aed12719_4_k_cu_d7ef85f44cuda3std3__45__cpo5beginE:
	.zero		1
	.type		_ZN34_INTERNAL_aed12719_4_k_cu_d7ef85f44cuda3std6ranges3__45__cpo5beginE,@object
	.size		_ZN34_INTERNAL_aed12719_4_k_cu_d7ef85f44cuda3std6ranges3__45__cpo5beginE,(_ZN34_INTERNAL_aed12719_4_k_cu_d7ef85f46thrust24THRUST_300001_SM_1000_NS6deviceE - _ZN34_INTERNAL_aed12719_4_k_cu_d7ef85f44cuda3std6ranges3__45__cpo5beginE)
_ZN34_INTERNAL_aed12719_4_k_cu_d7ef85f44cuda3std6ranges3__45__cpo5beginE:
	.zero		1
	.type		_ZN34_INTERNAL_aed12719_4_k_cu_d7ef85f46thrust24THRUST_300001_SM_1000_NS6deviceE,@object
	.size		_ZN34_INTERNAL_aed12719_4_k_cu_d7ef85f46thrust24THRUST_300001_SM_1000_NS6deviceE,(_ZN34_INTERNAL_aed12719_4_k_cu_d7ef85f44cuda3std3__47nulloptE - _ZN34_INTERNAL_aed12719_4_k_cu_d7ef85f46thrust24THRUST_300001_SM_1000_NS6deviceE)
_ZN34_INTERNAL_aed12719_4_k_cu_d7ef85f46thrust24THRUST_300001_SM_1000_NS6deviceE:
	.zero		1
	.type		_ZN34_INTERNAL_aed12719_4_k_cu_d7ef85f44cuda3std3__47nulloptE,@object
	.size		_ZN34_INTERNAL_aed12719_4_k_cu_d7ef85f44cuda3std3__47nulloptE,(_ZN34_INTERNAL_aed12719_4_k_cu_d7ef85f44cuda3std6ranges3__45__cpo8distanceE - _ZN34_INTERNAL_aed12719_4_k_cu_d7ef85f44cuda3std3__47nulloptE)
_ZN34_INTERNAL_aed12719_4_k_cu_d7ef85f44cuda3std3__47nulloptE:
	.zero		1
	.type		_ZN34_INTERNAL_aed12719_4_k_cu_d7ef85f44cuda3std6ranges3__45__cpo8distanceE,@object
	.size		_ZN34_INTERNAL_aed12719_4_k_cu_d7ef85f44cuda3std6ranges3__45__cpo8distanceE,(_ZN34_INTERNAL_aed12719_4_k_cu_d7ef85f46thrust24THRUST_300001_SM_1000_NS12placeholders2_4E - _ZN34_INTERNAL_aed12719_4_k_cu_d7ef85f44cuda3std6ranges3__45__cpo8distanceE)
_ZN34_INTERNAL_aed12719_4_k_cu_d7ef85f44cuda3std6ranges3__45__cpo8distanceE:
	.zero		1
	.type		_ZN34_INTERNAL_aed12719_4_k_cu_d7ef85f46thrust24THRUST_300001_SM_1000_NS12placeholders2_4E,@object
	.size		_ZN34_INTERNAL_aed12719_4_k_cu_d7ef85f46thrust24THRUST_300001_SM_1000_NS12placeholders2_4E,(_ZN34_INTERNAL_aed12719_4_k_cu_d7ef85f44cuda3std3__45__cpo6rbeginE - _ZN34_INTERNAL_aed12719_4_k_cu_d7ef85f46thrust24THRUST_300001_SM_1000_NS12placeholders2_4E)
_ZN34_INTERNAL_aed12719_4_k_cu_d7ef85f46thrust24THRUST_300001_SM_1000_NS12placeholders2_4E:
	.zero		1
	.type		_ZN34_INTERNAL_aed12719_4_k_cu_d7ef85f44cuda3std3__45__cpo6rbeginE,@object
	.size		_ZN34_INTERNAL_aed12719_4_k_cu_d7ef85f44cuda3std3__45__cpo6rbeginE,(_ZN34_INTERNAL_aed12719_4_k_cu_d7ef85f44cuda3std6ranges3__45__cpo7advanceE - _ZN34_INTERNAL_aed12719_4_k_cu_d7ef85f44cuda3std3__45__cpo6rbeginE)
_ZN34_INTERNAL_aed12719_4_k_cu_d7ef85f44cuda3std3__45__cpo6rbeginE:
	.zero		1
	.type		_ZN34_INTERNAL_aed12719_4_k_cu_d7ef85f44cuda3std6ranges3__45__cpo7advanceE,@object
	.size		_ZN34_INTERNAL_aed12719_4_k_cu_d7ef85f44cuda3std6ranges3__45__cpo7advanceE,(_ZN34_INTERNAL_aed12719_4_k_cu_d7ef85f46thrust24THRUST_300001_SM_1000_NS12placeholders3_10E - _ZN34_INTERNAL_aed12719_4_k_cu_d7ef85f44cuda3std6ranges3__45__cpo7advanceE)
_ZN34_INTERNAL_aed12719_4_k_cu_d7ef85f44cuda3std6ranges3__45__cpo7advanceE:
	.zero		1
	.type		_ZN34_INTERNAL_aed12719_4_k_cu_d7ef85f46thrust24THRUST_300001_SM_1000_NS12placeholders3_10E,@object
	.size		_ZN34_INTERNAL_aed12719_4_k_cu_d7ef85f46thrust24THRUST_300001_SM_1000_NS12placeholders3_10E,(_ZN34_INTERNAL_aed12719_4_k_cu_d7ef85f44cuda3std3__48in_placeE - _ZN34_INTERNAL_aed12719_4_k_cu_d7ef85f46thrust24THRUST_300001_SM_1000_NS12placeholders3_10E)
_ZN34_INTERNAL_aed12719_4_k_cu_d7ef85f46thrust24THRUST_300001_SM_1000_NS12placeholders3_10E:
	.zero		1
	.type		_ZN34_INTERNAL_aed12719_4_k_cu_d7ef85f44cuda3std3__48in_placeE,@object
	.size		_ZN34_INTERNAL_aed12719_4_k_cu_d7ef85f44cuda3std3__48in_placeE,(_ZN34_INTERNAL_aed12719_4_k_cu_d7ef85f44cuda3std6ranges3__45__cpo4sizeE - _ZN34_INTERNAL_aed12719_4_k_cu_d7ef85f44cuda3std3__48in_placeE)
_ZN34_INTERNAL_aed12719_4_k_cu_d7ef85f44cuda3std3__48in_placeE:
	.zero		1
	.type		_ZN34_INTERNAL_aed12719_4_k_cu_d7ef85f44cuda3std6ranges3__45__cpo4sizeE,@object
	.size		_ZN34_INTERNAL_aed12719_4_k_cu_d7ef85f44cuda3std6ranges3__45__cpo4sizeE,(_ZN34_INTERNAL_aed12719_4_k_cu_d7ef85f46thrust24THRUST_300001_SM_1000_NS12placeholders2_2E - _ZN34_INTERNAL_aed12719_4_k_cu_d7ef85f44cuda3std6ranges3__45__cpo4sizeE)
_ZN34_INTERNAL_aed12719_4_k_cu_d7ef85f44cuda3std6ranges3__45__cpo4sizeE:
	.zero		1
	.type		_ZN34_INTERNAL_aed12719_4_k_cu_d7ef85f46thrust24THRUST_300001_SM_1000_NS12placeholders2_2E,@object
	.size		_ZN34_INTERNAL_aed12719_4_k_cu_d7ef85f46thrust24THRUST_300001_SM_1000_NS12placeholders2_2E,(_ZN34_INTERNAL_aed12719_4_k_cu_d7ef85f44cuda3std3__45__cpo6cbeginE - _ZN34_INTERNAL_aed12719_4_k_cu_d7ef85f46thrust24THRUST_300001_SM_1000_NS12placeholders2_2E)
_ZN34_INTERNAL_aed12719_4_k_cu_d7ef85f46thrust24THRUST_300001_SM_1000_NS12placeholders2_2E:
	.zero		1
	.type		_ZN34_INTERNAL_aed12719_4_k_cu_d7ef85f44cuda3std3__45__cpo6cbeginE,@object
	.size		_ZN34_INTERNAL_aed12719_4_k_cu_d7ef85f44cuda3std3__45__cpo6cbeginE,(_ZN34_INTERNAL_aed12719_4_k_cu_d7ef85f44cuda3std6ranges3__45__cpo6cbeginE - _ZN34_INTERNAL_aed12719_4_k_cu_d7ef85f44cuda3std3__45__cpo6cbeginE)
_ZN34_INTERNAL_aed12719_4_k_cu_d7ef85f44cuda3std3__45__cpo6cbeginE:
	.zero		1
	.type		_ZN34_INTERNAL_aed12719_4_k_cu_d7ef85f44cuda3std6ranges3__45__cpo6cbeginE,@object
	.size		_ZN34_INTERNAL_aed12719_4_k_cu_d7ef85f44cuda3std6ranges3__45__cpo6cbeginE,(_ZN34_INTERNAL_aed12719_4_k_cu_d7ef85f46thrust24THRUST_300001_SM_1000_NS12placeholders2_6E - _ZN34_INTERNAL_aed12719_4_k_cu_d7ef85f44cuda3std6ranges3__45__cpo6cbeginE)
_ZN34_INTERNAL_aed12719_4_k_cu_d7ef85f44cuda3std6ranges3__45__cpo6cbeginE:
	.zero		1
	.type		_ZN34_INTERNAL_aed12719_4_k_cu_d7ef85f46thrust24THRUST_300001_SM_1000_NS12placeholders2_6E,@object
	.size		_ZN34_INTERNAL_aed12719_4_k_cu_d7ef85f46thrust24THRUST_300001_SM_1000_NS12placeholders2_6E,(_ZN34_INTERNAL_aed12719_4_k_cu_d7ef85f44cuda3std3__45__cpo7crbeginE - _ZN34_INTERNAL_aed12719_4_k_cu_d7ef85f46thrust24THRUST_300001_SM_1000_NS12placeholders2_6E)
_ZN34_INTERNAL_aed12719_4_k_cu_d7ef85f46thrust24THRUST_300001_SM_1000_NS12placeholders2_6E:
	.zero		1
	.type		_ZN34_INTERNAL_aed12719_4_k_cu_d7ef85f44cuda3std3__45__cpo7crbeginE,@object
	.size		_ZN34_INTERNAL_aed12719_4_k_cu_d7ef85f44cuda3std3__45__cpo7crbeginE,(_ZN34_INTERNAL_aed12719_4_k_cu_d7ef85f44cuda3std6ranges3__45__cpo4nextE - _ZN34_INTERNAL_aed12719_4_k_cu_d7ef85f44cuda3std3__45__cpo7crbeginE)
_ZN34_INTERNAL_aed12719_4_k_cu_d7ef85f44cuda3std3__45__cpo7crbeginE:
	.zero		1
	.type		_ZN34_INTERNAL_aed12719_4_k_cu_d7ef85f44cuda3std6ranges3__45__cpo4nextE,@object
	.size		_ZN34_INTERNAL_aed12719_4_k_cu_d7ef85f44cuda3std6ranges3__45__cpo4nextE,(_ZN34_INTERNAL_aed12719_4_k_cu_d7ef85f44cuda3std6ranges3__45__cpo4swapE - _ZN34_INTERNAL_aed12719_4_k_cu_d7ef85f44cuda3std6ranges3__45__cpo4nextE)
_ZN34_INTERNAL_aed12719_4_k_cu_d7ef85f44cuda3std6ranges3__45__cpo4nextE:
	.zero		1
	.type		_ZN34_INTERNAL_aed12719_4_k_cu_d7ef85f44cuda3std6ranges3__45__cpo4swapE,@object
	.size		_ZN34_INTERNAL_aed12719_4_k_cu_d7ef85f44cuda3std6ranges3__45__cpo4swapE,(_ZN34_INTERNAL_aed12719_4_k_cu_d7ef85f46thrust24THRUST_300001_SM_1000_NS8cuda_cub10par_nosyncE - _ZN34_INTERNAL_aed12719_4_k_cu_d7ef85f44cuda3std6ranges3__45__cpo4swapE)
_ZN34_INTERNAL_aed12719_4_k_cu_d7ef85f44cuda3std6ranges3__45__cpo4swapE:
	.zero		1
	.type		_ZN34_INTERNAL_aed12719_4_k_cu_d7ef85f46thrust24THRUST_300001_SM_1000_NS8cuda_cub10par_nosyncE,@object
	.size		_ZN34_INTERNAL_aed12719_4_k_cu_d7ef85f46thrust24THRUST_300001_SM_1000_NS8cuda_cub10par_nosyncE,(_ZN34_INTERNAL_aed12719_4_k_cu_d7ef85f46thrust24THRUST_300001_SM_1000_NS3seqE - _ZN34_INTERNAL_aed12719_4_k_cu_d7ef85f46thrust24THRUST_300001_SM_1000_NS8cuda_cub10par_nosyncE)
_ZN34_INTERNAL_aed12719_4_k_cu_d7ef85f46thrust24THRUST_300001_SM_1000_NS8cuda_cub10par_nosyncE:
	.zero		1
	.type		_ZN34_INTERNAL_aed12719_4_k_cu_d7ef85f46thrust24THRUST_300001_SM_1000_NS3seqE,@object
	.size		_ZN34_INTERNAL_aed12719_4_k_cu_d7ef85f46thrust24THRUST_300001_SM_1000_NS3seqE,(_ZN34_INTERNAL_aed12719_4_k_cu_d7ef85f44cuda3std3__420unreachable_sentinelE - _ZN34_INTERNAL_aed12719_4_k_cu_d7ef85f46thrust24THRUST_300001_SM_1000_NS3seqE)
_ZN34_INTERNAL_aed12719_4_k_cu_d7ef85f46thrust24THRUST_300001_SM_1000_NS3seqE:
	.zero		1
	.type		_ZN34_INTERNAL_aed12719_4_k_cu_d7ef85f44cuda3std3__420unreachable_sentinelE,@object
	.size		_ZN34_INTERNAL_aed12719_4_k_cu_d7ef85f44cuda3std3__420unreachable_sentinelE,(_ZN34_INTERNAL_aed12719_4_k_cu_d7ef85f44cuda3std6ranges3__45__cpo5ssizeE - _ZN34_INTERNAL_aed12719_4_k_cu_d7ef85f44cuda3std3__420unreachable_sentinelE)
_ZN34_INTERNAL_aed12719_4_k_cu_d7ef85f44cuda3std3__420unreachable_sentinelE:
	.zero		1
	.type		_ZN34_INTERNAL_aed12719_4_k_cu_d7ef85f44cuda3std6ranges3__45__cpo5ssizeE,@object
	.size		_ZN34_INTERNAL_aed12719_4_k_cu_d7ef85f44cuda3std6ranges3__45__cpo5ssizeE,(_ZN34_INTERNAL_aed12719_4_k_cu_d7ef85f46thrust24THRUST_300001_SM_1000_NS12placeholders2_3E - _ZN34_INTERNAL_aed12719_4_k_cu_d7ef85f44cuda3std6ranges3__45__cpo5ssizeE)
_ZN34_INTERNAL_aed12719_4_k_cu_d7ef85f44cuda3std6ranges3__45__cpo5ssizeE:
	.zero		1
	.type		_ZN34_INTERNAL_aed12719_4_k_cu_d7ef85f46thrust24THRUST_300001_SM_1000_NS12placeholders2_3E,@object
	.size		_ZN34_INTERNAL_aed12719_4_k_cu_d7ef85f46thrust24THRUST_300001_SM_1000_NS12placeholders2_3E,(_ZN34_INTERNAL_aed12719_4_k_cu_d7ef85f44cuda3std3__45__cpo4cendE - _ZN34_INTERNAL_aed12719_4_k_cu_d7ef85f46thrust24THRUST_300001_SM_1000_NS12placeholders2_3E)
_ZN34_INTERNAL_aed12719_4_k_cu_d7ef85f46thrust24THRUST_300001_SM_1000_NS12placeholders2_3E:
	.zero		1
	.type		_ZN34_INTERNAL_aed12719_4_k_cu_d7ef85f44cuda3std3__45__cpo4cendE,@object
	.size		_ZN34_INTERNAL_aed12719_4_k_cu_d7ef85f44cuda3std3__45__cpo4cendE,(_ZN34_INTERNAL_aed12719_4_k_cu_d7ef85f44cuda3std6ranges3__45__cpo4cendE - _ZN34_INTERNAL_aed12719_4_k_cu_d7ef85f44cuda3std3__45__cpo4cendE)
_ZN34_INTERNAL_aed12719_4_k_cu_d7ef85f44cuda3std3__45__cpo4cendE:
	.zero		1
	.type		_ZN34_INTERNAL_aed12719_4_k_cu_d7ef85f44cuda3std6ranges3__45__cpo4cendE,@object
	.size		_ZN34_INTERNAL_aed12719_4_k_cu_d7ef85f44cuda3std6ranges3__45__cpo4cendE,(_ZN34_INTERNAL_aed12719_4_k_cu_d7ef85f46thrust24THRUST_300001_SM_1000_NS12placeholders2_7E - _ZN34_INTERNAL_aed12719_4_k_cu_d7ef85f44cuda3std6ranges3__45__cpo4cendE)
_ZN34_INTERNAL_aed12719_4_k_cu_d7ef85f44cuda3std6ranges3__45__cpo4cendE:
	.zero		1
	.type		_ZN34_INTERNAL_aed12719_4_k_cu_d7ef85f46thrust24THRUST_300001_SM_1000_NS12placeholders2_7E,@object
	.size		_ZN34_INTERNAL_aed12719_4_k_cu_d7ef85f46thrust24THRUST_300001_SM_1000_NS12placeholders2_7E,(_ZN34_INTERNAL_aed12719_4_k_cu_d7ef85f44cuda3std3__45__cpo5crendE - _ZN34_INTERNAL_aed12719_4_k_cu_d7ef85f46thrust24THRUST_300001_SM_1000_NS12placeholders2_7E)
_ZN34_INTERNAL_aed12719_4_k_cu_d7ef85f46thrust24THRUST_300001_SM_1000_NS12placeholders2_7E:
	.zero		1
	.type		_ZN34_INTERNAL_aed12719_4_k_cu_d7ef85f44cuda3std3__45__cpo5crendE,@object
	.size		_ZN34_INTERNAL_aed12719_4_k_cu_d7ef85f44cuda3std3__45__cpo5crendE,(_ZN34_INTERNAL_aed12719_4_k_cu_d7ef85f44cuda3std6ranges3__45__cpo4prevE - _ZN34_INTERNAL_aed12719_4_k_cu_d7ef85f44cuda3std3__45__cpo5crendE)
_ZN34_INTERNAL_aed12719_4_k_cu_d7ef85f44cuda3std3__45__cpo5crendE:
	.zero		1
	.type		_ZN34_INTERNAL_aed12719_4_k_cu_d7ef85f44cuda3std6ranges3__45__cpo4prevE,@object
	.size		_ZN34_INTERNAL_aed12719_4_k_cu_d7ef85f44cuda3std6ranges3__45__cpo4prevE,(_ZN34_INTERNAL_aed12719_4_k_cu_d7ef85f44cuda3std6ranges3__45__cpo9iter_moveE - _ZN34_INTERNAL_aed12719_4_k_cu_d7ef85f44cuda3std6ranges3__45__cpo4prevE)
_ZN34_INTERNAL_aed12719_4_k_cu_d7ef85f44cuda3std6ranges3__45__cpo4prevE:
	.zero		1
	.type		_ZN34_INTERNAL_aed12719_4_k_cu_d7ef85f44cuda3std6ranges3__45__cpo9iter_moveE,@object
	.size		_ZN34_INTERNAL_aed12719_4_k_cu_d7ef85f44cuda3std6ranges3__45__cpo9iter_moveE,(_ZN34_INTERNAL_aed12719_4_k_cu_d7ef85f46thrust24THRUST_300001_SM_1000_NS6system6detail10sequential3seqE - _ZN34_INTERNAL_aed12719_4_k_cu_d7ef85f44cuda3std6ranges3__45__cpo9iter_moveE)
_ZN34_INTERNAL_aed12719_4_k_cu_d7ef85f44cuda3std6ranges3__45__cpo9iter_moveE:
	.zero		1
	.type		_ZN34_INTERNAL_aed12719_4_k_cu_d7ef85f46thrust24THRUST_300001_SM_1000_NS6system6detail10sequential3seqE,@object
	.size		_ZN34_INTERNAL_aed12719_4_k_cu_d7ef85f46thrust24THRUST_300001_SM_1000_NS6system6detail10sequential3seqE,(_ZN34_INTERNAL_aed12719_4_k_cu_d7ef85f46thrust24THRUST_300001_SM_1000_NS12placeholders2_9E - _ZN34_INTERNAL_aed12719_4_k_cu_d7ef85f46thrust24THRUST_300001_SM_1000_NS6system6detail10sequential3seqE)
_ZN34_INTERNAL_aed12719_4_k_cu_d7ef85f46thrust24THRUST_300001_SM_1000_NS6system6detail10sequential3seqE:
	.zero		1
	.type		_ZN34_INTERNAL_aed12719_4_k_cu_d7ef85f46thrust24THRUST_300001_SM_1000_NS12placeholders2_9E,@object
	.size		_ZN34_INTERNAL_aed12719_4_k_cu_d7ef85f46thrust24THRUST_300001_SM_1000_NS12placeholders2_9E,(_ZN34_INTERNAL_aed12719_4_k_cu_d7ef85f44cuda3std3__419piecewise_constructE - _ZN34_INTERNAL_aed12719_4_k_cu_d7ef85f46thrust24THRUST_300001_SM_1000_NS12placeholders2_9E)
_ZN34_INTERNAL_aed12719_4_k_cu_d7ef85f46thrust24THRUST_300001_SM_1000_NS12placeholders2_9E:
	.zero		1
	.type		_ZN34_INTERNAL_aed12719_4_k_cu_d7ef85f44cuda3std3__419piecewise_constructE,@object
	.size		_ZN34_INTERNAL_aed12719_4_k_cu_d7ef85f44cuda3std3__419piecewise_constructE,(_ZN34_INTERNAL_aed12719_4_k_cu_d7ef85f44cuda3std6ranges3__45__cpo5cdataE - _ZN34_INTERNAL_aed12719_4_k_cu_d7ef85f44cuda3std3__419piecewise_constructE)
_ZN34_INTERNAL_aed12719_4_k_cu_d7ef85f44cuda3std3__419piecewise_constructE:
	.zero		1
	.type		_ZN34_INTERNAL_aed12719_4_k_cu_d7ef85f44cuda3std6ranges3__45__cpo5cdataE,@object
	.size		_ZN34_INTERNAL_aed12719_4_k_cu_d7ef85f44cuda3std6ranges3__45__cpo5cdataE,(_ZN34_INTERNAL_aed12719_4_k_cu_d7ef85f46thrust24THRUST_300001_SM_1000_NS12placeholders2_1E - _ZN34_INTERNAL_aed12719_4_k_cu_d7ef85f44cuda3std6ranges3__45__cpo5cdataE)
_ZN34_INTERNAL_aed12719_4_k_cu_d7ef85f44cuda3std6ranges3__45__cpo5cdataE:
	.zero		1
	.type		_ZN34_INTERNAL_aed12719_4_k_cu_d7ef85f46thrust24THRUST_300001_SM_1000_NS12placeholders2_1E,@object
	.size		_ZN34_INTERNAL_aed12719_4_k_cu_d7ef85f46thrust24THRUST_300001_SM_1000_NS12placeholders2_1E,(_ZN34_INTERNAL_aed12719_4_k_cu_d7ef85f44cuda3std3__45__cpo3endE - _ZN34_INTERNAL_aed12719_4_k_cu_d7ef85f46thrust24THRUST_300001_SM_1000_NS12placeholders2_1E)
_ZN34_INTERNAL_aed12719_4_k_cu_d7ef85f46thrust24THRUST_300001_SM_1000_NS12placeholders2_1E:
	.zero		1
	.type		_ZN34_INTERNAL_aed12719_4_k_cu_d7ef85f44cuda3std3__45__cpo3endE,@object
	.size		_ZN34_INTERNAL_aed12719_4_k_cu_d7ef85f44cuda3std3__45__cpo3endE,(_ZN34_INTERNAL_aed12719_4_k_cu_d7ef85f44cuda3std6ranges3__45__cpo3endE - _ZN34_INTERNAL_aed12719_4_k_cu_d7ef85f44cuda3std3__45__cpo3endE)
_ZN34_INTERNAL_aed12719_4_k_cu_d7ef85f44cuda3std3__45__cpo3endE:
	.zero		1
	.type		_ZN34_INTERNAL_aed12719_4_k_cu_d7ef85f44cuda3std6ranges3__45__cpo3endE,@object
	.size		_ZN34_INTERNAL_aed12719_4_k_cu_d7ef85f44cuda3std6ranges3__45__cpo3endE,(_ZN34_INTERNAL_aed12719_4_k_cu_d7ef85f46thrust24THRUST_300001_SM_1000_NS12placeholders2_5E - _ZN34_INTERNAL_aed12719_4_k_cu_d7ef85f44cuda3std6ranges3__45__cpo3endE)
_ZN34_INTERNAL_aed12719_4_k_cu_d7ef85f44cuda3std6ranges3__45__cpo3endE:
	.zero		1
	.type		_ZN34_INTERNAL_aed12719_4_k_cu_d7ef85f46thrust24THRUST_300001_SM_1000_NS12placeholders2_5E,@object
	.size		_ZN34_INTERNAL_aed12719_4_k_cu_d7ef85f46thrust24THRUST_300001_SM_1000_NS12placeholders2_5E,(_ZN34_INTERNAL_aed12719_4_k_cu_d7ef85f44cuda3std3__45__cpo4rendE - _ZN34_INTERNAL_aed12719_4_k_cu_d7ef85f46thrust24THRUST_300001_SM_1000_NS12placeholders2_5E)
_ZN34_INTERNAL_aed12719_4_k_cu_d7ef85f46thrust24THRUST_300001_SM_1000_NS12placeholders2_5E:
	.zero		1
	.type		_ZN34_INTERNAL_aed12719_4_k_cu_d7ef85f44cuda3std3__45__cpo4rendE,@object
	.size		_ZN34_INTERNAL_aed12719_4_k_cu_d7ef85f44cuda3std3__45__cpo4rendE,(_ZN34_INTERNAL_aed12719_4_k_cu_d7ef85f44cuda3std6ranges3__45__cpo9iter_swapE - _ZN34_INTERNAL_aed12719_4_k_cu_d7ef85f44cuda3std3__45__cpo4rendE)
_ZN34_INTERNAL_aed12719_4_k_cu_d7ef85f44cuda3std3__45__cpo4rendE:
	.zero		1
	.type		_ZN34_INTERNAL_aed12719_4_k_cu_d7ef85f44cuda3std6ranges3__45__cpo9iter_swapE,@object
	.size		_ZN34_INTERNAL_aed12719_4_k_cu_d7ef85f44cuda3std6ranges3__45__cpo9iter_swapE,(_ZN34_INTERNAL_aed12719_4_k_cu_d7ef85f44cuda3std3__48unexpectE - _ZN34_INTERNAL_aed12719_4_k_cu_d7ef85f44cuda3std6ranges3__45__cpo9iter_swapE)
_ZN34_INTERNAL_aed12719_4_k_cu_d7ef85f44cuda3std6ranges3__45__cpo9iter_swapE:
	.zero		1
	.type		_ZN34_INTERNAL_aed12719_4_k_cu_d7ef85f44cuda3std3__48unexpectE,@object
	.size		_ZN34_INTERNAL_aed12719_4_k_cu_d7ef85f44cuda3std3__48unexpectE,(_ZN34_INTERNAL_aed12719_4_k_cu_d7ef85f46thrust24THRUST_300001_SM_1000_NS8cuda_cub3parE - _ZN34_INTERNAL_aed12719_4_k_cu_d7ef85f44cuda3std3__48unexpectE)
_ZN34_INTERNAL_aed12719_4_k_cu_d7ef85f44cuda3std3__48unexpectE:
	.zero		1
	.type		_ZN34_INTERNAL_aed12719_4_k_cu_d7ef85f46thrust24THRUST_300001_SM_1000_NS8cuda_cub3parE,@object
	.size		_ZN34_INTERNAL_aed12719_4_k_cu_d7ef85f46thrust24THRUST_300001_SM_1000_NS8cuda_cub3parE,(.L_38 - _ZN34_INTERNAL_aed12719_4_k_cu_d7ef85f46thrust24THRUST_300001_SM_1000_NS8cuda_cub3parE)
_ZN34_INTERNAL_aed12719_4_k_cu_d7ef85f46thrust24THRUST_300001_SM_1000_NS8cuda_cub3parE:
	.zero		1
.L_38:


//--------------------- .nv.shared._Z24generateRandomThresholdsiiPfj --------------------------
	.section	.nv.shared._Z24generateRandomThresholdsiiPfj,"aw",@nobits
	.sectionflags	@""
	.align	16
	.zero		1024


//--------------------- .nv.shared._Z26generateRandomChromossomesiiPjj --------------------------
	.section	.nv.shared._Z26generateRandomChromossomesiiPjj,"aw",@nobits
	.sectionflags	@""
	.align	16
	.zero		1024


//--------------------- .nv.shared._Z17persistentThreadsiiPfjPjS_ --------------------------
	.section	.nv.shared._Z17persistentThreadsiiPfjPjS_,"aw",@nobits
	.sectionflags	@""
	.align	16
.nv.shared._Z17persistentThreadsiiPfjPjS_:
	.zero		1040


//--------------------- .nv.constant0._ZN3cub18CUB_300001_SM_10006detail11EmptyKernelIvEEvv --------------------------
	.section	.nv.constant0._ZN3cub18CUB_300001_SM_10006detail11EmptyKernelIvEEvv,"a",@progbits
	.sectionflags	@""
	.align	4
.nv.constant0._ZN3cub18CUB_300001_SM_10006detail11EmptyKernelIvEEvv:
	.zero		896


//--------------------- .nv.constant0._Z24generateRandomThresholdsiiPfj --------------------------
	.section	.nv.constant0._Z24generateRandomThresholdsiiPfj,"a",@progbits
	.sectionflags	@""
	.align	4
.nv.constant0._Z24generateRandomThresholdsiiPfj:
	.zero		916


//--------------------- .nv.constant0._Z26generateRandomChromossomesiiPjj --------------------------
	.section	.nv.constant0._Z26generateRandomChromossomesiiPjj,"a",@progbits
	.sectionflags	@""
	.align	4
.nv.constant0._Z26generateRandomChromossomesiiPjj:
	.zero		916


//--------------------- .nv.constant0._Z17persistentThreadsiiPfjPjS_ --------------------------
	.section	.nv.constant0._Z17persistentThreadsiiPfjPjS_,"a",@progbits
	.sectionflags	@""
	.align	4
.nv.constant0._Z17persistentThreadsiiPfjPjS_:
	.zero		936


//--------------------- SYMBOLS --------------------------

	.type		.nv.reservedSmem.offset0,@object
	.size		.nv.reservedSmem.offset0,0x4
	.type		.nv.reservedSmem.cap,@object
	.size		.nv.reservedSmem.cap,0x4
	.type		vprintf,@function
	.type		malloc,@function
	.type		free,@function
